	.target	sm_100a

	.elftype	@"ET_EXEC"


//--------------------- .note.nv.tkinfo           --------------------------
	.section	.note.nv.tkinfo,"",@"SHT_NOTE"
	.sectionflags	@"SHF_NOTE_NV_TKINFO"
	.tkinfo
        /*0018*/ 	.word	0x00000002
        /*0030*/ 	.string	""
        /*0030*/ 	.string	"ptxas"
        /*0030*/ 	.string	"Cuda compilation tools, release 13.0, V13.0.88"
        /*0030*/ 	.string	"Build cuda_13.0.r13.0/compiler.36424714_0"
        /*0030*/ 	.string	"-arch sm_100a -m 64 "



//--------------------- .note.nv.cuinfo           --------------------------
	.section	.note.nv.cuinfo,"",@"SHT_NOTE"
	.sectionflags	@"SHF_NOTE_NV_CUINFO"
        /*0018*/ 	.short	0x0002
        /*001a*/ 	.short	0x0064
        /*001c*/ 	.short	0x0082
	.zero		2


//--------------------- .nv.info                  --------------------------
	.section	.nv.info,"",@"SHT_CUDA_INFO"
	.align	4


	//----- nvinfo : EIATTR_REGCOUNT
	.align		4
        /*0000*/ 	.byte	0x04, 0x2f
        /*0002*/ 	.short	(.L_12 - .L_11)
	.align		4
.L_11:
        /*0004*/ 	.word	index@(_ZN7cutlass13device_kernelIN5flash22FlashAttnBwdPreprocessIN4cute5tupleIJNS3_1CILi64EEENS5_ILi96EEEEEENS_10bfloat16_tEfNS_4arch4Sm90ELb1ELb1EEEEEvNT_6ParamsE)
        /*0008*/ 	.word	0x00000031


	//----- nvinfo : EIATTR_FRAME_SIZE
	.align		4
.L_12:
        /*000c*/ 	.byte	0x04, 0x11
        /*000e*/ 	.short	(.L_14 - .L_13)
	.align		4
.L_13:
        /*0010*/ 	.word	index@(_ZN7cutlass13device_kernelIN5flash22FlashAttnBwdPreprocessIN4cute5tupleIJNS3_1CILi64EEENS5_ILi96EEEEEENS_10bfloat16_tEfNS_4arch4Sm90ELb1ELb1EEEEEvNT_6ParamsE)
        /*0014*/ 	.word	0x00000000


	//----- nvinfo : EIATTR_REGCOUNT
	.align		4
.L_14:
        /*0018*/ 	.byte	0x04, 0x2f
        /*001a*/ 	.short	(.L_16 - .L_15)
	.align		4
.L_15:
        /*001c*/ 	.word	index@(_ZN7cutlass13device_kernelIN5flash11enable_sm90INS1_16FlashAttnBwdSm90INS1_25CollectiveMainloopBwdSm90ILi2ELi2ELi2EN4cute5tupleIJNS5_1CILi1EEES8_S8_EEENS6_IJNS7_ILi64EEENS7_ILi128EEENS7_ILi96EEEEEENS_10bfloat16_tEfNS_4arch4Sm90ELb1ELb0ELb1ELb1ELb1ELb1ELb0ELb0ELi2ELi1ELi2ELi1ELb1EEENS1_24CollectiveEpilogueBwdGQAISD_fSG_Li256ELb1ELb1EEENS1_25SingleTileBwdLPTSchedulerILb1ELi128ELb1EEEEEEEEEvNT_6ParamsE)
        /*0020*/ 	.word	0x00000004


	//----- nvinfo : EIATTR_FRAME_SIZE
	.align		4
.L_16:
        /*0024*/ 	.byte	0x04, 0x11
        /*0026*/ 	.short	(.L_18 - .L_17)
	.align		4
.L_17:
        /*0028*/ 	.word	index@(_ZN7cutlass13device_kernelIN5flash11enable_sm90INS1_16FlashAttnBwdSm90INS1_25CollectiveMainloopBwdSm90ILi2ELi2ELi2EN4cute5tupleIJNS5_1CILi1EEES8_S8_EEENS6_IJNS7_ILi64EEENS7_ILi128EEENS7_ILi96EEEEEENS_10bfloat16_tEfNS_4arch4Sm90ELb1ELb0ELb1ELb1ELb1ELb1ELb0ELb0ELi2ELi1ELi2ELi1ELb1EEENS1_24CollectiveEpilogueBwdGQAISD_fSG_Li256ELb1ELb1EEENS1_25SingleTileBwdLPTSchedulerILb1ELi128ELb1EEEEEEEEEvNT_6ParamsE)
        /*002c*/ 	.word	0x00000000


	//----- nvinfo : EIATTR_REGCOUNT
	.align		4
.L_18:
        /*0030*/ 	.byte	0x04, 0x2f
        /*0032*/ 	.short	(.L_20 - .L_19)
	.align		4
.L_19:
        /*0034*/ 	.word	index@(_ZN7cutlass13device_kernelIN5flash32FlashAttnBwdPostprocessConvertdQIN4cute5tupleIJNS3_1CILi64EEENS5_ILi96EEEEEENS_10bfloat16_tEfNS_4arch4Sm90ELi256ENS3_8TiledMMAINS3_8MMA_AtomIJNS3_4SM904GMMA27MMA_64x16x16_F32BF16BF16_SSILNSF_5MajorE0ELSH_1ELNSF_7ScaleInE1ELSI_1EEEEEENS3_6LayoutINS4_IJNS5_ILi1EEENS5_ILi2EEESM_EEENS4_IJNS5_ILi0EEESM_SP_EEEEENS4_IJNS3_10UnderscoreESS_SS_EEEEELb0EEEEEvNT_6ParamsE)
        /*0038*/ 	.word	0x0000002d


	//----- nvinfo : EIATTR_FRAME_SIZE
	.align		4
.L_20:
        /*003c*/ 	.byte	0x04, 0x11
        /*003e*/ 	.short	(.L_22 - .L_21)
	.align		4
.L_21:
        /*0040*/ 	.word	index@(_ZN7cutlass13device_kernelIN5flash32FlashAttnBwdPostprocessConvertdQIN4cute5tupleIJNS3_1CILi64EEENS5_ILi96EEEEEENS_10bfloat16_tEfNS_4arch4Sm90ELi256ENS3_8TiledMMAINS3_8MMA_AtomIJNS3_4SM904GMMA27MMA_64x16x16_F32BF16BF16_SSILNSF_5MajorE0ELSH_1ELNSF_7ScaleInE1ELSI_1EEEEEENS3_6LayoutINS4_IJNS5_ILi1EEENS5_ILi2EEESM_EEENS4_IJNS5_ILi0EEESM_SP_EEEEENS4_IJNS3_10UnderscoreESS_SS_EEEEELb0EEEEEvNT_6ParamsE)
        /*0044*/ 	.word	0x00000000


	//----- nvinfo : EIATTR_REGCOUNT
	.align		4
.L_22:
        /*0048*/ 	.byte	0x04, 0x2f
        /*004a*/ 	.short	(.L_24 - .L_23)
	.align		4
.L_23:
        /*004c*/ 	.word	index@(_ZN7cutlass13device_kernelIN5flash32FlashAttnBwdPostprocessConvertdQIN4cute5tupleIJNS3_1CILi128EEENS5_ILi96EEEEEENS_10bfloat16_tEfNS_4arch4Sm90ELi256ENS3_8TiledMMAINS3_8MMA_AtomIJNS3_4SM904GMMA27MMA_64x96x16_F32BF16BF16_RSILNSF_5MajorE0ELSH_1ELNSF_7ScaleInE1ELSI_1EEEEEENS3_6LayoutINS4_IJNS5_ILi2EEENS5_ILi1EEESN_EEENS4_IJSN_NS5_ILi0EEESP_EEEEENS4_IJNS3_10UnderscoreESS_SS_EEEEELb0EEEEEvNT_6ParamsE)
        /*0050*/ 	.word	0x00000044


	//----- nvinfo : EIATTR_FRAME_SIZE
	.align		4
.L_24:
        /*0054*/ 	.byte	0x04, 0x11
        /*0056*/ 	.short	(.L_26 - .L_25)
	.align		4
.L_25:
        /*0058*/ 	.word	index@(_ZN7cutlass13device_kernelIN5flash32FlashAttnBwdPostprocessConvertdQIN4cute5tupleIJNS3_1CILi128EEENS5_ILi96EEEEEENS_10bfloat16_tEfNS_4arch4Sm90ELi256ENS3_8TiledMMAINS3_8MMA_AtomIJNS3_4SM904GMMA27MMA_64x96x16_F32BF16BF16_RSILNSF_5MajorE0ELSH_1ELNSF_7ScaleInE1ELSI_1EEEEEENS3_6LayoutINS4_IJNS5_ILi2EEENS5_ILi1EEESN_EEENS4_IJSN_NS5_ILi0EEESP_EEEEENS4_IJNS3_10UnderscoreESS_SS_EEEEELb0EEEEEvNT_6ParamsE)
        /*005c*/ 	.word	0x00000000


	//----- nvinfo : EIATTR_REGCOUNT
	.align		4
.L_26:
        /*0060*/ 	.byte	0x04, 0x2f
        /*0062*/ 	.short	(.L_28 - .L_27)
	.align		4
.L_27:
        /*0064*/ 	.word	index@(_ZN7cutlass13device_kernelIN5flash11enable_sm90INS1_16FlashAttnBwdSm90INS1_25CollectiveMainloopBwdSm90ILi2ELi2ELi2EN4cute5tupleIJNS5_1CILi1EEES8_S8_EEENS6_IJNS7_ILi64EEENS7_ILi128EEENS7_ILi96EEEEEENS_10bfloat16_tEfNS_4arch4Sm90ELb1ELb0ELb1ELb1ELb0ELb1ELb0ELb0ELi2ELi1ELi2ELi1ELb1EEENS1_24CollectiveEpilogueBwdGQAISD_fSG_Li256ELb1ELb0EEENS1_25SingleTileBwdLPTSchedulerILb1ELi128ELb0EEEEEEEEEvNT_6ParamsE)
        /*0068*/ 	.word	0x00000004


	//----- nvinfo : EIATTR_FRAME_SIZE
	.align		4
.L_28:
        /*006c*/ 	.byte	0x04, 0x11
        /*006e*/ 	.short	(.L_30 - .L_29)
	.align		4
.L_29:
        /*0070*/ 	.word	index@(_ZN7cutlass13device_kernelIN5flash11enable_sm90INS1_16FlashAttnBwdSm90INS1_25CollectiveMainloopBwdSm90ILi2ELi2ELi2EN4cute5tupleIJNS5_1CILi1EEES8_S8_EEENS6_IJNS7_ILi64EEENS7_ILi128EEENS7_ILi96EEEEEENS_10bfloat16_tEfNS_4arch4Sm90ELb1ELb0ELb1ELb1ELb0ELb1ELb0ELb0ELi2ELi1ELi2ELi1ELb1EEENS1_24CollectiveEpilogueBwdGQAISD_fSG_Li256ELb1ELb0EEENS1_25SingleTileBwdLPTSchedulerILb1ELi128ELb0EEEEEEEEEvNT_6ParamsE)
        /*0074*/ 	.word	0x00000000


	//----- nvinfo : EIATTR_REGCOUNT
	.align		4
.L_30:
        /*0078*/ 	.byte	0x04, 0x2f
        /*007a*/ 	.short	(.L_32 - .L_31)
	.align		4
.L_31:
        /*007c*/ 	.word	index@(_ZN7cutlass13device_kernelIN5flash11enable_sm90INS1_16FlashAttnBwdSm90INS1_25CollectiveMainloopBwdSm90ILi2ELi2ELi2EN4cute5tupleIJNS5_1CILi1EEES8_S8_EEENS6_IJNS7_ILi64EEENS7_ILi128EEENS7_ILi96EEEEEENS_10bfloat16_tEfNS_4arch4Sm90ELb1ELb0ELb1ELb1ELb1ELb1ELb0ELb0ELi2ELi1ELi2ELi1ELb1EEENS1_21CollectiveEpilogueBwdISD_SE_SG_Li256ELb1ELb0ELi1EEENS1_25SingleTileBwdLPTSchedulerILb1ELi128ELb1EEEEEEEEEvNT_6ParamsE)
        /*0080*/ 	.word	0x00000004


	//----- nvinfo : EIATTR_FRAME_SIZE
	.align		4
.L_32:
        /*0084*/ 	.byte	0x04, 0x11
        /*0086*/ 	.short	(.L_34 - .L_33)
	.align		4
.L_33:
        /*0088*/ 	.word	index@(_ZN7cutlass13device_kernelIN5flash11enable_sm90INS1_16FlashAttnBwdSm90INS1_25CollectiveMainloopBwdSm90ILi2ELi2ELi2EN4cute5tupleIJNS5_1CILi1EEES8_S8_EEENS6_IJNS7_ILi64EEENS7_ILi128EEENS7_ILi96EEEEEENS_10bfloat16_tEfNS_4arch4Sm90ELb1ELb0ELb1ELb1ELb1ELb1ELb0ELb0ELi2ELi1ELi2ELi1ELb1EEENS1_21CollectiveEpilogueBwdISD_SE_SG_Li256ELb1ELb0ELi1EEENS1_25SingleTileBwdLPTSchedulerILb1ELi128ELb1EEEEEEEEEvNT_6ParamsE)
        /*008c*/ 	.word	0x00000000


	//----- nvinfo : EIATTR_REGCOUNT
	.align		4
.L_34:
        /*0090*/ 	.byte	0x04, 0x2f
        /*0092*/ 	.short	(.L_36 - .L_35)
	.align		4
.L_35:
        /*0094*/ 	.word	index@(_ZN7cutlass13device_kernelIN5flash11enable_sm90INS1_16FlashAttnBwdSm90INS1_25CollectiveMainloopBwdSm90ILi2ELi2ELi2EN4cute5tupleIJNS5_1CILi1EEES8_S8_EEENS6_IJNS7_ILi64EEENS7_ILi128EEENS7_ILi96EEEEEENS_10bfloat16_tEfNS_4arch4Sm90ELb1ELb0ELb1ELb1ELb0ELb1ELb0ELb0ELi2ELi1ELi2ELi1ELb1EEENS1_21CollectiveEpilogueBwdISD_SE_SG_Li256ELb1ELb0ELi1EEENS1_25SingleTileBwdLPTSchedulerILb1ELi128ELb0EEEEEEEEEvNT_6ParamsE)
        /*0098*/ 	.word	0x00000004


	//----- nvinfo : EIATTR_FRAME_SIZE
	.align		4
.L_36:
        /*009c*/ 	.byte	0x04, 0x11
        /*009e*/ 	.short	(.L_38 - .L_37)
	.align		4
.L_37:
        /*00a0*/ 	.word	index@(_ZN7cutlass13device_kernelIN5flash11enable_sm90INS1_16FlashAttnBwdSm90INS1_25CollectiveMainloopBwdSm90ILi2ELi2ELi2EN4cute5tupleIJNS5_1CILi1EEES8_S8_EEENS6_IJNS7_ILi64EEENS7_ILi128EEENS7_ILi96EEEEEENS_10bfloat16_tEfNS_4arch4Sm90ELb1ELb0ELb1ELb1ELb0ELb1ELb0ELb0ELi2ELi1ELi2ELi1ELb1EEENS1_21CollectiveEpilogueBwdISD_SE_SG_Li256ELb1ELb0ELi1EEENS1_25SingleTileBwdLPTSchedulerILb1ELi128ELb0EEEEEEEEEvNT_6ParamsE)
        /*00a4*/ 	.word	0x00000000


	//----- nvinfo : EIATTR_REGCOUNT
	.align		4
.L_38:
        /*00a8*/ 	.byte	0x04, 0x2f
        /*00aa*/ 	.short	(.L_40 - .L_39)
	.align		4
.L_39:
        /*00ac*/ 	.word	index@(_ZN7cutlass13device_kernelIN5flash22FlashAttnBwdPreprocessIN4cute5tupleIJNS3_1CILi64EEENS5_ILi96EEEEEENS_10bfloat16_tEfNS_4arch4Sm90ELb1ELb0EEEEEvNT_6ParamsE)
        /*00b0*/ 	.word	0x0000002c


	//----- nvinfo : EIATTR_FRAME_SIZE
	.align		4
.L_40:
        /*00b4*/ 	.byte	0x04, 0x11
        /*00b6*/ 	.short	(.L_42 - .L_41)
	.align		4
.L_41:
        /*00b8*/ 	.word	index@(_ZN7cutlass13device_kernelIN5flash22FlashAttnBwdPreprocessIN4cute5tupleIJNS3_1CILi64EEENS5_ILi96EEEEEENS_10bfloat16_tEfNS_4arch4Sm90ELb1ELb0EEEEEvNT_6ParamsE)
        /*00bc*/ 	.word	0x00000000


	//----- nvinfo : EIATTR_REGCOUNT
	.align		4
.L_42:
        /*00c0*/ 	.byte	0x04, 0x2f
        /*00c2*/ 	.short	(.L_44 - .L_43)
	.align		4
.L_43:
        /*00c4*/ 	.word	index@(_ZN7cutlass13device_kernelIN5flash11enable_sm90INS1_16FlashAttnBwdSm90INS1_25CollectiveMainloopBwdSm90ILi2ELi2ELi2EN4cute5tupleIJNS5_1CILi1EEES8_S8_EEENS6_IJNS7_ILi64EEENS7_ILi128EEENS7_ILi96EEEEEENS_10bfloat16_tEfNS_4arch4Sm90ELb1ELb0ELb1ELb0ELb1ELb1ELb0ELb0ELi2ELi1ELi2ELi1ELb1EEENS1_24CollectiveEpilogueBwdGQAISD_fSG_Li256ELb0ELb1EEENS1_25SingleTileBwdLPTSchedulerILb0ELi128ELb1EEEEEEEEEvNT_6ParamsE)
        /*00c8*/ 	.word	0x00000004


	//----- nvinfo : EIATTR_FRAME_SIZE
	.align		4
.L_44:
        /*00cc*/ 	.byte	0x04, 0x11
        /*00ce*/ 	.short	(.L_46 - .L_45)
	.align		4
.L_45:
        /*00d0*/ 	.word	index@(_ZN7cutlass13device_kernelIN5flash11enable_sm90INS1_16FlashAttnBwdSm90INS1_25CollectiveMainloopBwdSm90ILi2ELi2ELi2EN4cute5tupleIJNS5_1CILi1EEES8_S8_EEENS6_IJNS7_ILi64EEENS7_ILi128EEENS7_ILi96EEEEEENS_10bfloat16_tEfNS_4arch4Sm90ELb1ELb0ELb1ELb0ELb1ELb1ELb0ELb0ELi2ELi1ELi2ELi1ELb1EEENS1_24CollectiveEpilogueBwdGQAISD_fSG_Li256ELb0ELb1EEENS1_25SingleTileBwdLPTSchedulerILb0ELi128ELb1EEEEEEEEEvNT_6ParamsE)
        /*00d4*/ 	.word	0x00000000


	//----- nvinfo : EIATTR_REGCOUNT
	.align		4
.L_46:
        /*00d8*/ 	.byte	0x04, 0x2f
        /*00da*/ 	.short	(.L_48 - .L_47)
	.align		4
.L_47:
        /*00dc*/ 	.word	index@(_ZN7cutlass13device_kernelIN5flash11enable_sm90INS1_16FlashAttnBwdSm90INS1_25CollectiveMainloopBwdSm90ILi2ELi2ELi2EN4cute5tupleIJNS5_1CILi1EEES8_S8_EEENS6_IJNS7_ILi64EEENS7_ILi128EEENS7_ILi96EEEEEENS_10bfloat16_tEfNS_4arch4Sm90ELb1ELb0ELb1ELb0ELb0ELb1ELb0ELb0ELi2ELi1ELi2ELi1ELb1EEENS1_24CollectiveEpilogueBwdGQAISD_fSG_Li256ELb0ELb0EEENS1_25SingleTileBwdLPTSchedulerILb0ELi128ELb0EEEEEEEEEvNT_6ParamsE)
        /*00e0*/ 	.word	0x00000004


	//----- nvinfo : EIATTR_FRAME_SIZE
	.align		4
.L_48:
        /*00e4*/ 	.byte	0x04, 0x11
        /*00e6*/ 	.short	(.L_50 - .L_49)
	.align		4
.L_49:
        /*00e8*/ 	.word	index@(_ZN7cutlass13device_kernelIN5flash11enable_sm90INS1_16FlashAttnBwdSm90INS1_25CollectiveMainloopBwdSm90ILi2ELi2ELi2EN4cute5tupleIJNS5_1CILi1EEES8_S8_EEENS6_IJNS7_ILi64EEENS7_ILi128EEENS7_ILi96EEEEEENS_10bfloat16_tEfNS_4arch4Sm90ELb1ELb0ELb1ELb0ELb0ELb1ELb0ELb0ELi2ELi1ELi2ELi1ELb1EEENS1_24CollectiveEpilogueBwdGQAISD_fSG_Li256ELb0ELb0EEENS1_25SingleTileBwdLPTSchedulerILb0ELi128ELb0EEEEEEEEEvNT_6ParamsE)
        /*00ec*/ 	.word	0x00000000


	//----- nvinfo : EIATTR_REGCOUNT
	.align		4
.L_50:
        /*00f0*/ 	.byte	0x04, 0x2f
        /*00f2*/ 	.short	(.L_52 - .L_51)
	.align		4
.L_51:
        /*00f4*/ 	.word	index@(_ZN7cutlass13device_kernelIN5flash11enable_sm90INS1_16FlashAttnBwdSm90INS1_25CollectiveMainloopBwdSm90ILi2ELi2ELi2EN4cute5tupleIJNS5_1CILi1EEES8_S8_EEENS6_IJNS7_ILi64EEENS7_ILi128EEENS7_ILi96EEEEEENS_10bfloat16_tEfNS_4arch4Sm90ELb1ELb0ELb1ELb0ELb1ELb1ELb0ELb0ELi2ELi1ELi2ELi1ELb1EEENS1_21CollectiveEpilogueBwdISD_SE_SG_Li256ELb0ELb0ELi1EEENS1_25SingleTileBwdLPTSchedulerILb0ELi128ELb1EEEEEEEEEvNT_6ParamsE)
        /*00f8*/ 	.word	0x00000004


	//----- nvinfo : EIATTR_FRAME_SIZE
	.align		4
.L_52:
        /*00fc*/ 	.byte	0x04, 0x11
        /*00fe*/ 	.short	(.L_54 - .L_53)
	.align		4
.L_53:
        /*0100*/ 	.word	index@(_ZN7cutlass13device_kernelIN5flash11enable_sm90INS1_16FlashAttnBwdSm90INS1_25CollectiveMainloopBwdSm90ILi2ELi2ELi2EN4cute5tupleIJNS5_1CILi1EEES8_S8_EEENS6_IJNS7_ILi64EEENS7_ILi128EEENS7_ILi96EEEEEENS_10bfloat16_tEfNS_4arch4Sm90ELb1ELb0ELb1ELb0ELb1ELb1ELb0ELb0ELi2ELi1ELi2ELi1ELb1EEENS1_21CollectiveEpilogueBwdISD_SE_SG_Li256ELb0ELb0ELi1EEENS1_25SingleTileBwdLPTSchedulerILb0ELi128ELb1EEEEEEEEEvNT_6ParamsE)
        /*0104*/ 	.word	0x00000000


	//----- nvinfo : EIATTR_REGCOUNT
	.align		4
.L_54:
        /*0108*/ 	.byte	0x04, 0x2f
        /*010a*/ 	.short	(.L_56 - .L_55)
	.align		4
.L_55:
        /*010c*/ 	.word	index@(_ZN7cutlass13device_kernelIN5flash11enable_sm90INS1_16FlashAttnBwdSm90INS1_25CollectiveMainloopBwdSm90ILi2ELi2ELi2EN4cute5tupleIJNS5_1CILi1EEES8_S8_EEENS6_IJNS7_ILi64EEENS7_ILi128EEENS7_ILi96EEEEEENS_10bfloat16_tEfNS_4arch4Sm90ELb1ELb0ELb1ELb0ELb0ELb1ELb0ELb0ELi2ELi1ELi2ELi1ELb1EEENS1_21CollectiveEpilogueBwdISD_SE_SG_Li256ELb0ELb0ELi1EEENS1_25SingleTileBwdLPTSchedulerILb0ELi128ELb0EEEEEEEEEvNT_6ParamsE)
        /*0110*/ 	.word	0x00000004


	//----- nvinfo : EIATTR_FRAME_SIZE
	.align		4
.L_56:
        /*0114*/ 	.byte	0x04, 0x11
        /*0116*/ 	.short	(.L_58 - .L_57)
	.align		4
.L_57:
        /*0118*/ 	.word	index@(_ZN7cutlass13device_kernelIN5flash11enable_sm90INS1_16FlashAttnBwdSm90INS1_25CollectiveMainloopBwdSm90ILi2ELi2ELi2EN4cute5tupleIJNS5_1CILi1EEES8_S8_EEENS6_IJNS7_ILi64EEENS7_ILi128EEENS7_ILi96EEEEEENS_10bfloat16_tEfNS_4arch4Sm90ELb1ELb0ELb1ELb0ELb0ELb1ELb0ELb0ELi2ELi1ELi2ELi1ELb1EEENS1_21CollectiveEpilogueBwdISD_SE_SG_Li256ELb0ELb0ELi1EEENS1_25SingleTileBwdLPTSchedulerILb0ELi128ELb0EEEEEEEEEvNT_6ParamsE)
        /*011c*/ 	.word	0x00000000


	//----- nvinfo : EIATTR_REGCOUNT
	.align		4
.L_58:
        /*0120*/ 	.byte	0x04, 0x2f
        /*0122*/ 	.short	(.L_60 - .L_59)
	.align		4
.L_59:
        /*0124*/ 	.word	index@(_ZN7cutlass13device_kernelIN5flash11enable_sm90INS1_16FlashAttnBwdSm90INS1_25CollectiveMainloopBwdSm90ILi2ELi2ELi2EN4cute5tupleIJNS5_1CILi1EEES8_S8_EEENS6_IJNS7_ILi64EEENS7_ILi128EEENS7_ILi96EEEEEENS_10bfloat16_tEfNS_4arch4Sm90ELb0ELb1ELb1ELb1ELb1ELb1ELb0ELb0ELi2ELi1ELi2ELi1ELb1EEENS1_24CollectiveEpilogueBwdGQAISD_fSG_Li256ELb1ELb1EEENS1_19SingleTileSchedulerILb1ELb0ELb0ELi128EEEEEEEEEvNT_6ParamsE)
        /*0128*/ 	.word	0x00000004


	//----- nvinfo : EIATTR_FRAME_SIZE
	.align		4
.L_60:
        /*012c*/ 	.byte	0x04, 0x11
        /*012e*/ 	.short	(.L_62 - .L_61)
	.align		4
.L_61:
        /*0130*/ 	.word	index@(_ZN7cutlass13device_kernelIN5flash11enable_sm90INS1_16FlashAttnBwdSm90INS1_25CollectiveMainloopBwdSm90ILi2ELi2ELi2EN4cute5tupleIJNS5_1CILi1EEES8_S8_EEENS6_IJNS7_ILi64EEENS7_ILi128EEENS7_ILi96EEEEEENS_10bfloat16_tEfNS_4arch4Sm90ELb0ELb1ELb1ELb1ELb1ELb1ELb0ELb0ELi2ELi1ELi2ELi1ELb1EEENS1_24CollectiveEpilogueBwdGQAISD_fSG_Li256ELb1ELb1EEENS1_19SingleTileSchedulerILb1ELb0ELb0ELi128EEEEEEEEEvNT_6ParamsE)
        /*0134*/ 	.word	0x00000000


	//----- nvinfo : EIATTR_REGCOUNT
	.align		4
.L_62:
        /*0138*/ 	.byte	0x04, 0x2f
        /*013a*/ 	.short	(.L_64 - .L_63)
	.align		4
.L_63:
        /*013c*/ 	.word	index@(_ZN7cutlass13device_kernelIN5flash11enable_sm90INS1_16FlashAttnBwdSm90INS1_25CollectiveMainloopBwdSm90ILi2ELi2ELi2EN4cute5tupleIJNS5_1CILi1EEES8_S8_EEENS6_IJNS7_ILi64EEENS7_ILi128EEENS7_ILi96EEEEEENS_10bfloat16_tEfNS_4arch4Sm90ELb0ELb1ELb1ELb1ELb0ELb1ELb0ELb0ELi2ELi1ELi2ELi1ELb1EEENS1_24CollectiveEpilogueBwdGQAISD_fSG_Li256ELb1ELb0EEENS1_19SingleTileSchedulerILb1ELb0ELb0ELi128EEEEEEEEEvNT_6ParamsE)
        /*0140*/ 	.word	0x00000004


	//----- nvinfo : EIATTR_FRAME_SIZE
	.align		4
.L_64:
        /*0144*/ 	.byte	0x04, 0x11
        /*0146*/ 	.short	(.L_66 - .L_65)
	.align		4
.L_65:
        /*0148*/ 	.word	index@(_ZN7cutlass13device_kernelIN5flash11enable_sm90INS1_16FlashAttnBwdSm90INS1_25CollectiveMainloopBwdSm90ILi2ELi2ELi2EN4cute5tupleIJNS5_1CILi1EEES8_S8_EEENS6_IJNS7_ILi64EEENS7_ILi128EEENS7_ILi96EEEEEENS_10bfloat16_tEfNS_4arch4Sm90ELb0ELb1ELb1ELb1ELb0ELb1ELb0ELb0ELi2ELi1ELi2ELi1ELb1EEENS1_24CollectiveEpilogueBwdGQAISD_fSG_Li256ELb1ELb0EEENS1_19SingleTileSchedulerILb1ELb0ELb0ELi128EEEEEEEEEvNT_6ParamsE)
        /*014c*/ 	.word	0x00000000


	//----- nvinfo : EIATTR_REGCOUNT
	.align		4
.L_66:
        /*0150*/ 	.byte	0x04, 0x2f
        /*0152*/ 	.short	(.L_68 - .L_67)
	.align		4
.L_67:
        /*0154*/ 	.word	index@(_ZN7cutlass13device_kernelIN5flash11enable_sm90INS1_16FlashAttnBwdSm90INS1_25CollectiveMainloopBwdSm90ILi2ELi2ELi2EN4cute5tupleIJNS5_1CILi1EEES8_S8_EEENS6_IJNS7_ILi64EEENS7_ILi128EEENS7_ILi96EEEEEENS_10bfloat16_tEfNS_4arch4Sm90ELb0ELb1ELb1ELb1ELb1ELb1ELb0ELb0ELi2ELi1ELi2ELi1ELb1EEENS1_21CollectiveEpilogueBwdISD_SE_SG_Li256ELb1ELb0ELi1EEENS1_19SingleTileSchedulerILb1ELb0ELb0ELi128EEEEEEEEEvNT_6ParamsE)
        /*0158*/ 	.word	0x00000004


	//----- nvinfo : EIATTR_FRAME_SIZE
	.align		4
.L_68:
        /*015c*/ 	.byte	0x04, 0x11
        /*015e*/ 	.short	(.L_70 - .L_69)
	.align		4
.L_69:
        /*0160*/ 	.word	index@(_ZN7cutlass13device_kernelIN5flash11enable_sm90INS1_16FlashAttnBwdSm90INS1_25CollectiveMainloopBwdSm90ILi2ELi2ELi2EN4cute5tupleIJNS5_1CILi1EEES8_S8_EEENS6_IJNS7_ILi64EEENS7_ILi128EEENS7_ILi96EEEEEENS_10bfloat16_tEfNS_4arch4Sm90ELb0ELb1ELb1ELb1ELb1ELb1ELb0ELb0ELi2ELi1ELi2ELi1ELb1EEENS1_21CollectiveEpilogueBwdISD_SE_SG_Li256ELb1ELb0ELi1EEENS1_19SingleTileSchedulerILb1ELb0ELb0ELi128EEEEEEEEEvNT_6ParamsE)
        /*0164*/ 	.word	0x00000000


	//----- nvinfo : EIATTR_REGCOUNT
	.align		4
.L_70:
        /*0168*/ 	.byte	0x04, 0x2f
        /*016a*/ 	.short	(.L_72 - .L_71)
	.align		4
.L_71:
        /*016c*/ 	.word	index@(_ZN7cutlass13device_kernelIN5flash11enable_sm90INS1_16FlashAttnBwdSm90INS1_25CollectiveMainloopBwdSm90ILi2ELi2ELi2EN4cute5tupleIJNS5_1CILi1EEES8_S8_EEENS6_IJNS7_ILi64EEENS7_ILi128EEENS7_ILi96EEEEEENS_10bfloat16_tEfNS_4arch4Sm90ELb0ELb1ELb1ELb1ELb0ELb1ELb0ELb0ELi2ELi1ELi2ELi1ELb1EEENS1_21CollectiveEpilogueBwdISD_SE_SG_Li256ELb1ELb0ELi1EEENS1_19SingleTileSchedulerILb1ELb0ELb0ELi128EEEEEEEEEvNT_6ParamsE)
        /*0170*/ 	.word	0x00000004


	//----- nvinfo : EIATTR_FRAME_SIZE
	.align		4
.L_72:
        /*0174*/ 	.byte	0x04, 0x11
        /*0176*/ 	.short	(.L_74 - .L_73)
	.align		4
.L_73:
        /*0178*/ 	.word	index@(_ZN7cutlass13device_kernelIN5flash11enable_sm90INS1_16FlashAttnBwdSm90INS1_25CollectiveMainloopBwdSm90ILi2ELi2ELi2EN4cute5tupleIJNS5_1CILi1EEES8_S8_EEENS6_IJNS7_ILi64EEENS7_ILi128EEENS7_ILi96EEEEEENS_10bfloat16_tEfNS_4arch4Sm90ELb0ELb1ELb1ELb1ELb0ELb1ELb0ELb0ELi2ELi1ELi2ELi1ELb1EEENS1_21CollectiveEpilogueBwdISD_SE_SG_Li256ELb1ELb0ELi1EEENS1_19SingleTileSchedulerILb1ELb0ELb0ELi128EEEEEEEEEvNT_6ParamsE)
        /*017c*/ 	.word	0x00000000


	//----- nvinfo : EIATTR_REGCOUNT
	.align		4
.L_74:
        /*0180*/ 	.byte	0x04, 0x2f
        /*0182*/ 	.short	(.L_76 - .L_75)
	.align		4
.L_75:
        /*0184*/ 	.word	index@(_ZN7cutlass13device_kernelIN5flash11enable_sm90INS1_16FlashAttnBwdSm90INS1_25CollectiveMainloopBwdSm90ILi2ELi2ELi2EN4cute5tupleIJNS5_1CILi1EEES8_S8_EEENS6_IJNS7_ILi64EEENS7_ILi128EEENS7_ILi96EEEEEENS_10bfloat16_tEfNS_4arch4Sm90ELb0ELb1ELb1ELb0ELb1ELb1ELb0ELb0ELi2ELi1ELi2ELi1ELb1EEENS1_24CollectiveEpilogueBwdGQAISD_fSG_Li256ELb0ELb1EEENS1_19SingleTileSchedulerILb0ELb0ELb0ELi128EEEEEEEEEvNT_6ParamsE)
        /*0188*/ 	.word	0x00000004


	//----- nvinfo : EIATTR_FRAME_SIZE
	.align		4
.L_76:
        /*018c*/ 	.byte	0x04, 0x11
        /*018e*/ 	.short	(.L_78 - .L_77)
	.align		4
.L_77:
        /*0190*/ 	.word	index@(_ZN7cutlass13device_kernelIN5flash11enable_sm90INS1_16FlashAttnBwdSm90INS1_25CollectiveMainloopBwdSm90ILi2ELi2ELi2EN4cute5tupleIJNS5_1CILi1EEES8_S8_EEENS6_IJNS7_ILi64EEENS7_ILi128EEENS7_ILi96EEEEEENS_10bfloat16_tEfNS_4arch4Sm90ELb0ELb1ELb1ELb0ELb1ELb1ELb0ELb0ELi2ELi1ELi2ELi1ELb1EEENS1_24CollectiveEpilogueBwdGQAISD_fSG_Li256ELb0ELb1EEENS1_19SingleTileSchedulerILb0ELb0ELb0ELi128EEEEEEEEEvNT_6ParamsE)
        /*0194*/ 	.word	0x00000000


	//----- nvinfo : EIATTR_REGCOUNT
	.align		4
.L_78:
        /*0198*/ 	.byte	0x04, 0x2f
        /*019a*/ 	.short	(.L_80 - .L_79)
	.align		4
.L_79:
        /*019c*/ 	.word	index@(_ZN7cutlass13device_kernelIN5flash11enable_sm90INS1_16FlashAttnBwdSm90INS1_25CollectiveMainloopBwdSm90ILi2ELi2ELi2EN4cute5tupleIJNS5_1CILi1EEES8_S8_EEENS6_IJNS7_ILi64EEENS7_ILi128EEENS7_ILi96EEEEEENS_10bfloat16_tEfNS_4arch4Sm90ELb0ELb1ELb1ELb0ELb0ELb1ELb0ELb0ELi2ELi1ELi2ELi1ELb1EEENS1_24CollectiveEpilogueBwdGQAISD_fSG_Li256ELb0ELb0EEENS1_19SingleTileSchedulerILb0ELb0ELb0ELi128EEEEEEEEEvNT_6ParamsE)
        /*01a0*/ 	.word	0x00000004


	//----- nvinfo : EIATTR_FRAME_SIZE
	.align		4
.L_80:
        /*01a4*/ 	.byte	0x04, 0x11
        /*01a6*/ 	.short	(.L_82 - .L_81)
	.align		4
.L_81:
        /*01a8*/ 	.word	index@(_ZN7cutlass13device_kernelIN5flash11enable_sm90INS1_16FlashAttnBwdSm90INS1_25CollectiveMainloopBwdSm90ILi2ELi2ELi2EN4cute5tupleIJNS5_1CILi1EEES8_S8_EEENS6_IJNS7_ILi64EEENS7_ILi128EEENS7_ILi96EEEEEENS_10bfloat16_tEfNS_4arch4Sm90ELb0ELb1ELb1ELb0ELb0ELb1ELb0ELb0ELi2ELi1ELi2ELi1ELb1EEENS1_24CollectiveEpilogueBwdGQAISD_fSG_Li256ELb0ELb0EEENS1_19SingleTileSchedulerILb0ELb0ELb0ELi128EEEEEEEEEvNT_6ParamsE)
        /*01ac*/ 	.word	0x00000000


	//----- nvinfo : EIATTR_REGCOUNT
	.align		4
.L_82:
        /*01b0*/ 	.byte	0x04, 0x2f
        /*01b2*/ 	.short	(.L_84 - .L_83)
	.align		4
.L_83:
        /*01b4*/ 	.word	index@(_ZN7cutlass13device_kernelIN5flash11enable_sm90INS1_16FlashAttnBwdSm90INS1_25CollectiveMainloopBwdSm90ILi2ELi2ELi2EN4cute5tupleIJNS5_1CILi1EEES8_S8_EEENS6_IJNS7_ILi64EEENS7_ILi128EEENS7_ILi96EEEEEENS_10bfloat16_tEfNS_4arch4Sm90ELb0ELb1ELb1ELb0ELb1ELb1ELb0ELb0ELi2ELi1ELi2ELi1ELb1EEENS1_21CollectiveEpilogueBwdISD_SE_SG_Li256ELb0ELb0ELi1EEENS1_19SingleTileSchedulerILb0ELb0ELb0ELi128EEEEEEEEEvNT_6ParamsE)
        /*01b8*/ 	.word	0x00000004


	//----- nvinfo : EIATTR_FRAME_SIZE
	.align		4
.L_84:
        /*01bc*/ 	.byte	0x04, 0x11
        /*01be*/ 	.short	(.L_86 - .L_85)
	.align		4
.L_85:
        /*01c0*/ 	.word	index@(_ZN7cutlass13device_kernelIN5flash11enable_sm90INS1_16FlashAttnBwdSm90INS1_25CollectiveMainloopBwdSm90ILi2ELi2ELi2EN4cute5tupleIJNS5_1CILi1EEES8_S8_EEENS6_IJNS7_ILi64EEENS7_ILi128EEENS7_ILi96EEEEEENS_10bfloat16_tEfNS_4arch4Sm90ELb0ELb1ELb1ELb0ELb1ELb1ELb0ELb0ELi2ELi1ELi2ELi1ELb1EEENS1_21CollectiveEpilogueBwdISD_SE_SG_Li256ELb0ELb0ELi1EEENS1_19SingleTileSchedulerILb0ELb0ELb0ELi128EEEEEEEEEvNT_6ParamsE)
        /*01c4*/ 	.word	0x00000000


	//----- nvinfo : EIATTR_REGCOUNT
	.align		4
.L_86:
        /*01c8*/ 	.byte	0x04, 0x2f
        /*01ca*/ 	.short	(.L_88 - .L_87)
	.align		4
.L_87:
        /*01cc*/ 	.word	index@(_ZN7cutlass13device_kernelIN5flash11enable_sm90INS1_16FlashAttnBwdSm90INS1_25CollectiveMainloopBwdSm90ILi2ELi2ELi2EN4cute5tupleIJNS5_1CILi1EEES8_S8_EEENS6_IJNS7_ILi64EEENS7_ILi128EEENS7_ILi96EEEEEENS_10bfloat16_tEfNS_4arch4Sm90ELb0ELb1ELb1ELb0ELb0ELb1ELb0ELb0ELi2ELi1ELi2ELi1ELb1EEENS1_21CollectiveEpilogueBwdISD_SE_SG_Li256ELb0ELb0ELi1EEENS1_19SingleTileSchedulerILb0ELb0ELb0ELi128EEEEEEEEEvNT_6ParamsE)
        /*01d0*/ 	.word	0x00000004


	//----- nvinfo : EIATTR_FRAME_SIZE
	.align		4
.L_88:
        /*01d4*/ 	.byte	0x04, 0x11
        /*01d6*/ 	.short	(.L_90 - .L_89)
	.align		4
.L_89:
        /*01d8*/ 	.word	index@(_ZN7cutlass13device_kernelIN5flash11enable_sm90INS1_16FlashAttnBwdSm90INS1_25CollectiveMainloopBwdSm90ILi2ELi2ELi2EN4cute5tupleIJNS5_1CILi1EEES8_S8_EEENS6_IJNS7_ILi64EEENS7_ILi128EEENS7_ILi96EEEEEENS_10bfloat16_tEfNS_4arch4Sm90ELb0ELb1ELb1ELb0ELb0ELb1ELb0ELb0ELi2ELi1ELi2ELi1ELb1EEENS1_21CollectiveEpilogueBwdISD_SE_SG_Li256ELb0ELb0ELi1EEENS1_19SingleTileSchedulerILb0ELb0ELb0ELi128EEEEEEEEEvNT_6ParamsE)
        /*01dc*/ 	.word	0x00000000


	//----- nvinfo : EIATTR_REGCOUNT
	.align		4
.L_90:
        /*01e0*/ 	.byte	0x04, 0x2f
        /*01e2*/ 	.short	(.L_92 - .L_91)
	.align		4
.L_91:
        /*01e4*/ 	.word	index@(_ZN7cutlass13device_kernelIN5flash11enable_sm90INS1_16FlashAttnBwdSm90INS1_25CollectiveMainloopBwdSm90ILi2ELi2ELi2EN4cute5tupleIJNS5_1CILi1EEES8_S8_EEENS6_IJNS7_ILi64EEENS7_ILi128EEENS7_ILi96EEEEEENS_10bfloat16_tEfNS_4arch4Sm90ELb0ELb0ELb1ELb1ELb1ELb1ELb0ELb0ELi2ELi1ELi2ELi1ELb1EEENS1_24CollectiveEpilogueBwdGQAISD_fSG_Li256ELb1ELb1EEENS1_19SingleTileSchedulerILb1ELb0ELb0ELi128EEEEEEEEEvNT_6ParamsE)
        /*01e8*/ 	.word	0x00000004


	//----- nvinfo : EIATTR_FRAME_SIZE
	.align		4
.L_92:
        /*01ec*/ 	.byte	0x04, 0x11
        /*01ee*/ 	.short	(.L_94 - .L_93)
	.align		4
.L_93:
        /*01f0*/ 	.word	index@(_ZN7cutlass13device_kernelIN5flash11enable_sm90INS1_16FlashAttnBwdSm90INS1_25CollectiveMainloopBwdSm90ILi2ELi2ELi2EN4cute5tupleIJNS5_1CILi1EEES8_S8_EEENS6_IJNS7_ILi64EEENS7_ILi128EEENS7_ILi96EEEEEENS_10bfloat16_tEfNS_4arch4Sm90ELb0ELb0ELb1ELb1ELb1ELb1ELb0ELb0ELi2ELi1ELi2ELi1ELb1EEENS1_24CollectiveEpilogueBwdGQAISD_fSG_Li256ELb1ELb1EEENS1_19SingleTileSchedulerILb1ELb0ELb0ELi128EEEEEEEEEvNT_6ParamsE)
        /*01f4*/ 	.word	0x00000000


	//----- nvinfo : EIATTR_REGCOUNT
	.align		4
.L_94:
        /*01f8*/ 	.byte	0x04, 0x2f
        /*01fa*/ 	.short	(.L_96 - .L_95)
	.align		4
.L_95:
        /*01fc*/ 	.word	index@(_ZN7cutlass13device_kernelIN5flash11enable_sm90INS1_16FlashAttnBwdSm90INS1_25CollectiveMainloopBwdSm90ILi2ELi2ELi2EN4cute5tupleIJNS5_1CILi1EEES8_S8_EEENS6_IJNS7_ILi64EEENS7_ILi128EEENS7_ILi96EEEEEENS_10bfloat16_tEfNS_4arch4Sm90ELb0ELb0ELb1ELb1ELb0ELb1ELb0ELb0ELi2ELi1ELi2ELi1ELb1EEENS1_24CollectiveEpilogueBwdGQAISD_fSG_Li256ELb1ELb0EEENS1_19SingleTileSchedulerILb1ELb0ELb0ELi128EEEEEEEEEvNT_6ParamsE)
        /*0200*/ 	.word	0x00000004


	//----- nvinfo : EIATTR_FRAME_SIZE
	.align		4
.L_96:
        /*0204*/ 	.byte	0x04, 0x11
        /*0206*/ 	.short	(.L_98 - .L_97)
	.align		4
.L_97:
        /*0208*/ 	.word	index@(_ZN7cutlass13device_kernelIN5flash11enable_sm90INS1_16FlashAttnBwdSm90INS1_25CollectiveMainloopBwdSm90ILi2ELi2ELi2EN4cute5tupleIJNS5_1CILi1EEES8_S8_EEENS6_IJNS7_ILi64EEENS7_ILi128EEENS7_ILi96EEEEEENS_10bfloat16_tEfNS_4arch4Sm90ELb0ELb0ELb1ELb1ELb0ELb1ELb0ELb0ELi2ELi1ELi2ELi1ELb1EEENS1_24CollectiveEpilogueBwdGQAISD_fSG_Li256ELb1ELb0EEENS1_19SingleTileSchedulerILb1ELb0ELb0ELi128EEEEEEEEEvNT_6ParamsE)
        /*020c*/ 	.word	0x00000000


	//----- nvinfo : EIATTR_REGCOUNT
	.align		4
.L_98:
        /*0210*/ 	.byte	0x04, 0x2f
        /*0212*/ 	.short	(.L_100 - .L_99)
	.align		4
.L_99:
        /*0214*/ 	.word	index@(_ZN7cutlass13device_kernelIN5flash11enable_sm90INS1_16FlashAttnBwdSm90INS1_25CollectiveMainloopBwdSm90ILi2ELi2ELi2EN4cute5tupleIJNS5_1CILi1EEES8_S8_EEENS6_IJNS7_ILi64EEENS7_ILi128EEENS7_ILi96EEEEEENS_10bfloat16_tEfNS_4arch4Sm90ELb0ELb0ELb1ELb1ELb1ELb1ELb0ELb0ELi2ELi1ELi2ELi1ELb1EEENS1_21CollectiveEpilogueBwdISD_SE_SG_Li256ELb1ELb0ELi1EEENS1_19SingleTileSchedulerILb1ELb0ELb0ELi128EEEEEEEEEvNT_6ParamsE)
        /*0218*/ 	.word	0x00000004


	//----- nvinfo : EIATTR_FRAME_SIZE
	.align		4
.L_100:
        /*021c*/ 	.byte	0x04, 0x11
        /*021e*/ 	.short	(.L_102 - .L_101)
	.align		4
.L_101:
        /*0220*/ 	.word	index@(_ZN7cutlass13device_kernelIN5flash11enable_sm90INS1_16FlashAttnBwdSm90INS1_25CollectiveMainloopBwdSm90ILi2ELi2ELi2EN4cute5tupleIJNS5_1CILi1EEES8_S8_EEENS6_IJNS7_ILi64EEENS7_ILi128EEENS7_ILi96EEEEEENS_10bfloat16_tEfNS_4arch4Sm90ELb0ELb0ELb1ELb1ELb1ELb1ELb0ELb0ELi2ELi1ELi2ELi1ELb1EEENS1_21CollectiveEpilogueBwdISD_SE_SG_Li256ELb1ELb0ELi1EEENS1_19SingleTileSchedulerILb1ELb0ELb0ELi128EEEEEEEEEvNT_6ParamsE)
        /*0224*/ 	.word	0x00000000


	//----- nvinfo : EIATTR_REGCOUNT
	.align		4
.L_102:
        /*0228*/ 	.byte	0x04, 0x2f
        /*022a*/ 	.short	(.L_104 - .L_103)
	.align		4
.L_103:
        /*022c*/ 	.word	index@(_ZN7cutlass13device_kernelIN5flash11enable_sm90INS1_16FlashAttnBwdSm90INS1_25CollectiveMainloopBwdSm90ILi2ELi2ELi2EN4cute5tupleIJNS5_1CILi1EEES8_S8_EEENS6_IJNS7_ILi64EEENS7_ILi128EEENS7_ILi96EEEEEENS_10bfloat16_tEfNS_4arch4Sm90ELb0ELb0ELb1ELb1ELb0ELb1ELb0ELb0ELi2ELi1ELi2ELi1ELb1EEENS1_21CollectiveEpilogueBwdISD_SE_SG_Li256ELb1ELb0ELi1EEENS1_19SingleTileSchedulerILb1ELb0ELb0ELi128EEEEEEEEEvNT_6ParamsE)
        /*0230*/ 	.word	0x00000004


	//----- nvinfo : EIATTR_FRAME_SIZE
	.align		4
.L_104:
        /*0234*/ 	.byte	0x04, 0x11
        /*0236*/ 	.short	(.L_106 - .L_105)
	.align		4
.L_105:
        /*0238*/ 	.word	index@(_ZN7cutlass13device_kernelIN5flash11enable_sm90INS1_16FlashAttnBwdSm90INS1_25CollectiveMainloopBwdSm90ILi2ELi2ELi2EN4cute5tupleIJNS5_1CILi1EEES8_S8_EEENS6_IJNS7_ILi64EEENS7_ILi128EEENS7_ILi96EEEEEENS_10bfloat16_tEfNS_4arch4Sm90ELb0ELb0ELb1ELb1ELb0ELb1ELb0ELb0ELi2ELi1ELi2ELi1ELb1EEENS1_21CollectiveEpilogueBwdISD_SE_SG_Li256ELb1ELb0ELi1EEENS1_19SingleTileSchedulerILb1ELb0ELb0ELi128EEEEEEEEEvNT_6ParamsE)
        /*023c*/ 	.word	0x00000000


	//----- nvinfo : EIATTR_REGCOUNT
	.align		4
.L_106:
        /*0240*/ 	.byte	0x04, 0x2f
        /*0242*/ 	.short	(.L_108 - .L_107)
	.align		4
.L_107:
        /*0244*/ 	.word	index@(_ZN7cutlass13device_kernelIN5flash11enable_sm90INS1_16FlashAttnBwdSm90INS1_25CollectiveMainloopBwdSm90ILi2ELi2ELi2EN4cute5tupleIJNS5_1CILi1EEES8_S8_EEENS6_IJNS7_ILi64EEENS7_ILi128EEENS7_ILi96EEEEEENS_10bfloat16_tEfNS_4arch4Sm90ELb0ELb0ELb1ELb0ELb1ELb1ELb0ELb0ELi2ELi1ELi2ELi1ELb1EEENS1_24CollectiveEpilogueBwdGQAISD_fSG_Li256ELb0ELb1EEENS1_19SingleTileSchedulerILb0ELb0ELb0ELi128EEEEEEEEEvNT_6ParamsE)
        /*0248*/ 	.word	0x00000004


	//----- nvinfo : EIATTR_FRAME_SIZE
	.align		4
.L_108:
        /*024c*/ 	.byte	0x04, 0x11
        /*024e*/ 	.short	(.L_110 - .L_109)
	.align		4
.L_109:
        /*0250*/ 	.word	index@(_ZN7cutlass13device_kernelIN5flash11enable_sm90INS1_16FlashAttnBwdSm90INS1_25CollectiveMainloopBwdSm90ILi2ELi2ELi2EN4cute5tupleIJNS5_1CILi1EEES8_S8_EEENS6_IJNS7_ILi64EEENS7_ILi128EEENS7_ILi96EEEEEENS_10bfloat16_tEfNS_4arch4Sm90ELb0ELb0ELb1ELb0ELb1ELb1ELb0ELb0ELi2ELi1ELi2ELi1ELb1EEENS1_24CollectiveEpilogueBwdGQAISD_fSG_Li256ELb0ELb1EEENS1_19SingleTileSchedulerILb0ELb0ELb0ELi128EEEEEEEEEvNT_6ParamsE)
        /*0254*/ 	.word	0x00000000


	//----- nvinfo : EIATTR_REGCOUNT
	.align		4
.L_110:
        /*0258*/ 	.byte	0x04, 0x2f
        /*025a*/ 	.short	(.L_112 - .L_111)
	.align		4
.L_111:
        /*025c*/ 	.word	index@(_ZN7cutlass13device_kernelIN5flash11enable_sm90INS1_16FlashAttnBwdSm90INS1_25CollectiveMainloopBwdSm90ILi2ELi2ELi2EN4cute5tupleIJNS5_1CILi1EEES8_S8_EEENS6_IJNS7_ILi64EEENS7_ILi128EEENS7_ILi96EEEEEENS_10bfloat16_tEfNS_4arch4Sm90ELb0ELb0ELb1ELb0ELb0ELb1ELb0ELb0ELi2ELi1ELi2ELi1ELb1EEENS1_24CollectiveEpilogueBwdGQAISD_fSG_Li256ELb0ELb0EEENS1_19SingleTileSchedulerILb0ELb0ELb0ELi128EEEEEEEEEvNT_6ParamsE)
        /*0260*/ 	.word	0x00000004


	//----- nvinfo : EIATTR_FRAME_SIZE
	.align		4
.L_112:
        /*0264*/ 	.byte	0x04, 0x11
        /*0266*/ 	.short	(.L_114 - .L_113)
	.align		4
.L_113:
        /*0268*/ 	.word	index@(_ZN7cutlass13device_kernelIN5flash11enable_sm90INS1_16FlashAttnBwdSm90INS1_25CollectiveMainloopBwdSm90ILi2ELi2ELi2EN4cute5tupleIJNS5_1CILi1EEES8_S8_EEENS6_IJNS7_ILi64EEENS7_ILi128EEENS7_ILi96EEEEEENS_10bfloat16_tEfNS_4arch4Sm90ELb0ELb0ELb1ELb0ELb0ELb1ELb0ELb0ELi2ELi1ELi2ELi1ELb1EEENS1_24CollectiveEpilogueBwdGQAISD_fSG_Li256ELb0ELb0EEENS1_19SingleTileSchedulerILb0ELb0ELb0ELi128EEEEEEEEEvNT_6ParamsE)
        /*026c*/ 	.word	0x00000000


	//----- nvinfo : EIATTR_REGCOUNT
	.align		4
.L_114:
        /*0270*/ 	.byte	0x04, 0x2f
        /*0272*/ 	.short	(.L_116 - .L_115)
	.align		4
.L_115:
        /*0274*/ 	.word	index@(_ZN7cutlass13device_kernelIN5flash11enable_sm90INS1_16FlashAttnBwdSm90INS1_25CollectiveMainloopBwdSm90ILi2ELi2ELi2EN4cute5tupleIJNS5_1CILi1EEES8_S8_EEENS6_IJNS7_ILi64EEENS7_ILi128EEENS7_ILi96EEEEEENS_10bfloat16_tEfNS_4arch4Sm90ELb0ELb0ELb1ELb0ELb1ELb1ELb0ELb0ELi2ELi1ELi2ELi1ELb1EEENS1_21CollectiveEpilogueBwdISD_SE_SG_Li256ELb0ELb0ELi1EEENS1_19SingleTileSchedulerILb0ELb0ELb0ELi128EEEEEEEEEvNT_6ParamsE)
        /*0278*/ 	.word	0x00000004


	//----- nvinfo : EIATTR_FRAME_SIZE
	.align		4
.L_116:
        /*027c*/ 	.byte	0x04, 0x11
        /*027e*/ 	.short	(.L_118 - .L_117)
	.align		4
.L_117:
        /*0280*/ 	.word	index@(_ZN7cutlass13device_kernelIN5flash11enable_sm90INS1_16FlashAttnBwdSm90INS1_25CollectiveMainloopBwdSm90ILi2ELi2ELi2EN4cute5tupleIJNS5_1CILi1EEES8_S8_EEENS6_IJNS7_ILi64EEENS7_ILi128EEENS7_ILi96EEEEEENS_10bfloat16_tEfNS_4arch4Sm90ELb0ELb0ELb1ELb0ELb1ELb1ELb0ELb0ELi2ELi1ELi2ELi1ELb1EEENS1_21CollectiveEpilogueBwdISD_SE_SG_Li256ELb0ELb0ELi1EEENS1_19SingleTileSchedulerILb0ELb0ELb0ELi128EEEEEEEEEvNT_6ParamsE)
        /*0284*/ 	.word	0x00000000


	//----- nvinfo : EIATTR_REGCOUNT
	.align		4
.L_118:
        /*0288*/ 	.byte	0x04, 0x2f
        /*028a*/ 	.short	(.L_120 - .L_119)
	.align		4
.L_119:
        /*028c*/ 	.word	index@(_ZN7cutlass13device_kernelIN5flash11enable_sm90INS1_16FlashAttnBwdSm90INS1_25CollectiveMainloopBwdSm90ILi2ELi2ELi2EN4cute5tupleIJNS5_1CILi1EEES8_S8_EEENS6_IJNS7_ILi64EEENS7_ILi128EEENS7_ILi96EEEEEENS_10bfloat16_tEfNS_4arch4Sm90ELb0ELb0ELb1ELb0ELb0ELb1ELb0ELb0ELi2ELi1ELi2ELi1ELb1EEENS1_21CollectiveEpilogueBwdISD_SE_SG_Li256ELb0ELb0ELi1EEENS1_19SingleTileSchedulerILb0ELb0ELb0ELi128EEEEEEEEEvNT_6ParamsE)
        /*0290*/ 	.word	0x00000004


	//----- nvinfo : EIATTR_FRAME_SIZE
	.align		4
.L_120:
        /*0294*/ 	.byte	0x04, 0x11
        /*0296*/ 	.short	(.L_122 - .L_121)
	.align		4
.L_121:
        /*0298*/ 	.word	index@(_ZN7cutlass13device_kernelIN5flash11enable_sm90INS1_16FlashAttnBwdSm90INS1_25CollectiveMainloopBwdSm90ILi2ELi2ELi2EN4cute5tupleIJNS5_1CILi1EEES8_S8_EEENS6_IJNS7_ILi64EEENS7_ILi128EEENS7_ILi96EEEEEENS_10bfloat16_tEfNS_4arch4Sm90ELb0ELb0ELb1ELb0ELb0ELb1ELb0ELb0ELi2ELi1ELi2ELi1ELb1EEENS1_21CollectiveEpilogueBwdISD_SE_SG_Li256ELb0ELb0ELi1EEENS1_19SingleTileSchedulerILb0ELb0ELb0ELi128EEEEEEEEEvNT_6ParamsE)
        /*029c*/ 	.word	0x00000000


	//----- nvinfo : EIATTR_MIN_STACK_SIZE
	.align		4
.L_122:
        /*02a0*/ 	.byte	0x04, 0x12
        /*02a2*/ 	.short	(.L_124 - .L_123)
	.align		4
.L_123:
        /*02a4*/ 	.word	index@(_ZN7cutlass13device_kernelIN5flash11enable_sm90INS1_16FlashAttnBwdSm90INS1_25CollectiveMainloopBwdSm90ILi2ELi2ELi2EN4cute5tupleIJNS5_1CILi1EEES8_S8_EEENS6_IJNS7_ILi64EEENS7_ILi128EEENS7_ILi96EEEEEENS_10bfloat16_tEfNS_4arch4Sm90ELb0ELb0ELb1ELb0ELb0ELb1ELb0ELb0ELi2ELi1ELi2ELi1ELb1EEENS1_21CollectiveEpilogueBwdISD_SE_SG_Li256ELb0ELb0ELi1EEENS1_19SingleTileSchedulerILb0ELb0ELb0ELi128EEEEEEEEEvNT_6ParamsE)
        /*02a8*/ 	.word	0x00000000


	//----- nvinfo : EIATTR_MIN_STACK_SIZE
	.align		4
.L_124:
        /*02ac*/ 	.byte	0x04, 0x12
        /*02ae*/ 	.short	(.L_126 - .L_125)
	.align		4
.L_125:
        /*02b0*/ 	.word	index@(_ZN7cutlass13device_kernelIN5flash11enable_sm90INS1_16FlashAttnBwdSm90INS1_25CollectiveMainloopBwdSm90ILi2ELi2ELi2EN4cute5tupleIJNS5_1CILi1EEES8_S8_EEENS6_IJNS7_ILi64EEENS7_ILi128EEENS7_ILi96EEEEEENS_10bfloat16_tEfNS_4arch4Sm90ELb0ELb0ELb1ELb0ELb1ELb1ELb0ELb0ELi2ELi1ELi2ELi1ELb1EEENS1_21CollectiveEpilogueBwdISD_SE_SG_Li256ELb0ELb0ELi1EEENS1_19SingleTileSchedulerILb0ELb0ELb0ELi128EEEEEEEEEvNT_6ParamsE)
        /*02b4*/ 	.word	0x00000000


	//----- nvinfo : EIATTR_MIN_STACK_SIZE
	.align		4
.L_126:
        /*02b8*/ 	.byte	0x04, 0x12
        /*02ba*/ 	.short	(.L_128 - .L_127)
	.align		4
.L_127:
        /*02bc*/ 	.word	index@(_ZN7cutlass13device_kernelIN5flash11enable_sm90INS1_16FlashAttnBwdSm90INS1_25CollectiveMainloopBwdSm90ILi2ELi2ELi2EN4cute5tupleIJNS5_1CILi1EEES8_S8_EEENS6_IJNS7_ILi64EEENS7_ILi128EEENS7_ILi96EEEEEENS_10bfloat16_tEfNS_4arch4Sm90ELb0ELb0ELb1ELb0ELb0ELb1ELb0ELb0ELi2ELi1ELi2ELi1ELb1EEENS1_24CollectiveEpilogueBwdGQAISD_fSG_Li256ELb0ELb0EEENS1_19SingleTileSchedulerILb0ELb0ELb0ELi128EEEEEEEEEvNT_6ParamsE)
        /*02c0*/ 	.word	0x00000000


	//----- nvinfo : EIATTR_MIN_STACK_SIZE
	.align		4
.L_128:
        /*02c4*/ 	.byte	0x04, 0x12
        /*02c6*/ 	.short	(.L_130 - .L_129)
	.align		4
.L_129:
        /*02c8*/ 	.word	index@(_ZN7cutlass13device_kernelIN5flash11enable_sm90INS1_16FlashAttnBwdSm90INS1_25CollectiveMainloopBwdSm90ILi2ELi2ELi2EN4cute5tupleIJNS5_1CILi1EEES8_S8_EEENS6_IJNS7_ILi64EEENS7_ILi128EEENS7_ILi96EEEEEENS_10bfloat16_tEfNS_4arch4Sm90ELb0ELb0ELb1ELb0ELb1ELb1ELb0ELb0ELi2ELi1ELi2ELi1ELb1EEENS1_24CollectiveEpilogueBwdGQAISD_fSG_Li256ELb0ELb1EEENS1_19SingleTileSchedulerILb0ELb0ELb0ELi128EEEEEEEEEvNT_6ParamsE)
        /*02cc*/ 	.word	0x00000000


	//----- nvinfo : EIATTR_MIN_STACK_SIZE
	.align		4
.L_130:
        /*02d0*/ 	.byte	0x04, 0x12
        /*02d2*/ 	.short	(.L_132 - .L_131)
	.align		4
.L_131:
        /*02d4*/ 	.word	index@(_ZN7cutlass13device_kernelIN5flash11enable_sm90INS1_16FlashAttnBwdSm90INS1_25CollectiveMainloopBwdSm90ILi2ELi2ELi2EN4cute5tupleIJNS5_1CILi1EEES8_S8_EEENS6_IJNS7_ILi64EEENS7_ILi128EEENS7_ILi96EEEEEENS_10bfloat16_tEfNS_4arch4Sm90ELb0ELb0ELb1ELb1ELb0ELb1ELb0ELb0ELi2ELi1ELi2ELi1ELb1EEENS1_21CollectiveEpilogueBwdISD_SE_SG_Li256ELb1ELb0ELi1EEENS1_19SingleTileSchedulerILb1ELb0ELb0ELi128EEEEEEEEEvNT_6ParamsE)
        /*02d8*/ 	.word	0x00000000


	//----- nvinfo : EIATTR_MIN_STACK_SIZE
	.align		4
.L_132:
        /*02dc*/ 	.byte	0x04, 0x12
        /*02de*/ 	.short	(.L_134 - .L_133)
	.align		4
.L_133:
        /*02e0*/ 	.word	index@(_ZN7cutlass13device_kernelIN5flash11enable_sm90INS1_16FlashAttnBwdSm90INS1_25CollectiveMainloopBwdSm90ILi2ELi2ELi2EN4cute5tupleIJNS5_1CILi1EEES8_S8_EEENS6_IJNS7_ILi64EEENS7_ILi128EEENS7_ILi96EEEEEENS_10bfloat16_tEfNS_4arch4Sm90ELb0ELb0ELb1ELb1ELb1ELb1ELb0ELb0ELi2ELi1ELi2ELi1ELb1EEENS1_21CollectiveEpilogueBwdISD_SE_SG_Li256ELb1ELb0ELi1EEENS1_19SingleTileSchedulerILb1ELb0ELb0ELi128EEEEEEEEEvNT_6ParamsE)
        /*02e4*/ 	.word	0x00000000


	//----- nvinfo : EIATTR_MIN_STACK_SIZE
	.align		4
.L_134:
        /*02e8*/ 	.byte	0x04, 0x12
        /*02ea*/ 	.short	(.L_136 - .L_135)
	.align		4
.L_135:
        /*02ec*/ 	.word	index@(_ZN7cutlass13device_kernelIN5flash11enable_sm90INS1_16FlashAttnBwdSm90INS1_25CollectiveMainloopBwdSm90ILi2ELi2ELi2EN4cute5tupleIJNS5_1CILi1EEES8_S8_EEENS6_IJNS7_ILi64EEENS7_ILi128EEENS7_ILi96EEEEEENS_10bfloat16_tEfNS_4arch4Sm90ELb0ELb0ELb1ELb1ELb0ELb1ELb0ELb0ELi2ELi1ELi2ELi1ELb1EEENS1_24CollectiveEpilogueBwdGQAISD_fSG_Li256ELb1ELb0EEENS1_19SingleTileSchedulerILb1ELb0ELb0ELi128EEEEEEEEEvNT_6ParamsE)
        /*02f0*/ 	.word	0x00000000


	//----- nvinfo : EIATTR_MIN_STACK_SIZE
	.align		4
.L_136:
        /*02f4*/ 	.byte	0x04, 0x12
        /*02f6*/ 	.short	(.L_138 - .L_137)
	.align		4
.L_137:
        /*02f8*/ 	.word	index@(_ZN7cutlass13device_kernelIN5flash11enable_sm90INS1_16FlashAttnBwdSm90INS1_25CollectiveMainloopBwdSm90ILi2ELi2ELi2EN4cute5tupleIJNS5_1CILi1EEES8_S8_EEENS6_IJNS7_ILi64EEENS7_ILi128EEENS7_ILi96EEEEEENS_10bfloat16_tEfNS_4arch4Sm90ELb0ELb0ELb1ELb1ELb1ELb1ELb0ELb0ELi2ELi1ELi2ELi1ELb1EEENS1_24CollectiveEpilogueBwdGQAISD_fSG_Li256ELb1ELb1EEENS1_19SingleTileSchedulerILb1ELb0ELb0ELi128EEEEEEEEEvNT_6ParamsE)
        /*02fc*/ 	.word	0x00000000


	//----- nvinfo : EIATTR_MIN_STACK_SIZE
	.align		4
.L_138:
        /*0300*/ 	.byte	0x04, 0x12
        /*0302*/ 	.short	(.L_140 - .L_139)
	.align		4
.L_139:
        /*0304*/ 	.word	index@(_ZN7cutlass13device_kernelIN5flash11enable_sm90INS1_16FlashAttnBwdSm90INS1_25CollectiveMainloopBwdSm90ILi2ELi2ELi2EN4cute5tupleIJNS5_1CILi1EEES8_S8_EEENS6_IJNS7_ILi64EEENS7_ILi128EEENS7_ILi96EEEEEENS_10bfloat16_tEfNS_4arch4Sm90ELb0ELb1ELb1ELb0ELb0ELb1ELb0ELb0ELi2ELi1ELi2ELi1ELb1EEENS1_21CollectiveEpilogueBwdISD_SE_SG_Li256ELb0ELb0ELi1EEENS1_19SingleTileSchedulerILb0ELb0ELb0ELi128EEEEEEEEEvNT_6ParamsE)
        /*0308*/ 	.word	0x00000000


	//----- nvinfo : EIATTR_MIN_STACK_SIZE
	.align		4
.L_140:
        /*030c*/ 	.byte	0x04, 0x12
        /*030e*/ 	.short	(.L_142 - .L_141)
	.align		4
.L_141:
        /*0310*/ 	.word	index@(_ZN7cutlass13device_kernelIN5flash11enable_sm90INS1_16FlashAttnBwdSm90INS1_25CollectiveMainloopBwdSm90ILi2ELi2ELi2EN4cute5tupleIJNS5_1CILi1EEES8_S8_EEENS6_IJNS7_ILi64EEENS7_ILi128EEENS7_ILi96EEEEEENS_10bfloat16_tEfNS_4arch4Sm90ELb0ELb1ELb1ELb0ELb1ELb1ELb0ELb0ELi2ELi1ELi2ELi1ELb1EEENS1_21CollectiveEpilogueBwdISD_SE_SG_Li256ELb0ELb0ELi1EEENS1_19SingleTileSchedulerILb0ELb0ELb0ELi128EEEEEEEEEvNT_6ParamsE)
        /*0314*/ 	.word	0x00000000


	//----- nvinfo : EIATTR_MIN_STACK_SIZE
	.align		4
.L_142:
        /*0318*/ 	.byte	0x04, 0x12
        /*031a*/ 	.short	(.L_144 - .L_143)
	.align		4
.L_143:
        /*031c*/ 	.word	index@(_ZN7cutlass13device_kernelIN5flash11enable_sm90INS1_16FlashAttnBwdSm90INS1_25CollectiveMainloopBwdSm90ILi2ELi2ELi2EN4cute5tupleIJNS5_1CILi1EEES8_S8_EEENS6_IJNS7_ILi64EEENS7_ILi128EEENS7_ILi96EEEEEENS_10bfloat16_tEfNS_4arch4Sm90ELb0ELb1ELb1ELb0ELb0ELb1ELb0ELb0ELi2ELi1ELi2ELi1ELb1EEENS1_24CollectiveEpilogueBwdGQAISD_fSG_Li256ELb0ELb0EEENS1_19SingleTileSchedulerILb0ELb0ELb0ELi128EEEEEEEEEvNT_6ParamsE)
        /*0320*/ 	.word	0x00000000


	//----- nvinfo : EIATTR_MIN_STACK_SIZE
	.align		4
.L_144:
        /*0324*/ 	.byte	0x04, 0x12
        /*0326*/ 	.short	(.L_146 - .L_145)
	.align		4
.L_145:
        /*0328*/ 	.word	index@(_ZN7cutlass13device_kernelIN5flash11enable_sm90INS1_16FlashAttnBwdSm90INS1_25CollectiveMainloopBwdSm90ILi2ELi2ELi2EN4cute5tupleIJNS5_1CILi1EEES8_S8_EEENS6_IJNS7_ILi64EEENS7_ILi128EEENS7_ILi96EEEEEENS_10bfloat16_tEfNS_4arch4Sm90ELb0ELb1ELb1ELb0ELb1ELb1ELb0ELb0ELi2ELi1ELi2ELi1ELb1EEENS1_24CollectiveEpilogueBwdGQAISD_fSG_Li256ELb0ELb1EEENS1_19SingleTileSchedulerILb0ELb0ELb0ELi128EEEEEEEEEvNT_6ParamsE)
        /*032c*/ 	.word	0x00000000


	//----- nvinfo : EIATTR_MIN_STACK_SIZE
	.align		4
.L_146:
        /*0330*/ 	.byte	0x04, 0x12
        /*0332*/ 	.short	(.L_148 - .L_147)
	.align		4
.L_147:
        /*0334*/ 	.word	index@(_ZN7cutlass13device_kernelIN5flash11enable_sm90INS1_16FlashAttnBwdSm90INS1_25CollectiveMainloopBwdSm90ILi2ELi2ELi2EN4cute5tupleIJNS5_1CILi1EEES8_S8_EEENS6_IJNS7_ILi64EEENS7_ILi128EEENS7_ILi96EEEEEENS_10bfloat16_tEfNS_4arch4Sm90ELb0ELb1ELb1ELb1ELb0ELb1ELb0ELb0ELi2ELi1ELi2ELi1ELb1EEENS1_21CollectiveEpilogueBwdISD_SE_SG_Li256ELb1ELb0ELi1EEENS1_19SingleTileSchedulerILb1ELb0ELb0ELi128EEEEEEEEEvNT_6ParamsE)
        /*0338*/ 	.word	0x00000000


	//----- nvinfo : EIATTR_MIN_STACK_SIZE
	.align		4
.L_148:
        /*033c*/ 	.byte	0x04, 0x12
        /*033e*/ 	.short	(.L_150 - .L_149)
	.align		4
.L_149:
        /*0340*/ 	.word	index@(_ZN7cutlass13device_kernelIN5flash11enable_sm90INS1_16FlashAttnBwdSm90INS1_25CollectiveMainloopBwdSm90ILi2ELi2ELi2EN4cute5tupleIJNS5_1CILi1EEES8_S8_EEENS6_IJNS7_ILi64EEENS7_ILi128EEENS7_ILi96EEEEEENS_10bfloat16_tEfNS_4arch4Sm90ELb0ELb1ELb1ELb1ELb1ELb1ELb0ELb0ELi2ELi1ELi2ELi1ELb1EEENS1_21CollectiveEpilogueBwdISD_SE_SG_Li256ELb1ELb0ELi1EEENS1_19SingleTileSchedulerILb1ELb0ELb0ELi128EEEEEEEEEvNT_6ParamsE)
        /*0344*/ 	.word	0x00000000


	//----- nvinfo : EIATTR_MIN_STACK_SIZE
	.align		4
.L_150:
        /*0348*/ 	.byte	0x04, 0x12
        /*034a*/ 	.short	(.L_152 - .L_151)
	.align		4
.L_151:
        /*034c*/ 	.word	index@(_ZN7cutlass13device_kernelIN5flash11enable_sm90INS1_16FlashAttnBwdSm90INS1_25CollectiveMainloopBwdSm90ILi2ELi2ELi2EN4cute5tupleIJNS5_1CILi1EEES8_S8_EEENS6_IJNS7_ILi64EEENS7_ILi128EEENS7_ILi96EEEEEENS_10bfloat16_tEfNS_4arch4Sm90ELb0ELb1ELb1ELb1ELb0ELb1ELb0ELb0ELi2ELi1ELi2ELi1ELb1EEENS1_24CollectiveEpilogueBwdGQAISD_fSG_Li256ELb1ELb0EEENS1_19SingleTileSchedulerILb1ELb0ELb0ELi128EEEEEEEEEvNT_6ParamsE)
        /*0350*/ 	.word	0x00000000


	//----- nvinfo : EIATTR_MIN_STACK_SIZE
	.align		4
.L_152:
        /*0354*/ 	.byte	0x04, 0x12
        /*0356*/ 	.short	(.L_154 - .L_153)
	.align		4
.L_153:
        /*0358*/ 	.word	index@(_ZN7cutlass13device_kernelIN5flash11enable_sm90INS1_16FlashAttnBwdSm90INS1_25CollectiveMainloopBwdSm90ILi2ELi2ELi2EN4cute5tupleIJNS5_1CILi1EEES8_S8_EEENS6_IJNS7_ILi64EEENS7_ILi128EEENS7_ILi96EEEEEENS_10bfloat16_tEfNS_4arch4Sm90ELb0ELb1ELb1ELb1ELb1ELb1ELb0ELb0ELi2ELi1ELi2ELi1ELb1EEENS1_24CollectiveEpilogueBwdGQAISD_fSG_Li256ELb1ELb1EEENS1_19SingleTileSchedulerILb1ELb0ELb0ELi128EEEEEEEEEvNT_6ParamsE)
        /*035c*/ 	.word	0x00000000


	//----- nvinfo : EIATTR_MIN_STACK_SIZE
	.align		4
.L_154:
        /*0360*/ 	.byte	0x04, 0x12
        /*0362*/ 	.short	(.L_156 - .L_155)
	.align		4
.L_155:
        /*0364*/ 	.word	index@(_ZN7cutlass13device_kernelIN5flash11enable_sm90INS1_16FlashAttnBwdSm90INS1_25CollectiveMainloopBwdSm90ILi2ELi2ELi2EN4cute5tupleIJNS5_1CILi1EEES8_S8_EEENS6_IJNS7_ILi64EEENS7_ILi128EEENS7_ILi96EEEEEENS_10bfloat16_tEfNS_4arch4Sm90ELb1ELb0ELb1ELb0ELb0ELb1ELb0ELb0ELi2ELi1ELi2ELi1ELb1EEENS1_21CollectiveEpilogueBwdISD_SE_SG_Li256ELb0ELb0ELi1EEENS1_25SingleTileBwdLPTSchedulerILb0ELi128ELb0EEEEEEEEEvNT_6ParamsE)
        /*0368*/ 	.word	0x00000000


	//----- nvinfo : EIATTR_MIN_STACK_SIZE
	.align		4
.L_156:
        /*036c*/ 	.byte	0x04, 0x12
        /*036e*/ 	.short	(.L_158 - .L_157)
	.align		4
.L_157:
        /*0370*/ 	.word	index@(_ZN7cutlass13device_kernelIN5flash11enable_sm90INS1_16FlashAttnBwdSm90INS1_25CollectiveMainloopBwdSm90ILi2ELi2ELi2EN4cute5tupleIJNS5_1CILi1EEES8_S8_EEENS6_IJNS7_ILi64EEENS7_ILi128EEENS7_ILi96EEEEEENS_10bfloat16_tEfNS_4arch4Sm90ELb1ELb0ELb1ELb0ELb1ELb1ELb0ELb0ELi2ELi1ELi2ELi1ELb1EEENS1_21CollectiveEpilogueBwdISD_SE_SG_Li256ELb0ELb0ELi1EEENS1_25SingleTileBwdLPTSchedulerILb0ELi128ELb1EEEEEEEEEvNT_6ParamsE)
        /*0374*/ 	.word	0x00000000


	//----- nvinfo : EIATTR_MIN_STACK_SIZE
	.align		4
.L_158:
        /*0378*/ 	.byte	0x04, 0x12
        /*037a*/ 	.short	(.L_160 - .L_159)
	.align		4
.L_159:
        /*037c*/ 	.word	index@(_ZN7cutlass13device_kernelIN5flash11enable_sm90INS1_16FlashAttnBwdSm90INS1_25CollectiveMainloopBwdSm90ILi2ELi2ELi2EN4cute5tupleIJNS5_1CILi1EEES8_S8_EEENS6_IJNS7_ILi64EEENS7_ILi128EEENS7_ILi96EEEEEENS_10bfloat16_tEfNS_4arch4Sm90ELb1ELb0ELb1ELb0ELb0ELb1ELb0ELb0ELi2ELi1ELi2ELi1ELb1EEENS1_24CollectiveEpilogueBwdGQAISD_fSG_Li256ELb0ELb0EEENS1_25SingleTileBwdLPTSchedulerILb0ELi128ELb0EEEEEEEEEvNT_6ParamsE)
        /*0380*/ 	.word	0x00000000


	//----- nvinfo : EIATTR_MIN_STACK_SIZE
	.align		4
.L_160:
        /*0384*/ 	.byte	0x04, 0x12
        /*0386*/ 	.short	(.L_162 - .L_161)
	.align		4
.L_161:
        /*0388*/ 	.word	index@(_ZN7cutlass13device_kernelIN5flash11enable_sm90INS1_16FlashAttnBwdSm90INS1_25CollectiveMainloopBwdSm90ILi2ELi2ELi2EN4cute5tupleIJNS5_1CILi1EEES8_S8_EEENS6_IJNS7_ILi64EEENS7_ILi128EEENS7_ILi96EEEEEENS_10bfloat16_tEfNS_4arch4Sm90ELb1ELb0ELb1ELb0ELb1ELb1ELb0ELb0ELi2ELi1ELi2ELi1ELb1EEENS1_24CollectiveEpilogueBwdGQAISD_fSG_Li256ELb0ELb1EEENS1_25SingleTileBwdLPTSchedulerILb0ELi128ELb1EEEEEEEEEvNT_6ParamsE)
        /*038c*/ 	.word	0x00000000


	//----- nvinfo : EIATTR_MIN_STACK_SIZE
	.align		4
.L_162:
        /*0390*/ 	.byte	0x04, 0x12
        /*0392*/ 	.short	(.L_164 - .L_163)
	.align		4
.L_163:
        /*0394*/ 	.word	index@(_ZN7cutlass13device_kernelIN5flash22FlashAttnBwdPreprocessIN4cute5tupleIJNS3_1CILi64EEENS5_ILi96EEEEEENS_10bfloat16_tEfNS_4arch4Sm90ELb1ELb0EEEEEvNT_6ParamsE)
        /*0398*/ 	.word	0x00000000


	//----- nvinfo : EIATTR_MIN_STACK_SIZE
	.align		4
.L_164:
        /*039c*/ 	.byte	0x04, 0x12
        /*039e*/ 	.short	(.L_166 - .L_165)
	.align		4
.L_165:
        /*03a0*/ 	.word	index@(_ZN7cutlass13device_kernelIN5flash11enable_sm90INS1_16FlashAttnBwdSm90INS1_25CollectiveMainloopBwdSm90ILi2ELi2ELi2EN4cute5tupleIJNS5_1CILi1EEES8_S8_EEENS6_IJNS7_ILi64EEENS7_ILi128EEENS7_ILi96EEEEEENS_10bfloat16_tEfNS_4arch4Sm90ELb1ELb0ELb1ELb1ELb0ELb1ELb0ELb0ELi2ELi1ELi2ELi1ELb1EEENS1_21CollectiveEpilogueBwdISD_SE_SG_Li256ELb1ELb0ELi1EEENS1_25SingleTileBwdLPTSchedulerILb1ELi128ELb0EEEEEEEEEvNT_6ParamsE)
        /*03a4*/ 	.word	0x00000000


	//----- nvinfo : EIATTR_MIN_STACK_SIZE
	.align		4
.L_166:
        /*03a8*/ 	.byte	0x04, 0x12
        /*03aa*/ 	.short	(.L_168 - .L_167)
	.align		4
.L_167:
        /*03ac*/ 	.word	index@(_ZN7cutlass13device_kernelIN5flash11enable_sm90INS1_16FlashAttnBwdSm90INS1_25CollectiveMainloopBwdSm90ILi2ELi2ELi2EN4cute5tupleIJNS5_1CILi1EEES8_S8_EEENS6_IJNS7_ILi64EEENS7_ILi128EEENS7_ILi96EEEEEENS_10bfloat16_tEfNS_4arch4Sm90ELb1ELb0ELb1ELb1ELb1ELb1ELb0ELb0ELi2ELi1ELi2ELi1ELb1EEENS1_21CollectiveEpilogueBwdISD_SE_SG_Li256ELb1ELb0ELi1EEENS1_25SingleTileBwdLPTSchedulerILb1ELi128ELb1EEEEEEEEEvNT_6ParamsE)
        /*03b0*/ 	.word	0x00000000


	//----- nvinfo : EIATTR_MIN_STACK_SIZE
	.align		4
.L_168:
        /*03b4*/ 	.byte	0x04, 0x12
        /*03b6*/ 	.short	(.L_170 - .L_169)
	.align		4
.L_169:
        /*03b8*/ 	.word	index@(_ZN7cutlass13device_kernelIN5flash11enable_sm90INS1_16FlashAttnBwdSm90INS1_25CollectiveMainloopBwdSm90ILi2ELi2ELi2EN4cute5tupleIJNS5_1CILi1EEES8_S8_EEENS6_IJNS7_ILi64EEENS7_ILi128EEENS7_ILi96EEEEEENS_10bfloat16_tEfNS_4arch4Sm90ELb1ELb0ELb1ELb1ELb0ELb1ELb0ELb0ELi2ELi1ELi2ELi1ELb1EEENS1_24CollectiveEpilogueBwdGQAISD_fSG_Li256ELb1ELb0EEENS1_25SingleTileBwdLPTSchedulerILb1ELi128ELb0EEEEEEEEEvNT_6ParamsE)
        /*03bc*/ 	.word	0x00000000


	//----- nvinfo : EIATTR_MIN_STACK_SIZE
	.align		4
.L_170:
        /*03c0*/ 	.byte	0x04, 0x12
        /*03c2*/ 	.short	(.L_172 - .L_171)
	.align		4
.L_171:
        /*03c4*/ 	.word	index@(_ZN7cutlass13device_kernelIN5flash32FlashAttnBwdPostprocessConvertdQIN4cute5tupleIJNS3_1CILi128EEENS5_ILi96EEEEEENS_10bfloat16_tEfNS_4arch4Sm90ELi256ENS3_8TiledMMAINS3_8MMA_AtomIJNS3_4SM904GMMA27MMA_64x96x16_F32BF16BF16_RSILNSF_5MajorE0ELSH_1ELNSF_7ScaleInE1ELSI_1EEEEEENS3_6LayoutINS4_IJNS5_ILi2EEENS5_ILi1EEESN_EEENS4_IJSN_NS5_ILi0EEESP_EEEEENS4_IJNS3_10UnderscoreESS_SS_EEEEELb0EEEEEvNT_6ParamsE)
        /*03c8*/ 	.word	0x00000000


	//----- nvinfo : EIATTR_MIN_STACK_SIZE
	.align		4
.L_172:
        /*03cc*/ 	.byte	0x04, 0x12
        /*03ce*/ 	.short	(.L_174 - .L_173)
	.align		4
.L_173:
        /*03d0*/ 	.word	index@(_ZN7cutlass13device_kernelIN5flash32FlashAttnBwdPostprocessConvertdQIN4cute5tupleIJNS3_1CILi64EEENS5_ILi96EEEEEENS_10bfloat16_tEfNS_4arch4Sm90ELi256ENS3_8TiledMMAINS3_8MMA_AtomIJNS3_4SM904GMMA27MMA_64x16x16_F32BF16BF16_SSILNSF_5MajorE0ELSH_1ELNSF_7ScaleInE1ELSI_1EEEEEENS3_6LayoutINS4_IJNS5_ILi1EEENS5_ILi2EEESM_EEENS4_IJNS5_ILi0EEESM_SP_EEEEENS4_IJNS3_10UnderscoreESS_SS_EEEEELb0EEEEEvNT_6ParamsE)
        /*03d4*/ 	.word	0x00000000


	//----- nvinfo : EIATTR_MIN_STACK_SIZE
	.align		4
.L_174:
        /*03d8*/ 	.byte	0x04, 0x12
        /*03da*/ 	.short	(.L_176 - .L_175)
	.align		4
.L_175:
        /*03dc*/ 	.word	index@(_ZN7cutlass13device_kernelIN5flash11enable_sm90INS1_16FlashAttnBwdSm90INS1_25CollectiveMainloopBwdSm90ILi2ELi2ELi2EN4cute5tupleIJNS5_1CILi1EEES8_S8_EEENS6_IJNS7_ILi64EEENS7_ILi128EEENS7_ILi96EEEEEENS_10bfloat16_tEfNS_4arch4Sm90ELb1ELb0ELb1ELb1ELb1ELb1ELb0ELb0ELi2ELi1ELi2ELi1ELb1EEENS1_24CollectiveEpilogueBwdGQAISD_fSG_Li256ELb1ELb1EEENS1_25SingleTileBwdLPTSchedulerILb1ELi128ELb1EEEEEEEEEvNT_6ParamsE)
        /*03e0*/ 	.word	0x00000000


	//----- nvinfo : EIATTR_MIN_STACK_SIZE
	.align		4
.L_176:
        /*03e4*/ 	.byte	0x04, 0x12
        /*03e6*/ 	.short	(.L_178 - .L_177)
	.align		4
.L_177:
        /*03e8*/ 	.word	index@(_ZN7cutlass13device_kernelIN5flash22FlashAttnBwdPreprocessIN4cute5tupleIJNS3_1CILi64EEENS5_ILi96EEEEEENS_10bfloat16_tEfNS_4arch4Sm90ELb1ELb1EEEEEvNT_6ParamsE)
        /*03ec*/ 	.word	0x00000000
.L_178:


//--------------------- .nv.compat                --------------------------
	.section	.nv.compat,"",@"SHT_CUDA_COMPAT_INFO"
	.align	4
        /*0000*/ 	.byte	0x02, 0x09, 0x01, 0x00, 0x02, 0x02, 0x02, 0x00, 0x02, 0x05, 0x05, 0x00, 0x03, 0x07, 0x01, 0x01
        /*0010*/ 	.byte	0x02, 0x03, 0x00, 0x00, 0x02, 0x06, 0x01, 0x00, 0x04, 0x0b, 0x08, 0x00, 0x01, 0x00, 0x00, 0x00
        /*0020*/ 	.byte	0x00, 0x00, 0x00, 0x00


//--------------------- .nv.info._ZN7cutlass13device_kernelIN5flash11enable_sm90INS1_16FlashAttnBwdSm90INS1_25CollectiveMainloopBwdSm90ILi2ELi2ELi2EN4cute5tupleIJNS5_1CILi1EEES8_S8_EEENS6_IJNS7_ILi64EEENS7_ILi128EEENS7_ILi96EEEEEENS_10bfloat16_tEfNS_4arch4Sm90ELb0ELb0ELb1ELb0ELb0ELb1ELb0ELb0ELi2ELi1ELi2ELi1ELb1EEENS1_21CollectiveEpilogueBwdISD_SE_SG_Li256ELb0ELb0ELi1EEENS1_19SingleTileSchedulerILb0ELb0ELb0ELi128EEEEEEEEEvNT_6ParamsE --------------------------
	.section	.nv.info._ZN7cutlass13device_kernelIN5flash11enable_sm90INS1_16FlashAttnBwdSm90INS1_25CollectiveMainloopBwdSm90ILi2ELi2ELi2EN4cute5tupleIJNS5_1CILi1EEES8_S8_EEENS6_IJNS7_ILi64EEENS7_ILi128EEENS7_ILi96EEEEEENS_10bfloat16_tEfNS_4arch4Sm90ELb0ELb0ELb1ELb0ELb0ELb1ELb0ELb0ELi2ELi1ELi2ELi1ELb1EEENS1_21CollectiveEpilogueBwdISD_SE_SG_Li256ELb0ELb0ELi1EEENS1_19SingleTileSchedulerILb0ELb0ELb0ELi128EEEEEEEEEvNT_6ParamsE,"",@"SHT_CUDA_INFO"
	.sectionflags	@""
	.align	4


	//----- nvinfo : EIATTR_CUDA_API_VERSION
	.align		4
        /*0000*/ 	.byte	0x04, 0x37
        /*0002*/ 	.short	(.L_180 - .L_179)
.L_179:
        /*0004*/ 	.word	0x00000082


	//----- nvinfo : EIATTR_KPARAM_INFO
	.align		4
.L_180:
        /*0008*/ 	.byte	0x04, 0x17
        /*000a*/ 	.short	(.L_182 - .L_181)
.L_181:
        /*000c*/ 	.word	0x00000000
        /*0010*/ 	.short	0x0000
        /*0012*/ 	.short	0x0000
        /*0014*/ 	.byte	0x00, 0xf0, 0x01, 0x24


	//----- nvinfo : EIATTR_SPARSE_MMA_MASK
	.align		4
.L_182:
        /*0018*/ 	.byte	0x03, 0x50
        /*001a*/ 	.short	0x0000


	//----- nvinfo : EIATTR_MAXREG_COUNT
	.align		4
        /*001c*/ 	.byte	0x03, 0x1b
        /*001e*/ 	.short	0x00a8


	//----- nvinfo : EIATTR_MERCURY_ISA_VERSION
	.align		4
        /*0020*/ 	.byte	0x03, 0x5f
        /*0022*/ 	.short	0x0101


	//----- nvinfo : EIATTR_VRC_CTA_INIT_COUNT
	.align		4
        /*0024*/ 	.byte	0x02, 0x4a
	.zero		1
	.zero		1


	//----- nvinfo : EIATTR_EXIT_INSTR_OFFSETS
	.align		4
        /*0028*/ 	.byte	0x04, 0x1c
        /*002a*/ 	.short	(.L_184 - .L_183)


	//   ....[0]....
.L_183:
        /*002c*/ 	.word	0x00000010


	//----- nvinfo : EIATTR_MAX_THREADS
	.align		4
.L_184:
        /*0030*/ 	.byte	0x04, 0x05
        /*0032*/ 	.short	(.L_186 - .L_185)
.L_185:
        /*0034*/ 	.word	0x00000180
        /*0038*/ 	.word	0x00000001
        /*003c*/ 	.word	0x00000001


	//----- nvinfo : EIATTR_CBANK_PARAM_SIZE
	.align		4
.L_186:
        /*0040*/ 	.byte	0x03, 0x19
        /*0042*/ 	.short	0x0900


	//----- nvinfo : EIATTR_PARAM_CBANK
	.align		4
        /*0044*/ 	.byte	0x04, 0x0a
        /*0046*/ 	.short	(.L_188 - .L_187)
	.align		4
.L_187:
        /*0048*/ 	.word	index@(.nv.constant0._ZN7cutlass13device_kernelIN5flash11enable_sm90INS1_16FlashAttnBwdSm90INS1_25CollectiveMainloopBwdSm90ILi2ELi2ELi2EN4cute5tupleIJNS5_1CILi1EEES8_S8_EEENS6_IJNS7_ILi64EEENS7_ILi128EEENS7_ILi96EEEEEENS_10bfloat16_tEfNS_4arch4Sm90ELb0ELb0ELb1ELb0ELb0ELb1ELb0ELb0ELi2ELi1ELi2ELi1ELb1EEENS1_21CollectiveEpilogueBwdISD_SE_SG_Li256ELb0ELb0ELi1EEENS1_19SingleTileSchedulerILb0ELb0ELb0ELi128EEEEEEEEEvNT_6ParamsE)
        /*004c*/ 	.short	0x0380
        /*004e*/ 	.short	0x0900


	//----- nvinfo : EIATTR_SW_WAR
	.align		4
.L_188:
        /*0050*/ 	.byte	0x04, 0x36
        /*0052*/ 	.short	(.L_190 - .L_189)
.L_189:
        /*0054*/ 	.word	0x00000008
.L_190:


//--------------------- .nv.info._ZN7cutlass13device_kernelIN5flash11enable_sm90INS1_16FlashAttnBwdSm90INS1_25CollectiveMainloopBwdSm90ILi2ELi2ELi2EN4cute5tupleIJNS5_1CILi1EEES8_S8_EEENS6_IJNS7_ILi64EEENS7_ILi128EEENS7_ILi96EEEEEENS_10bfloat16_tEfNS_4arch4Sm90ELb0ELb0ELb1ELb0ELb1ELb1ELb0ELb0ELi2ELi1ELi2ELi1ELb1EEENS1_21CollectiveEpilogueBwdISD_SE_SG_Li256ELb0ELb0ELi1EEENS1_19SingleTileSchedulerILb0ELb0ELb0ELi128EEEEEEEEEvNT_6ParamsE --------------------------
	.section	.nv.info._ZN7cutlass13device_kernelIN5flash11enable_sm90INS1_16FlashAttnBwdSm90INS1_25CollectiveMainloopBwdSm90ILi2ELi2ELi2EN4cute5tupleIJNS5_1CILi1EEES8_S8_EEENS6_IJNS7_ILi64EEENS7_ILi128EEENS7_ILi96EEEEEENS_10bfloat16_tEfNS_4arch4Sm90ELb0ELb0ELb1ELb0ELb1ELb1ELb0ELb0ELi2ELi1ELi2ELi1ELb1EEENS1_21CollectiveEpilogueBwdISD_SE_SG_Li256ELb0ELb0ELi1EEENS1_19SingleTileSchedulerILb0ELb0ELb0ELi128EEEEEEEEEvNT_6ParamsE,"",@"SHT_CUDA_INFO"
	.sectionflags	@""
	.align	4


	//----- nvinfo : EIATTR_CUDA_API_VERSION
	.align		4
        /*0000*/ 	.byte	0x04, 0x37
        /*0002*/ 	.short	(.L_192 - .L_191)
.L_191:
        /*0004*/ 	.word	0x00000082


	//----- nvinfo : EIATTR_KPARAM_INFO
	.align		4
.L_192:
        /*0008*/ 	.byte	0x04, 0x17
        /*000a*/ 	.short	(.L_194 - .L_193)
.L_193:
        /*000c*/ 	.word	0x00000000
        /*0010*/ 	.short	0x0000
        /*0012*/ 	.short	0x0000
        /*0014*/ 	.byte	0x00, 0xf0, 0x01, 0x24


	//----- nvinfo : EIATTR_SPARSE_MMA_MASK
	.align		4
.L_194:
        /*0018*/ 	.byte	0x03, 0x50
        /*001a*/ 	.short	0x0000


	//----- nvinfo : EIATTR_MAXREG_COUNT
	.align		4
        /*001c*/ 	.byte	0x03, 0x1b
        /*001e*/ 	.short	0x00a8


	//----- nvinfo : EIATTR_MERCURY_ISA_VERSION
	.align		4
        /*0020*/ 	.byte	0x03, 0x5f
        /*0022*/ 	.short	0x0101


	//----- nvinfo : EIATTR_VRC_CTA_INIT_COUNT
	.align		4
        /*0024*/ 	.byte	0x02, 0x4a
	.zero		1
	.zero		1


	//----- nvinfo : EIATTR_EXIT_INSTR_OFFSETS
	.align		4
        /*0028*/ 	.byte	0x04, 0x1c
        /*002a*/ 	.short	(.L_196 - .L_195)


	//   ....[0]....
.L_195:
        /*002c*/ 	.word	0x00000010


	//----- nvinfo : EIATTR_MAX_THREADS
	.align		4
.L_196:
        /*0030*/ 	.byte	0x04, 0x05
        /*0032*/ 	.short	(.L_198 - .L_197)
.L_197:
        /*0034*/ 	.word	0x00000180
        /*0038*/ 	.word	0x00000001
        /*003c*/ 	.word	0x00000001


	//----- nvinfo : EIATTR_CBANK_PARAM_SIZE
	.align		4
.L_198:
        /*0040*/ 	.byte	0x03, 0x19
        /*0042*/ 	.short	0x0900


	//----- nvinfo : EIATTR_PARAM_CBANK
	.align		4
        /*0044*/ 	.byte	0x04, 0x0a
        /*0046*/ 	.short	(.L_200 - .L_199)
	.align		4
.L_199:
        /*0048*/ 	.word	index@(.nv.constant0._ZN7cutlass13device_kernelIN5flash11enable_sm90INS1_16FlashAttnBwdSm90INS1_25CollectiveMainloopBwdSm90ILi2ELi2ELi2EN4cute5tupleIJNS5_1CILi1EEES8_S8_EEENS6_IJNS7_ILi64EEENS7_ILi128EEENS7_ILi96EEEEEENS_10bfloat16_tEfNS_4arch4Sm90ELb0ELb0ELb1ELb0ELb1ELb1ELb0ELb0ELi2ELi1ELi2ELi1ELb1EEENS1_21CollectiveEpilogueBwdISD_SE_SG_Li256ELb0ELb0ELi1EEENS1_19SingleTileSchedulerILb0ELb0ELb0ELi128EEEEEEEEEvNT_6ParamsE)
        /*004c*/ 	.short	0x0380
        /*004e*/ 	.short	0x0900


	//----- nvinfo : EIATTR_SW_WAR
	.align		4
.L_200:
        /*0050*/ 	.byte	0x04, 0x36
        /*0052*/ 	.short	(.L_202 - .L_201)
.L_201:
        /*0054*/ 	.word	0x00000008
.L_202:


//--------------------- .nv.info._ZN7cutlass13device_kernelIN5flash11enable_sm90INS1_16FlashAttnBwdSm90INS1_25CollectiveMainloopBwdSm90ILi2ELi2ELi2EN4cute5tupleIJNS5_1CILi1EEES8_S8_EEENS6_IJNS7_ILi64EEENS7_ILi128EEENS7_ILi96EEEEEENS_10bfloat16_tEfNS_4arch4Sm90ELb0ELb0ELb1ELb0ELb0ELb1ELb0ELb0ELi2ELi1ELi2ELi1ELb1EEENS1_24CollectiveEpilogueBwdGQAISD_fSG_Li256ELb0ELb0EEENS1_19SingleTileSchedulerILb0ELb0ELb0ELi128EEEEEEEEEvNT_6ParamsE --------------------------
	.section	.nv.info._ZN7cutlass13device_kernelIN5flash11enable_sm90INS1_16FlashAttnBwdSm90INS1_25CollectiveMainloopBwdSm90ILi2ELi2ELi2EN4cute5tupleIJNS5_1CILi1EEES8_S8_EEENS6_IJNS7_ILi64EEENS7_ILi128EEENS7_ILi96EEEEEENS_10bfloat16_tEfNS_4arch4Sm90ELb0ELb0ELb1ELb0ELb0ELb1ELb0ELb0ELi2ELi1ELi2ELi1ELb1EEENS1_24CollectiveEpilogueBwdGQAISD_fSG_Li256ELb0ELb0EEENS1_19SingleTileSchedulerILb0ELb0ELb0ELi128EEEEEEEEEvNT_6ParamsE,"",@"SHT_CUDA_INFO"
	.sectionflags	@""
	.align	4


	//----- nvinfo : EIATTR_CUDA_API_VERSION
	.align		4
        /*0000*/ 	.byte	0x04, 0x37
        /*0002*/ 	.short	(.L_204 - .L_203)
.L_203:
        /*0004*/ 	.word	0x00000082


	//----- nvinfo : EIATTR_KPARAM_INFO
	.align		4
.L_204:
        /*0008*/ 	.byte	0x04, 0x17
        /*000a*/ 	.short	(.L_206 - .L_205)
.L_205:
        /*000c*/ 	.word	0x00000000
        /*0010*/ 	.short	0x0000
        /*0012*/ 	.short	0x0000
        /*0014*/ 	.byte	0x00, 0xf0, 0x01, 0x1a


	//----- nvinfo : EIATTR_SPARSE_MMA_MASK
	.align		4
.L_206:
        /*0018*/ 	.byte	0x03, 0x50
        /*001a*/ 	.short	0x0000


	//----- nvinfo : EIATTR_MAXREG_COUNT
	.align		4
        /*001c*/ 	.byte	0x03, 0x1b
        /*001e*/ 	.short	0x00a8


	//----- nvinfo : EIATTR_MERCURY_ISA_VERSION
	.align		4
        /*0020*/ 	.byte	0x03, 0x5f
        /*0022*/ 	.short	0x0101


	//----- nvinfo : EIATTR_VRC_CTA_INIT_COUNT
	.align		4
        /*0024*/ 	.byte	0x02, 0x4a
	.zero		1
	.zero		1


	//----- nvinfo : EIATTR_EXIT_INSTR_OFFSETS
	.align		4
        /*0028*/ 	.byte	0x04, 0x1c
        /*002a*/ 	.short	(.L_208 - .L_207)


	//   ....[0]....
.L_207:
        /*002c*/ 	.word	0x00000010


	//----- nvinfo : EIATTR_MAX_THREADS
	.align		4
.L_208:
        /*0030*/ 	.byte	0x04, 0x05
        /*0032*/ 	.short	(.L_210 - .L_209)
.L_209:
        /*0034*/ 	.word	0x00000180
        /*0038*/ 	.word	0x00000001
        /*003c*/ 	.word	0x00000001


	//----- nvinfo : EIATTR_CBANK_PARAM_SIZE
	.align		4
.L_210:
        /*0040*/ 	.byte	0x03, 0x19
        /*0042*/ 	.short	0x0680


	//----- nvinfo : EIATTR_PARAM_CBANK
	.align		4
        /*0044*/ 	.byte	0x04, 0x0a
        /*0046*/ 	.short	(.L_212 - .L_211)
	.align		4
.L_211:
        /*0048*/ 	.word	index@(.nv.constant0._ZN7cutlass13device_kernelIN5flash11enable_sm90INS1_16FlashAttnBwdSm90INS1_25CollectiveMainloopBwdSm90ILi2ELi2ELi2EN4cute5tupleIJNS5_1CILi1EEES8_S8_EEENS6_IJNS7_ILi64EEENS7_ILi128EEENS7_ILi96EEEEEENS_10bfloat16_tEfNS_4arch4Sm90ELb0ELb0ELb1ELb0ELb0ELb1ELb0ELb0ELi2ELi1ELi2ELi1ELb1EEENS1_24CollectiveEpilogueBwdGQAISD_fSG_Li256ELb0ELb0EEENS1_19SingleTileSchedulerILb0ELb0ELb0ELi128EEEEEEEEEvNT_6ParamsE)
        /*004c*/ 	.short	0x0380
        /*004e*/ 	.short	0x0680


	//----- nvinfo : EIATTR_SW_WAR
	.align		4
.L_212:
        /*0050*/ 	.byte	0x04, 0x36
        /*0052*/ 	.short	(.L_214 - .L_213)
.L_213:
        /*0054*/ 	.word	0x00000008
.L_214:


//--------------------- .nv.info._ZN7cutlass13device_kernelIN5flash11enable_sm90INS1_16FlashAttnBwdSm90INS1_25CollectiveMainloopBwdSm90ILi2ELi2ELi2EN4cute5tupleIJNS5_1CILi1EEES8_S8_EEENS6_IJNS7_ILi64EEENS7_ILi128EEENS7_ILi96EEEEEENS_10bfloat16_tEfNS_4arch4Sm90ELb0ELb0ELb1ELb0ELb1ELb1ELb0ELb0ELi2ELi1ELi2ELi1ELb1EEENS1_24CollectiveEpilogueBwdGQAISD_fSG_Li256ELb0ELb1EEENS1_19SingleTileSchedulerILb0ELb0ELb0ELi128EEEEEEEEEvNT_6ParamsE --------------------------
	.section	.nv.info._ZN7cutlass13device_kernelIN5flash11enable_sm90INS1_16FlashAttnBwdSm90INS1_25CollectiveMainloopBwdSm90ILi2ELi2ELi2EN4cute5tupleIJNS5_1CILi1EEES8_S8_EEENS6_IJNS7_ILi64EEENS7_ILi128EEENS7_ILi96EEEEEENS_10bfloat16_tEfNS_4arch4Sm90ELb0ELb0ELb1ELb0ELb1ELb1ELb0ELb0ELi2ELi1ELi2ELi1ELb1EEENS1_24CollectiveEpilogueBwdGQAISD_fSG_Li256ELb0ELb1EEENS1_19SingleTileSchedulerILb0ELb0ELb0ELi128EEEEEEEEEvNT_6ParamsE,"",@"SHT_CUDA_INFO"
	.sectionflags	@""
	.align	4


	//----- nvinfo : EIATTR_CUDA_API_VERSION
	.align		4
        /*0000*/ 	.byte	0x04, 0x37
        /*0002*/ 	.short	(.L_216 - .L_215)
.L_215:
        /*0004*/ 	.word	0x00000082


	//----- nvinfo : EIATTR_KPARAM_INFO
	.align		4
.L_216:
        /*0008*/ 	.byte	0x04, 0x17
        /*000a*/ 	.short	(.L_218 - .L_217)
.L_217:
        /*000c*/ 	.word	0x00000000
        /*0010*/ 	.short	0x0000
        /*0012*/ 	.short	0x0000
        /*0014*/ 	.byte	0x00, 0xf0, 0x01, 0x1a


	//----- nvinfo : EIATTR_SPARSE_MMA_MASK
	.align		4
.L_218:
        /*0018*/ 	.byte	0x03, 0x50
        /*001a*/ 	.short	0x0000


	//----- nvinfo : EIATTR_MAXREG_COUNT
	.align		4
        /*001c*/ 	.byte	0x03, 0x1b
        /*001e*/ 	.short	0x00a8


	//----- nvinfo : EIATTR_MERCURY_ISA_VERSION
	.align		4
        /*0020*/ 	.byte	0x03, 0x5f
        /*0022*/ 	.short	0x0101


	//----- nvinfo : EIATTR_VRC_CTA_INIT_COUNT
	.align		4
        /*0024*/ 	.byte	0x02, 0x4a
	.zero		1
	.zero		1


	//----- nvinfo : EIATTR_EXIT_INSTR_OFFSETS
	.align		4
        /*0028*/ 	.byte	0x04, 0x1c
        /*002a*/ 	.short	(.L_220 - .L_219)


	//   ....[0]....
.L_219:
        /*002c*/ 	.word	0x00000010


	//----- nvinfo : EIATTR_MAX_THREADS
	.align		4
.L_220:
        /*0030*/ 	.byte	0x04, 0x05
        /*0032*/ 	.short	(.L_222 - .L_221)
.L_221:
        /*0034*/ 	.word	0x00000180
        /*0038*/ 	.word	0x00000001
        /*003c*/ 	.word	0x00000001


	//----- nvinfo : EIATTR_CBANK_PARAM_SIZE
	.align		4
.L_222:
        /*0040*/ 	.byte	0x03, 0x19
        /*0042*/ 	.short	0x0680


	//----- nvinfo : EIATTR_PARAM_CBANK
	.align		4
        /*0044*/ 	.byte	0x04, 0x0a
        /*0046*/ 	.short	(.L_224 - .L_223)
	.align		4
.L_223:
        /*0048*/ 	.word	index@(.nv.constant0._ZN7cutlass13device_kernelIN5flash11enable_sm90INS1_16FlashAttnBwdSm90INS1_25CollectiveMainloopBwdSm90ILi2ELi2ELi2EN4cute5tupleIJNS5_1CILi1EEES8_S8_EEENS6_IJNS7_ILi64EEENS7_ILi128EEENS7_ILi96EEEEEENS_10bfloat16_tEfNS_4arch4Sm90ELb0ELb0ELb1ELb0ELb1ELb1ELb0ELb0ELi2ELi1ELi2ELi1ELb1EEENS1_24CollectiveEpilogueBwdGQAISD_fSG_Li256ELb0ELb1EEENS1_19SingleTileSchedulerILb0ELb0ELb0ELi128EEEEEEEEEvNT_6ParamsE)
        /*004c*/ 	.short	0x0380
        /*004e*/ 	.short	0x0680


	//----- nvinfo : EIATTR_SW_WAR
	.align		4
.L_224:
        /*0050*/ 	.byte	0x04, 0x36
        /*0052*/ 	.short	(.L_226 - .L_225)
.L_225:
        /*0054*/ 	.word	0x00000008
.L_226:


//--------------------- .nv.info._ZN7cutlass13device_kernelIN5flash11enable_sm90INS1_16FlashAttnBwdSm90INS1_25CollectiveMainloopBwdSm90ILi2ELi2ELi2EN4cute5tupleIJNS5_1CILi1EEES8_S8_EEENS6_IJNS7_ILi64EEENS7_ILi128EEENS7_ILi96EEEEEENS_10bfloat16_tEfNS_4arch4Sm90ELb0ELb0ELb1ELb1ELb0ELb1ELb0ELb0ELi2ELi1ELi2ELi1ELb1EEENS1_21CollectiveEpilogueBwdISD_SE_SG_Li256ELb1ELb0ELi1EEENS1_19SingleTileSchedulerILb1ELb0ELb0ELi128EEEEEEEEEvNT_6ParamsE --------------------------
	.section	.nv.info._ZN7cutlass13device_kernelIN5flash11enable_sm90INS1_16FlashAttnBwdSm90INS1_25CollectiveMainloopBwdSm90ILi2ELi2ELi2EN4cute5tupleIJNS5_1CILi1EEES8_S8_EEENS6_IJNS7_ILi64EEENS7_ILi128EEENS7_ILi96EEEEEENS_10bfloat16_tEfNS_4arch4Sm90ELb0ELb0ELb1ELb1ELb0ELb1ELb0ELb0ELi2ELi1ELi2ELi1ELb1EEENS1_21CollectiveEpilogueBwdISD_SE_SG_Li256ELb1ELb0ELi1EEENS1_19SingleTileSchedulerILb1ELb0ELb0ELi128EEEEEEEEEvNT_6ParamsE,"",@"SHT_CUDA_INFO"
	.sectionflags	@""
	.align	4


	//----- nvinfo : EIATTR_CUDA_API_VERSION
	.align		4
        /*0000*/ 	.byte	0x04, 0x37
        /*0002*/ 	.short	(.L_228 - .L_227)
.L_227:
        /*0004*/ 	.word	0x00000082


	//----- nvinfo : EIATTR_KPARAM_INFO
	.align		4
.L_228:
        /*0008*/ 	.byte	0x04, 0x17
        /*000a*/ 	.short	(.L_230 - .L_229)
.L_229:
        /*000c*/ 	.word	0x00000000
        /*0010*/ 	.short	0x0000
        /*0012*/ 	.short	0x0000
        /*0014*/ 	.byte	0x00, 0xf0, 0x01, 0x1a


	//----- nvinfo : EIATTR_SPARSE_MMA_MASK
	.align		4
.L_230:
        /*0018*/ 	.byte	0x03, 0x50
        /*001a*/ 	.short	0x0000


	//----- nvinfo : EIATTR_MAXREG_COUNT
	.align		4
        /*001c*/ 	.byte	0x03, 0x1b
        /*001e*/ 	.short	0x00a8


	//----- nvinfo : EIATTR_MERCURY_ISA_VERSION
	.align		4
        /*0020*/ 	.byte	0x03, 0x5f
        /*0022*/ 	.short	0x0101


	//----- nvinfo : EIATTR_VRC_CTA_INIT_COUNT
	.align		4
        /*0024*/ 	.byte	0x02, 0x4a
	.zero		1
	.zero		1


	//----- nvinfo : EIATTR_EXIT_INSTR_OFFSETS
	.align		4
        /*0028*/ 	.byte	0x04, 0x1c
        /*002a*/ 	.short	(.L_232 - .L_231)


	//   ....[0]....
.L_231:
        /*002c*/ 	.word	0x00000010


	//----- nvinfo : EIATTR_MAX_THREADS
	.align		4
.L_232:
        /*0030*/ 	.byte	0x04, 0x05
        /*0032*/ 	.short	(.L_234 - .L_233)
.L_233:
        /*0034*/ 	.word	0x00000180
        /*0038*/ 	.word	0x00000001
        /*003c*/ 	.word	0x00000001


	//----- nvinfo : EIATTR_CBANK_PARAM_SIZE
	.align		4
.L_234:
        /*0040*/ 	.byte	0x03, 0x19
        /*0042*/ 	.short	0x0680


	//----- nvinfo : EIATTR_PARAM_CBANK
	.align		4
        /*0044*/ 	.byte	0x04, 0x0a
        /*0046*/ 	.short	(.L_236 - .L_235)
	.align		4
.L_235:
        /*0048*/ 	.word	index@(.nv.constant0._ZN7cutlass13device_kernelIN5flash11enable_sm90INS1_16FlashAttnBwdSm90INS1_25CollectiveMainloopBwdSm90ILi2ELi2ELi2EN4cute5tupleIJNS5_1CILi1EEES8_S8_EEENS6_IJNS7_ILi64EEENS7_ILi128EEENS7_ILi96EEEEEENS_10bfloat16_tEfNS_4arch4Sm90ELb0ELb0ELb1ELb1ELb0ELb1ELb0ELb0ELi2ELi1ELi2ELi1ELb1EEENS1_21CollectiveEpilogueBwdISD_SE_SG_Li256ELb1ELb0ELi1EEENS1_19SingleTileSchedulerILb1ELb0ELb0ELi128EEEEEEEEEvNT_6ParamsE)
        /*004c*/ 	.short	0x0380
        /*004e*/ 	.short	0x0680


	//----- nvinfo : EIATTR_SW_WAR
	.align		4
.L_236:
        /*0050*/ 	.byte	0x04, 0x36
        /*0052*/ 	.short	(.L_238 - .L_237)
.L_237:
        /*0054*/ 	.word	0x00000008
.L_238:


//--------------------- .nv.info._ZN7cutlass13device_kernelIN5flash11enable_sm90INS1_16FlashAttnBwdSm90INS1_25CollectiveMainloopBwdSm90ILi2ELi2ELi2EN4cute5tupleIJNS5_1CILi1EEES8_S8_EEENS6_IJNS7_ILi64EEENS7_ILi128EEENS7_ILi96EEEEEENS_10bfloat16_tEfNS_4arch4Sm90ELb0ELb0ELb1ELb1ELb1ELb1ELb0ELb0ELi2ELi1ELi2ELi1ELb1EEENS1_21CollectiveEpilogueBwdISD_SE_SG_Li256ELb1ELb0ELi1EEENS1_19SingleTileSchedulerILb1ELb0ELb0ELi128EEEEEEEEEvNT_6ParamsE --------------------------
	.section	.nv.info._ZN7cutlass13device_kernelIN5flash11enable_sm90INS1_16FlashAttnBwdSm90INS1_25CollectiveMainloopBwdSm90ILi2ELi2ELi2EN4cute5tupleIJNS5_1CILi1EEES8_S8_EEENS6_IJNS7_ILi64EEENS7_ILi128EEENS7_ILi96EEEEEENS_10bfloat16_tEfNS_4arch4Sm90ELb0ELb0ELb1ELb1ELb1ELb1ELb0ELb0ELi2ELi1ELi2ELi1ELb1EEENS1_21CollectiveEpilogueBwdISD_SE_SG_Li256ELb1ELb0ELi1EEENS1_19SingleTileSchedulerILb1ELb0ELb0ELi128EEEEEEEEEvNT_6ParamsE,"",@"SHT_CUDA_INFO"
	.sectionflags	@""
	.align	4


	//----- nvinfo : EIATTR_CUDA_API_VERSION
	.align		4
        /*0000*/ 	.byte	0x04, 0x37
        /*0002*/ 	.short	(.L_240 - .L_239)
.L_239:
        /*0004*/ 	.word	0x00000082


	//----- nvinfo : EIATTR_KPARAM_INFO
	.align		4
.L_240:
        /*0008*/ 	.byte	0x04, 0x17
        /*000a*/ 	.short	(.L_242 - .L_241)
.L_241:
        /*000c*/ 	.word	0x00000000
        /*0010*/ 	.short	0x0000
        /*0012*/ 	.short	0x0000
        /*0014*/ 	.byte	0x00, 0xf0, 0x01, 0x1a


	//----- nvinfo : EIATTR_SPARSE_MMA_MASK
	.align		4
.L_242:
        /*0018*/ 	.byte	0x03, 0x50
        /*001a*/ 	.short	0x0000


	//----- nvinfo : EIATTR_MAXREG_COUNT
	.align		4
        /*001c*/ 	.byte	0x03, 0x1b
        /*001e*/ 	.short	0x00a8


	//----- nvinfo : EIATTR_MERCURY_ISA_VERSION
	.align		4
        /*0020*/ 	.byte	0x03, 0x5f
        /*0022*/ 	.short	0x0101


	//----- nvinfo : EIATTR_VRC_CTA_INIT_COUNT
	.align		4
        /*0024*/ 	.byte	0x02, 0x4a
	.zero		1
	.zero		1


	//----- nvinfo : EIATTR_EXIT_INSTR_OFFSETS
	.align		4
        /*0028*/ 	.byte	0x04, 0x1c
        /*002a*/ 	.short	(.L_244 - .L_243)


	//   ....[0]....
.L_243:
        /*002c*/ 	.word	0x00000010


	//----- nvinfo : EIATTR_MAX_THREADS
	.align		4
.L_244:
        /*0030*/ 	.byte	0x04, 0x05
        /*0032*/ 	.short	(.L_246 - .L_245)
.L_245:
        /*0034*/ 	.word	0x00000180
        /*0038*/ 	.word	0x00000001
        /*003c*/ 	.word	0x00000001


	//----- nvinfo : EIATTR_CBANK_PARAM_SIZE
	.align		4
.L_246:
        /*0040*/ 	.byte	0x03, 0x19
        /*0042*/ 	.short	0x0680


	//----- nvinfo : EIATTR_PARAM_CBANK
	.align		4
        /*0044*/ 	.byte	0x04, 0x0a
        /*0046*/ 	.short	(.L_248 - .L_247)
	.align		4
.L_247:
        /*0048*/ 	.word	index@(.nv.constant0._ZN7cutlass13device_kernelIN5flash11enable_sm90INS1_16FlashAttnBwdSm90INS1_25CollectiveMainloopBwdSm90ILi2ELi2ELi2EN4cute5tupleIJNS5_1CILi1EEES8_S8_EEENS6_IJNS7_ILi64EEENS7_ILi128EEENS7_ILi96EEEEEENS_10bfloat16_tEfNS_4arch4Sm90ELb0ELb0ELb1ELb1ELb1ELb1ELb0ELb0ELi2ELi1ELi2ELi1ELb1EEENS1_21CollectiveEpilogueBwdISD_SE_SG_Li256ELb1ELb0ELi1EEENS1_19SingleTileSchedulerILb1ELb0ELb0ELi128EEEEEEEEEvNT_6ParamsE)
        /*004c*/ 	.short	0x0380
        /*004e*/ 	.short	0x0680


	//----- nvinfo : EIATTR_SW_WAR
	.align		4
.L_248:
        /*0050*/ 	.byte	0x04, 0x36
        /*0052*/ 	.short	(.L_250 - .L_249)
.L_249:
        /*0054*/ 	.word	0x00000008
.L_250:


//--------------------- .nv.info._ZN7cutlass13device_kernelIN5flash11enable_sm90INS1_16FlashAttnBwdSm90INS1_25CollectiveMainloopBwdSm90ILi2ELi2ELi2EN4cute5tupleIJNS5_1CILi1EEES8_S8_EEENS6_IJNS7_ILi64EEENS7_ILi128EEENS7_ILi96EEEEEENS_10bfloat16_tEfNS_4arch4Sm90ELb0ELb0ELb1ELb1ELb0ELb1ELb0ELb0ELi2ELi1ELi2ELi1ELb1EEENS1_24CollectiveEpilogueBwdGQAISD_fSG_Li256ELb1ELb0EEENS1_19SingleTileSchedulerILb1ELb0ELb0ELi128EEEEEEEEEvNT_6ParamsE --------------------------
	.section	.nv.info._ZN7cutlass13device_kernelIN5flash11enable_sm90INS1_16FlashAttnBwdSm90INS1_25CollectiveMainloopBwdSm90ILi2ELi2ELi2EN4cute5tupleIJNS5_1CILi1EEES8_S8_EEENS6_IJNS7_ILi64EEENS7_ILi128EEENS7_ILi96EEEEEENS_10bfloat16_tEfNS_4arch4Sm90ELb0ELb0ELb1ELb1ELb0ELb1ELb0ELb0ELi2ELi1ELi2ELi1ELb1EEENS1_24CollectiveEpilogueBwdGQAISD_fSG_Li256ELb1ELb0EEENS1_19SingleTileSchedulerILb1ELb0ELb0ELi128EEEEEEEEEvNT_6ParamsE,"",@"SHT_CUDA_INFO"
	.sectionflags	@""
	.align	4


	//----- nvinfo : EIATTR_CUDA_API_VERSION
	.align		4
        /*0000*/ 	.byte	0x04, 0x37
        /*0002*/ 	.short	(.L_252 - .L_251)
.L_251:
        /*0004*/ 	.word	0x00000082


	//----- nvinfo : EIATTR_KPARAM_INFO
	.align		4
.L_252:
        /*0008*/ 	.byte	0x04, 0x17
        /*000a*/ 	.short	(.L_254 - .L_253)
.L_253:
        /*000c*/ 	.word	0x00000000
        /*0010*/ 	.short	0x0000
        /*0012*/ 	.short	0x0000
        /*0014*/ 	.byte	0x00, 0xf0, 0x01, 0x1a


	//----- nvinfo : EIATTR_SPARSE_MMA_MASK
	.align		4
.L_254:
        /*0018*/ 	.byte	0x03, 0x50
        /*001a*/ 	.short	0x0000


	//----- nvinfo : EIATTR_MAXREG_COUNT
	.align		4
        /*001c*/ 	.byte	0x03, 0x1b
        /*001e*/ 	.short	0x00a8


	//----- nvinfo : EIATTR_MERCURY_ISA_VERSION
	.align		4
        /*0020*/ 	.byte	0x03, 0x5f
        /*0022*/ 	.short	0x0101


	//----- nvinfo : EIATTR_VRC_CTA_INIT_COUNT
	.align		4
        /*0024*/ 	.byte	0x02, 0x4a
	.zero		1
	.zero		1


	//----- nvinfo : EIATTR_EXIT_INSTR_OFFSETS
	.align		4
        /*0028*/ 	.byte	0x04, 0x1c
        /*002a*/ 	.short	(.L_256 - .L_255)


	//   ....[0]....
.L_255:
        /*002c*/ 	.word	0x00000010


	//----- nvinfo : EIATTR_MAX_THREADS
	.align		4
.L_256:
        /*0030*/ 	.byte	0x04, 0x05
        /*0032*/ 	.short	(.L_258 - .L_257)
.L_257:
        /*0034*/ 	.word	0x00000180
        /*0038*/ 	.word	0x00000001
        /*003c*/ 	.word	0x00000001


	//----- nvinfo : EIATTR_CBANK_PARAM_SIZE
	.align		4
.L_258:
        /*0040*/ 	.byte	0x03, 0x19
        /*0042*/ 	.short	0x0680


	//----- nvinfo : EIATTR_PARAM_CBANK
	.align		4
        /*0044*/ 	.byte	0x04, 0x0a
        /*0046*/ 	.short	(.L_260 - .L_259)
	.align		4
.L_259:
        /*0048*/ 	.word	index@(.nv.constant0._ZN7cutlass13device_kernelIN5flash11enable_sm90INS1_16FlashAttnBwdSm90INS1_25CollectiveMainloopBwdSm90ILi2ELi2ELi2EN4cute5tupleIJNS5_1CILi1EEES8_S8_EEENS6_IJNS7_ILi64EEENS7_ILi128EEENS7_ILi96EEEEEENS_10bfloat16_tEfNS_4arch4Sm90ELb0ELb0ELb1ELb1ELb0ELb1ELb0ELb0ELi2ELi1ELi2ELi1ELb1EEENS1_24CollectiveEpilogueBwdGQAISD_fSG_Li256ELb1ELb0EEENS1_19SingleTileSchedulerILb1ELb0ELb0ELi128EEEEEEEEEvNT_6ParamsE)
        /*004c*/ 	.short	0x0380
        /*004e*/ 	.short	0x0680


	//----- nvinfo : EIATTR_SW_WAR
	.align		4
.L_260:
        /*0050*/ 	.byte	0x04, 0x36
        /*0052*/ 	.short	(.L_262 - .L_261)
.L_261:
        /*0054*/ 	.word	0x00000008
.L_262:


//--------------------- .nv.info._ZN7cutlass13device_kernelIN5flash11enable_sm90INS1_16FlashAttnBwdSm90INS1_25CollectiveMainloopBwdSm90ILi2ELi2ELi2EN4cute5tupleIJNS5_1CILi1EEES8_S8_EEENS6_IJNS7_ILi64EEENS7_ILi128EEENS7_ILi96EEEEEENS_10bfloat16_tEfNS_4arch4Sm90ELb0ELb0ELb1ELb1ELb1ELb1ELb0ELb0ELi2ELi1ELi2ELi1ELb1EEENS1_24CollectiveEpilogueBwdGQAISD_fSG_Li256ELb1ELb1EEENS1_19SingleTileSchedulerILb1ELb0ELb0ELi128EEEEEEEEEvNT_6ParamsE --------------------------
	.section	.nv.info._ZN7cutlass13device_kernelIN5flash11enable_sm90INS1_16FlashAttnBwdSm90INS1_25CollectiveMainloopBwdSm90ILi2ELi2ELi2EN4cute5tupleIJNS5_1CILi1EEES8_S8_EEENS6_IJNS7_ILi64EEENS7_ILi128EEENS7_ILi96EEEEEENS_10bfloat16_tEfNS_4arch4Sm90ELb0ELb0ELb1ELb1ELb1ELb1ELb0ELb0ELi2ELi1ELi2ELi1ELb1EEENS1_24CollectiveEpilogueBwdGQAISD_fSG_Li256ELb1ELb1EEENS1_19SingleTileSchedulerILb1ELb0ELb0ELi128EEEEEEEEEvNT_6ParamsE,"",@"SHT_CUDA_INFO"
	.sectionflags	@""
	.align	4


	//----- nvinfo : EIATTR_CUDA_API_VERSION
	.align		4
        /*0000*/ 	.byte	0x04, 0x37
        /*0002*/ 	.short	(.L_264 - .L_263)
.L_263:
        /*0004*/ 	.word	0x00000082


	//----- nvinfo : EIATTR_KPARAM_INFO
	.align		4
.L_264:
        /*0008*/ 	.byte	0x04, 0x17
        /*000a*/ 	.short	(.L_266 - .L_265)
.L_265:
        /*000c*/ 	.word	0x00000000
        /*0010*/ 	.short	0x0000
        /*0012*/ 	.short	0x0000
        /*0014*/ 	.byte	0x00, 0xf0, 0x01, 0x1a


	//----- nvinfo : EIATTR_SPARSE_MMA_MASK
	.align		4
.L_266:
        /*0018*/ 	.byte	0x03, 0x50
        /*001a*/ 	.short	0x0000


	//----- nvinfo : EIATTR_MAXREG_COUNT
	.align		4
        /*001c*/ 	.byte	0x03, 0x1b
        /*001e*/ 	.short	0x00a8


	//----- nvinfo : EIATTR_MERCURY_ISA_VERSION
	.align		4
        /*0020*/ 	.byte	0x03, 0x5f
        /*0022*/ 	.short	0x0101


	//----- nvinfo : EIATTR_VRC_CTA_INIT_COUNT
	.align		4
        /*0024*/ 	.byte	0x02, 0x4a
	.zero		1
	.zero		1


	//----- nvinfo : EIATTR_EXIT_INSTR_OFFSETS
	.align		4
        /*0028*/ 	.byte	0x04, 0x1c
        /*002a*/ 	.short	(.L_268 - .L_267)


	//   ....[0]....
.L_267:
        /*002c*/ 	.word	0x00000010


	//----- nvinfo : EIATTR_MAX_THREADS
	.align		4
.L_268:
        /*0030*/ 	.byte	0x04, 0x05
        /*0032*/ 	.short	(.L_270 - .L_269)
.L_269:
        /*0034*/ 	.word	0x00000180
        /*0038*/ 	.word	0x00000001
        /*003c*/ 	.word	0x00000001


	//----- nvinfo : EIATTR_CBANK_PARAM_SIZE
	.align		4
.L_270:
        /*0040*/ 	.byte	0x03, 0x19
        /*0042*/ 	.short	0x0680


	//----- nvinfo : EIATTR_PARAM_CBANK
	.align		4
        /*0044*/ 	.byte	0x04, 0x0a
        /*0046*/ 	.short	(.L_272 - .L_271)
	.align		4
.L_271:
        /*0048*/ 	.word	index@(.nv.constant0._ZN7cutlass13device_kernelIN5flash11enable_sm90INS1_16FlashAttnBwdSm90INS1_25CollectiveMainloopBwdSm90ILi2ELi2ELi2EN4cute5tupleIJNS5_1CILi1EEES8_S8_EEENS6_IJNS7_ILi64EEENS7_ILi128EEENS7_ILi96EEEEEENS_10bfloat16_tEfNS_4arch4Sm90ELb0ELb0ELb1ELb1ELb1ELb1ELb0ELb0ELi2ELi1ELi2ELi1ELb1EEENS1_24CollectiveEpilogueBwdGQAISD_fSG_Li256ELb1ELb1EEENS1_19SingleTileSchedulerILb1ELb0ELb0ELi128EEEEEEEEEvNT_6ParamsE)
        /*004c*/ 	.short	0x0380
        /*004e*/ 	.short	0x0680


	//----- nvinfo : EIATTR_SW_WAR
	.align		4
.L_272:
        /*0050*/ 	.byte	0x04, 0x36
        /*0052*/ 	.short	(.L_274 - .L_273)
.L_273:
        /*0054*/ 	.word	0x00000008
.L_274:


//--------------------- .nv.info._ZN7cutlass13device_kernelIN5flash11enable_sm90INS1_16FlashAttnBwdSm90INS1_25CollectiveMainloopBwdSm90ILi2ELi2ELi2EN4cute5tupleIJNS5_1CILi1EEES8_S8_EEENS6_IJNS7_ILi64EEENS7_ILi128EEENS7_ILi96EEEEEENS_10bfloat16_tEfNS_4arch4Sm90ELb0ELb1ELb1ELb0ELb0ELb1ELb0ELb0ELi2ELi1ELi2ELi1ELb1EEENS1_21CollectiveEpilogueBwdISD_SE_SG_Li256ELb0ELb0ELi1EEENS1_19SingleTileSchedulerILb0ELb0ELb0ELi128EEEEEEEEEvNT_6ParamsE --------------------------
	.section	.nv.info._ZN7cutlass13device_kernelIN5flash11enable_sm90INS1_16FlashAttnBwdSm90INS1_25CollectiveMainloopBwdSm90ILi2ELi2ELi2EN4cute5tupleIJNS5_1CILi1EEES8_S8_EEENS6_IJNS7_ILi64EEENS7_ILi128EEENS7_ILi96EEEEEENS_10bfloat16_tEfNS_4arch4Sm90ELb0ELb1ELb1ELb0ELb0ELb1ELb0ELb0ELi2ELi1ELi2ELi1ELb1EEENS1_21CollectiveEpilogueBwdISD_SE_SG_Li256ELb0ELb0ELi1EEENS1_19SingleTileSchedulerILb0ELb0ELb0ELi128EEEEEEEEEvNT_6ParamsE,"",@"SHT_CUDA_INFO"
	.sectionflags	@""
	.align	4


	//----- nvinfo : EIATTR_CUDA_API_VERSION
	.align		4
        /*0000*/ 	.byte	0x04, 0x37
        /*0002*/ 	.short	(.L_276 - .L_275)
.L_275:
        /*0004*/ 	.word	0x00000082


	//----- nvinfo : EIATTR_KPARAM_INFO
	.align		4
.L_276:
        /*0008*/ 	.byte	0x04, 0x17
        /*000a*/ 	.short	(.L_278 - .L_277)
.L_277:
        /*000c*/ 	.word	0x00000000
        /*0010*/ 	.short	0x0000
        /*0012*/ 	.short	0x0000
        /*0014*/ 	.byte	0x00, 0xf0, 0x01, 0x24


	//----- nvinfo : EIATTR_SPARSE_MMA_MASK
	.align		4
.L_278:
        /*0018*/ 	.byte	0x03, 0x50
        /*001a*/ 	.short	0x0000


	//----- nvinfo : EIATTR_MAXREG_COUNT
	.align		4
        /*001c*/ 	.byte	0x03, 0x1b
        /*001e*/ 	.short	0x00a8


	//----- nvinfo : EIATTR_MERCURY_ISA_VERSION
	.align		4
        /*0020*/ 	.byte	0x03, 0x5f
        /*0022*/ 	.short	0x0101


	//----- nvinfo : EIATTR_VRC_CTA_INIT_COUNT
	.align		4
        /*0024*/ 	.byte	0x02, 0x4a
	.zero		1
	.zero		1


	//----- nvinfo : EIATTR_EXIT_INSTR_OFFSETS
	.align		4
        /*0028*/ 	.byte	0x04, 0x1c
        /*002a*/ 	.short	(.L_280 - .L_279)


	//   ....[0]....
.L_279:
        /*002c*/ 	.word	0x00000010


	//----- nvinfo : EIATTR_MAX_THREADS
	.align		4
.L_280:
        /*0030*/ 	.byte	0x04, 0x05
        /*0032*/ 	.short	(.L_282 - .L_281)
.L_281:
        /*0034*/ 	.word	0x00000180
        /*0038*/ 	.word	0x00000001
        /*003c*/ 	.word	0x00000001


	//----- nvinfo : EIATTR_CBANK_PARAM_SIZE
	.align		4
.L_282:
        /*0040*/ 	.byte	0x03, 0x19
        /*0042*/ 	.short	0x0900


	//----- nvinfo : EIATTR_PARAM_CBANK
	.align		4
        /*0044*/ 	.byte	0x04, 0x0a
        /*0046*/ 	.short	(.L_284 - .L_283)
	.align		4
.L_283:
        /*0048*/ 	.word	index@(.nv.constant0._ZN7cutlass13device_kernelIN5flash11enable_sm90INS1_16FlashAttnBwdSm90INS1_25CollectiveMainloopBwdSm90ILi2ELi2ELi2EN4cute5tupleIJNS5_1CILi1EEES8_S8_EEENS6_IJNS7_ILi64EEENS7_ILi128EEENS7_ILi96EEEEEENS_10bfloat16_tEfNS_4arch4Sm90ELb0ELb1ELb1ELb0ELb0ELb1ELb0ELb0ELi2ELi1ELi2ELi1ELb1EEENS1_21CollectiveEpilogueBwdISD_SE_SG_Li256ELb0ELb0ELi1EEENS1_19SingleTileSchedulerILb0ELb0ELb0ELi128EEEEEEEEEvNT_6ParamsE)
        /*004c*/ 	.short	0x0380
        /*004e*/ 	.short	0x0900


	//----- nvinfo : EIATTR_SW_WAR
	.align		4
.L_284:
        /*0050*/ 	.byte	0x04, 0x36
        /*0052*/ 	.short	(.L_286 - .L_285)
.L_285:
        /*0054*/ 	.word	0x00000008
.L_286:


//--------------------- .nv.info._ZN7cutlass13device_kernelIN5flash11enable_sm90INS1_16FlashAttnBwdSm90INS1_25CollectiveMainloopBwdSm90ILi2ELi2ELi2EN4cute5tupleIJNS5_1CILi1EEES8_S8_EEENS6_IJNS7_ILi64EEENS7_ILi128EEENS7_ILi96EEEEEENS_10bfloat16_tEfNS_4arch4Sm90ELb0ELb1ELb1ELb0ELb1ELb1ELb0ELb0ELi2ELi1ELi2ELi1ELb1EEENS1_21CollectiveEpilogueBwdISD_SE_SG_Li256ELb0ELb0ELi1EEENS1_19SingleTileSchedulerILb0ELb0ELb0ELi128EEEEEEEEEvNT_6ParamsE --------------------------
	.section	.nv.info._ZN7cutlass13device_kernelIN5flash11enable_sm90INS1_16FlashAttnBwdSm90INS1_25CollectiveMainloopBwdSm90ILi2ELi2ELi2EN4cute5tupleIJNS5_1CILi1EEES8_S8_EEENS6_IJNS7_ILi64EEENS7_ILi128EEENS7_ILi96EEEEEENS_10bfloat16_tEfNS_4arch4Sm90ELb0ELb1ELb1ELb0ELb1ELb1ELb0ELb0ELi2ELi1ELi2ELi1ELb1EEENS1_21CollectiveEpilogueBwdISD_SE_SG_Li256ELb0ELb0ELi1EEENS1_19SingleTileSchedulerILb0ELb0ELb0ELi128EEEEEEEEEvNT_6ParamsE,"",@"SHT_CUDA_INFO"
	.sectionflags	@""
	.align	4


	//----- nvinfo : EIATTR_CUDA_API_VERSION
	.align		4
        /*0000*/ 	.byte	0x04, 0x37
        /*0002*/ 	.short	(.L_288 - .L_287)
.L_287:
        /*0004*/ 	.word	0x00000082


	//----- nvinfo : EIATTR_KPARAM_INFO
	.align		4
.L_288:
        /*0008*/ 	.byte	0x04, 0x17
        /*000a*/ 	.short	(.L_290 - .L_289)
.L_289:
        /*000c*/ 	.word	0x00000000
        /*0010*/ 	.short	0x0000
        /*0012*/ 	.short	0x0000
        /*0014*/ 	.byte	0x00, 0xf0, 0x01, 0x24


	//----- nvinfo : EIATTR_SPARSE_MMA_MASK
	.align		4
.L_290:
        /*0018*/ 	.byte	0x03, 0x50
        /*001a*/ 	.short	0x0000


	//----- nvinfo : EIATTR_MAXREG_COUNT
	.align		4
        /*001c*/ 	.byte	0x03, 0x1b
        /*001e*/ 	.short	0x00a8


	//----- nvinfo : EIATTR_MERCURY_ISA_VERSION
	.align		4
        /*0020*/ 	.byte	0x03, 0x5f
        /*0022*/ 	.short	0x0101


	//----- nvinfo : EIATTR_VRC_CTA_INIT_COUNT
	.align		4
        /*0024*/ 	.byte	0x02, 0x4a
	.zero		1
	.zero		1


	//----- nvinfo : EIATTR_EXIT_INSTR_OFFSETS
	.align		4
        /*0028*/ 	.byte	0x04, 0x1c
        /*002a*/ 	.short	(.L_292 - .L_291)


	//   ....[0]....
.L_291:
        /*002c*/ 	.word	0x00000010


	//----- nvinfo : EIATTR_MAX_THREADS
	.align		4
.L_292:
        /*0030*/ 	.byte	0x04, 0x05
        /*0032*/ 	.short	(.L_294 - .L_293)
.L_293:
        /*0034*/ 	.word	0x00000180
        /*0038*/ 	.word	0x00000001
        /*003c*/ 	.word	0x00000001


	//----- nvinfo : EIATTR_CBANK_PARAM_SIZE
	.align		4
.L_294:
        /*0040*/ 	.byte	0x03, 0x19
        /*0042*/ 	.short	0x0900


	//----- nvinfo : EIATTR_PARAM_CBANK
	.align		4
        /*0044*/ 	.byte	0x04, 0x0a
        /*0046*/ 	.short	(.L_296 - .L_295)
	.align		4
.L_295:
        /*0048*/ 	.word	index@(.nv.constant0._ZN7cutlass13device_kernelIN5flash11enable_sm90INS1_16FlashAttnBwdSm90INS1_25CollectiveMainloopBwdSm90ILi2ELi2ELi2EN4cute5tupleIJNS5_1CILi1EEES8_S8_EEENS6_IJNS7_ILi64EEENS7_ILi128EEENS7_ILi96EEEEEENS_10bfloat16_tEfNS_4arch4Sm90ELb0ELb1ELb1ELb0ELb1ELb1ELb0ELb0ELi2ELi1ELi2ELi1ELb1EEENS1_21CollectiveEpilogueBwdISD_SE_SG_Li256ELb0ELb0ELi1EEENS1_19SingleTileSchedulerILb0ELb0ELb0ELi128EEEEEEEEEvNT_6ParamsE)
        /*004c*/ 	.short	0x0380
        /*004e*/ 	.short	0x0900


	//----- nvinfo : EIATTR_SW_WAR
	.align		4
.L_296:
        /*0050*/ 	.byte	0x04, 0x36
        /*0052*/ 	.short	(.L_298 - .L_297)
.L_297:
        /*0054*/ 	.word	0x00000008
.L_298:


//--------------------- .nv.info._ZN7cutlass13device_kernelIN5flash11enable_sm90INS1_16FlashAttnBwdSm90INS1_25CollectiveMainloopBwdSm90ILi2ELi2ELi2EN4cute5tupleIJNS5_1CILi1EEES8_S8_EEENS6_IJNS7_ILi64EEENS7_ILi128EEENS7_ILi96EEEEEENS_10bfloat16_tEfNS_4arch4Sm90ELb0ELb1ELb1ELb0ELb0ELb1ELb0ELb0ELi2ELi1ELi2ELi1ELb1EEENS1_24CollectiveEpilogueBwdGQAISD_fSG_Li256ELb0ELb0EEENS1_19SingleTileSchedulerILb0ELb0ELb0ELi128EEEEEEEEEvNT_6ParamsE --------------------------
	.section	.nv.info._ZN7cutlass13device_kernelIN5flash11enable_sm90INS1_16FlashAttnBwdSm90INS1_25CollectiveMainloopBwdSm90ILi2ELi2ELi2EN4cute5tupleIJNS5_1CILi1EEES8_S8_EEENS6_IJNS7_ILi64EEENS7_ILi128EEENS7_ILi96EEEEEENS_10bfloat16_tEfNS_4arch4Sm90ELb0ELb1ELb1ELb0ELb0ELb1ELb0ELb0ELi2ELi1ELi2ELi1ELb1EEENS1_24CollectiveEpilogueBwdGQAISD_fSG_Li256ELb0ELb0EEENS1_19SingleTileSchedulerILb0ELb0ELb0ELi128EEEEEEEEEvNT_6ParamsE,"",@"SHT_CUDA_INFO"
	.sectionflags	@""
	.align	4


	//----- nvinfo : EIATTR_CUDA_API_VERSION
	.align		4
        /*0000*/ 	.byte	0x04, 0x37
        /*0002*/ 	.short	(.L_300 - .L_299)
.L_299:
        /*0004*/ 	.word	0x00000082


	//----- nvinfo : EIATTR_KPARAM_INFO
	.align		4
.L_300:
        /*0008*/ 	.byte	0x04, 0x17
        /*000a*/ 	.short	(.L_302 - .L_301)
.L_301:
        /*000c*/ 	.word	0x00000000
        /*0010*/ 	.short	0x0000
        /*0012*/ 	.short	0x0000
        /*0014*/ 	.byte	0x00, 0xf0, 0x01, 0x1a


	//----- nvinfo : EIATTR_SPARSE_MMA_MASK
	.align		4
.L_302:
        /*0018*/ 	.byte	0x03, 0x50
        /*001a*/ 	.short	0x0000


	//----- nvinfo : EIATTR_MAXREG_COUNT
	.align		4
        /*001c*/ 	.byte	0x03, 0x1b
        /*001e*/ 	.short	0x00a8


	//----- nvinfo : EIATTR_MERCURY_ISA_VERSION
	.align		4
        /*0020*/ 	.byte	0x03, 0x5f
        /*0022*/ 	.short	0x0101


	//----- nvinfo : EIATTR_VRC_CTA_INIT_COUNT
	.align		4
        /*0024*/ 	.byte	0x02, 0x4a
	.zero		1
	.zero		1


	//----- nvinfo : EIATTR_EXIT_INSTR_OFFSETS
	.align		4
        /*0028*/ 	.byte	0x04, 0x1c
        /*002a*/ 	.short	(.L_304 - .L_303)


	//   ....[0]....
.L_303:
        /*002c*/ 	.word	0x00000010


	//----- nvinfo : EIATTR_MAX_THREADS
	.align		4
.L_304:
        /*0030*/ 	.byte	0x04, 0x05
        /*0032*/ 	.short	(.L_306 - .L_305)
.L_305:
        /*0034*/ 	.word	0x00000180
        /*0038*/ 	.word	0x00000001
        /*003c*/ 	.word	0x00000001


	//----- nvinfo : EIATTR_CBANK_PARAM_SIZE
	.align		4
.L_306:
        /*0040*/ 	.byte	0x03, 0x19
        /*0042*/ 	.short	0x0680


	//----- nvinfo : EIATTR_PARAM_CBANK
	.align		4
        /*0044*/ 	.byte	0x04, 0x0a
        /*0046*/ 	.short	(.L_308 - .L_307)
	.align		4
.L_307:
        /*0048*/ 	.word	index@(.nv.constant0._ZN7cutlass13device_kernelIN5flash11enable_sm90INS1_16FlashAttnBwdSm90INS1_25CollectiveMainloopBwdSm90ILi2ELi2ELi2EN4cute5tupleIJNS5_1CILi1EEES8_S8_EEENS6_IJNS7_ILi64EEENS7_ILi128EEENS7_ILi96EEEEEENS_10bfloat16_tEfNS_4arch4Sm90ELb0ELb1ELb1ELb0ELb0ELb1ELb0ELb0ELi2ELi1ELi2ELi1ELb1EEENS1_24CollectiveEpilogueBwdGQAISD_fSG_Li256ELb0ELb0EEENS1_19SingleTileSchedulerILb0ELb0ELb0ELi128EEEEEEEEEvNT_6ParamsE)
        /*004c*/ 	.short	0x0380
        /*004e*/ 	.short	0x0680


	//----- nvinfo : EIATTR_SW_WAR
	.align		4
.L_308:
        /*0050*/ 	.byte	0x04, 0x36
        /*0052*/ 	.short	(.L_310 - .L_309)
.L_309:
        /*0054*/ 	.word	0x00000008
.L_310:


//--------------------- .nv.info._ZN7cutlass13device_kernelIN5flash11enable_sm90INS1_16FlashAttnBwdSm90INS1_25CollectiveMainloopBwdSm90ILi2ELi2ELi2EN4cute5tupleIJNS5_1CILi1EEES8_S8_EEENS6_IJNS7_ILi64EEENS7_ILi128EEENS7_ILi96EEEEEENS_10bfloat16_tEfNS_4arch4Sm90ELb0ELb1ELb1ELb0ELb1ELb1ELb0ELb0ELi2ELi1ELi2ELi1ELb1EEENS1_24CollectiveEpilogueBwdGQAISD_fSG_Li256ELb0ELb1EEENS1_19SingleTileSchedulerILb0ELb0ELb0ELi128EEEEEEEEEvNT_6ParamsE --------------------------
	.section	.nv.info._ZN7cutlass13device_kernelIN5flash11enable_sm90INS1_16FlashAttnBwdSm90INS1_25CollectiveMainloopBwdSm90ILi2ELi2ELi2EN4cute5tupleIJNS5_1CILi1EEES8_S8_EEENS6_IJNS7_ILi64EEENS7_ILi128EEENS7_ILi96EEEEEENS_10bfloat16_tEfNS_4arch4Sm90ELb0ELb1ELb1ELb0ELb1ELb1ELb0ELb0ELi2ELi1ELi2ELi1ELb1EEENS1_24CollectiveEpilogueBwdGQAISD_fSG_Li256ELb0ELb1EEENS1_19SingleTileSchedulerILb0ELb0ELb0ELi128EEEEEEEEEvNT_6ParamsE,"",@"SHT_CUDA_INFO"
	.sectionflags	@""
	.align	4


	//----- nvinfo : EIATTR_CUDA_API_VERSION
	.align		4
        /*0000*/ 	.byte	0x04, 0x37
        /*0002*/ 	.short	(.L_312 - .L_311)
.L_311:
        /*0004*/ 	.word	0x00000082


	//----- nvinfo : EIATTR_KPARAM_INFO
	.align		4
.L_312:
        /*0008*/ 	.byte	0x04, 0x17
        /*000a*/ 	.short	(.L_314 - .L_313)
.L_313:
        /*000c*/ 	.word	0x00000000
        /*0010*/ 	.short	0x0000
        /*0012*/ 	.short	0x0000
        /*0014*/ 	.byte	0x00, 0xf0, 0x01, 0x1a


	//----- nvinfo : EIATTR_SPARSE_MMA_MASK
	.align		4
.L_314:
        /*0018*/ 	.byte	0x03, 0x50
        /*001a*/ 	.short	0x0000


	//----- nvinfo : EIATTR_MAXREG_COUNT
	.align		4
        /*001c*/ 	.byte	0x03, 0x1b
        /*001e*/ 	.short	0x00a8


	//----- nvinfo : EIATTR_MERCURY_ISA_VERSION
	.align		4
        /*0020*/ 	.byte	0x03, 0x5f
        /*0022*/ 	.short	0x0101


	//----- nvinfo : EIATTR_VRC_CTA_INIT_COUNT
	.align		4
        /*0024*/ 	.byte	0x02, 0x4a
	.zero		1
	.zero		1


	//----- nvinfo : EIATTR_EXIT_INSTR_OFFSETS
	.align		4
        /*0028*/ 	.byte	0x04, 0x1c
        /*002a*/ 	.short	(.L_316 - .L_315)


	//   ....[0]....
.L_315:
        /*002c*/ 	.word	0x00000010


	//----- nvinfo : EIATTR_MAX_THREADS
	.align		4
.L_316:
        /*0030*/ 	.byte	0x04, 0x05
        /*0032*/ 	.short	(.L_318 - .L_317)
.L_317:
        /*0034*/ 	.word	0x00000180
        /*0038*/ 	.word	0x00000001
        /*003c*/ 	.word	0x00000001


	//----- nvinfo : EIATTR_CBANK_PARAM_SIZE
	.align		4
.L_318:
        /*0040*/ 	.byte	0x03, 0x19
        /*0042*/ 	.short	0x0680


	//----- nvinfo : EIATTR_PARAM_CBANK
	.align		4
        /*0044*/ 	.byte	0x04, 0x0a
        /*0046*/ 	.short	(.L_320 - .L_319)
	.align		4
.L_319:
        /*0048*/ 	.word	index@(.nv.constant0._ZN7cutlass13device_kernelIN5flash11enable_sm90INS1_16FlashAttnBwdSm90INS1_25CollectiveMainloopBwdSm90ILi2ELi2ELi2EN4cute5tupleIJNS5_1CILi1EEES8_S8_EEENS6_IJNS7_ILi64EEENS7_ILi128EEENS7_ILi96EEEEEENS_10bfloat16_tEfNS_4arch4Sm90ELb0ELb1ELb1ELb0ELb1ELb1ELb0ELb0ELi2ELi1ELi2ELi1ELb1EEENS1_24CollectiveEpilogueBwdGQAISD_fSG_Li256ELb0ELb1EEENS1_19SingleTileSchedulerILb0ELb0ELb0ELi128EEEEEEEEEvNT_6ParamsE)
        /*004c*/ 	.short	0x0380
        /*004e*/ 	.short	0x0680


	//----- nvinfo : EIATTR_SW_WAR
	.align		4
.L_320:
        /*0050*/ 	.byte	0x04, 0x36
        /*0052*/ 	.short	(.L_322 - .L_321)
.L_321:
        /*0054*/ 	.word	0x00000008
.L_322:


//--------------------- .nv.info._ZN7cutlass13device_kernelIN5flash11enable_sm90INS1_16FlashAttnBwdSm90INS1_25CollectiveMainloopBwdSm90ILi2ELi2ELi2EN4cute5tupleIJNS5_1CILi1EEES8_S8_EEENS6_IJNS7_ILi64EEENS7_ILi128EEENS7_ILi96EEEEEENS_10bfloat16_tEfNS_4arch4Sm90ELb0ELb1ELb1ELb1ELb0ELb1ELb0ELb0ELi2ELi1ELi2ELi1ELb1EEENS1_21CollectiveEpilogueBwdISD_SE_SG_Li256ELb1ELb0ELi1EEENS1_19SingleTileSchedulerILb1ELb0ELb0ELi128EEEEEEEEEvNT_6ParamsE --------------------------
	.section	.nv.info._ZN7cutlass13device_kernelIN5flash11enable_sm90INS1_16FlashAttnBwdSm90INS1_25CollectiveMainloopBwdSm90ILi2ELi2ELi2EN4cute5tupleIJNS5_1CILi1EEES8_S8_EEENS6_IJNS7_ILi64EEENS7_ILi128EEENS7_ILi96EEEEEENS_10bfloat16_tEfNS_4arch4Sm90ELb0ELb1ELb1ELb1ELb0ELb1ELb0ELb0ELi2ELi1ELi2ELi1ELb1EEENS1_21CollectiveEpilogueBwdISD_SE_SG_Li256ELb1ELb0ELi1EEENS1_19SingleTileSchedulerILb1ELb0ELb0ELi128EEEEEEEEEvNT_6ParamsE,"",@"SHT_CUDA_INFO"
	.sectionflags	@""
	.align	4


	//----- nvinfo : EIATTR_CUDA_API_VERSION
	.align		4
        /*0000*/ 	.byte	0x04, 0x37
        /*0002*/ 	.short	(.L_324 - .L_323)
.L_323:
        /*0004*/ 	.word	0x00000082


	//----- nvinfo : EIATTR_KPARAM_INFO
	.align		4
.L_324:
        /*0008*/ 	.byte	0x04, 0x17
        /*000a*/ 	.short	(.L_326 - .L_325)
.L_325:
        /*000c*/ 	.word	0x00000000
        /*0010*/ 	.short	0x0000
        /*0012*/ 	.short	0x0000
        /*0014*/ 	.byte	0x00, 0xf0, 0x01, 0x1a


	//----- nvinfo : EIATTR_SPARSE_MMA_MASK
	.align		4
.L_326:
        /*0018*/ 	.byte	0x03, 0x50
        /*001a*/ 	.short	0x0000


	//----- nvinfo : EIATTR_MAXREG_COUNT
	.align		4
        /*001c*/ 	.byte	0x03, 0x1b
        /*001e*/ 	.short	0x00a8


	//----- nvinfo : EIATTR_MERCURY_ISA_VERSION
	.align		4
        /*0020*/ 	.byte	0x03, 0x5f
        /*0022*/ 	.short	0x0101


	//----- nvinfo : EIATTR_VRC_CTA_INIT_COUNT
	.align		4
        /*0024*/ 	.byte	0x02, 0x4a
	.zero		1
	.zero		1


	//----- nvinfo : EIATTR_EXIT_INSTR_OFFSETS
	.align		4
        /*0028*/ 	.byte	0x04, 0x1c
        /*002a*/ 	.short	(.L_328 - .L_327)


	//   ....[0]....
.L_327:
        /*002c*/ 	.word	0x00000010


	//----- nvinfo : EIATTR_MAX_THREADS
	.align		4
.L_328:
        /*0030*/ 	.byte	0x04, 0x05
        /*0032*/ 	.short	(.L_330 - .L_329)
.L_329:
        /*0034*/ 	.word	0x00000180
        /*0038*/ 	.word	0x00000001
        /*003c*/ 	.word	0x00000001


	//----- nvinfo : EIATTR_CBANK_PARAM_SIZE
	.align		4
.L_330:
        /*0040*/ 	.byte	0x03, 0x19
        /*0042*/ 	.short	0x0680


	//----- nvinfo : EIATTR_PARAM_CBANK
	.align		4
        /*0044*/ 	.byte	0x04, 0x0a
        /*0046*/ 	.short	(.L_332 - .L_331)
	.align		4
.L_331:
        /*0048*/ 	.word	index@(.nv.constant0._ZN7cutlass13device_kernelIN5flash11enable_sm90INS1_16FlashAttnBwdSm90INS1_25CollectiveMainloopBwdSm90ILi2ELi2ELi2EN4cute5tupleIJNS5_1CILi1EEES8_S8_EEENS6_IJNS7_ILi64EEENS7_ILi128EEENS7_ILi96EEEEEENS_10bfloat16_tEfNS_4arch4Sm90ELb0ELb1ELb1ELb1ELb0ELb1ELb0ELb0ELi2ELi1ELi2ELi1ELb1EEENS1_21CollectiveEpilogueBwdISD_SE_SG_Li256ELb1ELb0ELi1EEENS1_19SingleTileSchedulerILb1ELb0ELb0ELi128EEEEEEEEEvNT_6ParamsE)
        /*004c*/ 	.short	0x0380
        /*004e*/ 	.short	0x0680


	//----- nvinfo : EIATTR_SW_WAR
	.align		4
.L_332:
        /*0050*/ 	.byte	0x04, 0x36
        /*0052*/ 	.short	(.L_334 - .L_333)
.L_333:
        /*0054*/ 	.word	0x00000008
.L_334:


//--------------------- .nv.info._ZN7cutlass13device_kernelIN5flash11enable_sm90INS1_16FlashAttnBwdSm90INS1_25CollectiveMainloopBwdSm90ILi2ELi2ELi2EN4cute5tupleIJNS5_1CILi1EEES8_S8_EEENS6_IJNS7_ILi64EEENS7_ILi128EEENS7_ILi96EEEEEENS_10bfloat16_tEfNS_4arch4Sm90ELb0ELb1ELb1ELb1ELb1ELb1ELb0ELb0ELi2ELi1ELi2ELi1ELb1EEENS1_21CollectiveEpilogueBwdISD_SE_SG_Li256ELb1ELb0ELi1EEENS1_19SingleTileSchedulerILb1ELb0ELb0ELi128EEEEEEEEEvNT_6ParamsE --------------------------
	.section	.nv.info._ZN7cutlass13device_kernelIN5flash11enable_sm90INS1_16FlashAttnBwdSm90INS1_25CollectiveMainloopBwdSm90ILi2ELi2ELi2EN4cute5tupleIJNS5_1CILi1EEES8_S8_EEENS6_IJNS7_ILi64EEENS7_ILi128EEENS7_ILi96EEEEEENS_10bfloat16_tEfNS_4arch4Sm90ELb0ELb1ELb1ELb1ELb1ELb1ELb0ELb0ELi2ELi1ELi2ELi1ELb1EEENS1_21CollectiveEpilogueBwdISD_SE_SG_Li256ELb1ELb0ELi1EEENS1_19SingleTileSchedulerILb1ELb0ELb0ELi128EEEEEEEEEvNT_6ParamsE,"",@"SHT_CUDA_INFO"
	.sectionflags	@""
	.align	4


	//----- nvinfo : EIATTR_CUDA_API_VERSION
	.align		4
        /*0000*/ 	.byte	0x04, 0x37
        /*0002*/ 	.short	(.L_336 - .L_335)
.L_335:
        /*0004*/ 	.word	0x00000082


	//----- nvinfo : EIATTR_KPARAM_INFO
	.align		4
.L_336:
        /*0008*/ 	.byte	0x04, 0x17
        /*000a*/ 	.short	(.L_338 - .L_337)
.L_337:
        /*000c*/ 	.word	0x00000000
        /*0010*/ 	.short	0x0000
        /*0012*/ 	.short	0x0000
        /*0014*/ 	.byte	0x00, 0xf0, 0x01, 0x1a


	//----- nvinfo : EIATTR_SPARSE_MMA_MASK
	.align		4
.L_338:
        /*0018*/ 	.byte	0x03, 0x50
        /*001a*/ 	.short	0x0000


	//----- nvinfo : EIATTR_MAXREG_COUNT
	.align		4
        /*001c*/ 	.byte	0x03, 0x1b
        /*001e*/ 	.short	0x00a8


	//----- nvinfo : EIATTR_MERCURY_ISA_VERSION
	.align		4
        /*0020*/ 	.byte	0x03, 0x5f
        /*0022*/ 	.short	0x0101


	//----- nvinfo : EIATTR_VRC_CTA_INIT_COUNT
	.align		4
        /*0024*/ 	.byte	0x02, 0x4a
	.zero		1
	.zero		1


	//----- nvinfo : EIATTR_EXIT_INSTR_OFFSETS
	.align		4
        /*0028*/ 	.byte	0x04, 0x1c
        /*002a*/ 	.short	(.L_340 - .L_339)


	//   ....[0]....
.L_339:
        /*002c*/ 	.word	0x00000010


	//----- nvinfo : EIATTR_MAX_THREADS
	.align		4
.L_340:
        /*0030*/ 	.byte	0x04, 0x05
        /*0032*/ 	.short	(.L_342 - .L_341)
.L_341:
        /*0034*/ 	.word	0x00000180
        /*0038*/ 	.word	0x00000001
        /*003c*/ 	.word	0x00000001


	//----- nvinfo : EIATTR_CBANK_PARAM_SIZE
	.align		4
.L_342:
        /*0040*/ 	.byte	0x03, 0x19
        /*0042*/ 	.short	0x0680


	//----- nvinfo : EIATTR_PARAM_CBANK
	.align		4
        /*0044*/ 	.byte	0x04, 0x0a
        /*0046*/ 	.short	(.L_344 - .L_343)
	.align		4
.L_343:
        /*0048*/ 	.word	index@(.nv.constant0._ZN7cutlass13device_kernelIN5flash11enable_sm90INS1_16FlashAttnBwdSm90INS1_25CollectiveMainloopBwdSm90ILi2ELi2ELi2EN4cute5tupleIJNS5_1CILi1EEES8_S8_EEENS6_IJNS7_ILi64EEENS7_ILi128EEENS7_ILi96EEEEEENS_10bfloat16_tEfNS_4arch4Sm90ELb0ELb1ELb1ELb1ELb1ELb1ELb0ELb0ELi2ELi1ELi2ELi1ELb1EEENS1_21CollectiveEpilogueBwdISD_SE_SG_Li256ELb1ELb0ELi1EEENS1_19SingleTileSchedulerILb1ELb0ELb0ELi128EEEEEEEEEvNT_6ParamsE)
        /*004c*/ 	.short	0x0380
        /*004e*/ 	.short	0x0680


	//----- nvinfo : EIATTR_SW_WAR
	.align		4
.L_344:
        /*0050*/ 	.byte	0x04, 0x36
        /*0052*/ 	.short	(.L_346 - .L_345)
.L_345:
        /*0054*/ 	.word	0x00000008
.L_346:


//--------------------- .nv.info._ZN7cutlass13device_kernelIN5flash11enable_sm90INS1_16FlashAttnBwdSm90INS1_25CollectiveMainloopBwdSm90ILi2ELi2ELi2EN4cute5tupleIJNS5_1CILi1EEES8_S8_EEENS6_IJNS7_ILi64EEENS7_ILi128EEENS7_ILi96EEEEEENS_10bfloat16_tEfNS_4arch4Sm90ELb0ELb1ELb1ELb1ELb0ELb1ELb0ELb0ELi2ELi1ELi2ELi1ELb1EEENS1_24CollectiveEpilogueBwdGQAISD_fSG_Li256ELb1ELb0EEENS1_19SingleTileSchedulerILb1ELb0ELb0ELi128EEEEEEEEEvNT_6ParamsE --------------------------
	.section	.nv.info._ZN7cutlass13device_kernelIN5flash11enable_sm90INS1_16FlashAttnBwdSm90INS1_25CollectiveMainloopBwdSm90ILi2ELi2ELi2EN4cute5tupleIJNS5_1CILi1EEES8_S8_EEENS6_IJNS7_ILi64EEENS7_ILi128EEENS7_ILi96EEEEEENS_10bfloat16_tEfNS_4arch4Sm90ELb0ELb1ELb1ELb1ELb0ELb1ELb0ELb0ELi2ELi1ELi2ELi1ELb1EEENS1_24CollectiveEpilogueBwdGQAISD_fSG_Li256ELb1ELb0EEENS1_19SingleTileSchedulerILb1ELb0ELb0ELi128EEEEEEEEEvNT_6ParamsE,"",@"SHT_CUDA_INFO"
	.sectionflags	@""
	.align	4


	//----- nvinfo : EIATTR_CUDA_API_VERSION
	.align		4
        /*0000*/ 	.byte	0x04, 0x37
        /*0002*/ 	.short	(.L_348 - .L_347)
.L_347:
        /*0004*/ 	.word	0x00000082


	//----- nvinfo : EIATTR_KPARAM_INFO
	.align		4
.L_348:
        /*0008*/ 	.byte	0x04, 0x17
        /*000a*/ 	.short	(.L_350 - .L_349)
.L_349:
        /*000c*/ 	.word	0x00000000
        /*0010*/ 	.short	0x0000
        /*0012*/ 	.short	0x0000
        /*0014*/ 	.byte	0x00, 0xf0, 0x01, 0x1a


	//----- nvinfo : EIATTR_SPARSE_MMA_MASK
	.align		4
.L_350:
        /*0018*/ 	.byte	0x03, 0x50
        /*001a*/ 	.short	0x0000


	//----- nvinfo : EIATTR_MAXREG_COUNT
	.align		4
        /*001c*/ 	.byte	0x03, 0x1b
        /*001e*/ 	.short	0x00a8


	//----- nvinfo : EIATTR_MERCURY_ISA_VERSION
	.align		4
        /*0020*/ 	.byte	0x03, 0x5f
        /*0022*/ 	.short	0x0101


	//----- nvinfo : EIATTR_VRC_CTA_INIT_COUNT
	.align		4
        /*0024*/ 	.byte	0x02, 0x4a
	.zero		1
	.zero		1


	//----- nvinfo : EIATTR_EXIT_INSTR_OFFSETS
	.align		4
        /*0028*/ 	.byte	0x04, 0x1c
        /*002a*/ 	.short	(.L_352 - .L_351)


	//   ....[0]....
.L_351:
        /*002c*/ 	.word	0x00000010


	//----- nvinfo : EIATTR_MAX_THREADS
	.align		4
.L_352:
        /*0030*/ 	.byte	0x04, 0x05
        /*0032*/ 	.short	(.L_354 - .L_353)
.L_353:
        /*0034*/ 	.word	0x00000180
        /*0038*/ 	.word	0x00000001
        /*003c*/ 	.word	0x00000001


	//----- nvinfo : EIATTR_CBANK_PARAM_SIZE
	.align		4
.L_354:
        /*0040*/ 	.byte	0x03, 0x19
        /*0042*/ 	.short	0x0680


	//----- nvinfo : EIATTR_PARAM_CBANK
	.align		4
        /*0044*/ 	.byte	0x04, 0x0a
        /*0046*/ 	.short	(.L_356 - .L_355)
	.align		4
.L_355:
        /*0048*/ 	.word	index@(.nv.constant0._ZN7cutlass13device_kernelIN5flash11enable_sm90INS1_16FlashAttnBwdSm90INS1_25CollectiveMainloopBwdSm90ILi2ELi2ELi2EN4cute5tupleIJNS5_1CILi1EEES8_S8_EEENS6_IJNS7_ILi64EEENS7_ILi128EEENS7_ILi96EEEEEENS_10bfloat16_tEfNS_4arch4Sm90ELb0ELb1ELb1ELb1ELb0ELb1ELb0ELb0ELi2ELi1ELi2ELi1ELb1EEENS1_24CollectiveEpilogueBwdGQAISD_fSG_Li256ELb1ELb0EEENS1_19SingleTileSchedulerILb1ELb0ELb0ELi128EEEEEEEEEvNT_6ParamsE)
        /*004c*/ 	.short	0x0380
        /*004e*/ 	.short	0x0680


	//----- nvinfo : EIATTR_SW_WAR
	.align		4
.L_356:
        /*0050*/ 	.byte	0x04, 0x36
        /*0052*/ 	.short	(.L_358 - .L_357)
.L_357:
        /*0054*/ 	.word	0x00000008
.L_358:


//--------------------- .nv.info._ZN7cutlass13device_kernelIN5flash11enable_sm90INS1_16FlashAttnBwdSm90INS1_25CollectiveMainloopBwdSm90ILi2ELi2ELi2EN4cute5tupleIJNS5_1CILi1EEES8_S8_EEENS6_IJNS7_ILi64EEENS7_ILi128EEENS7_ILi96EEEEEENS_10bfloat16_tEfNS_4arch4Sm90ELb0ELb1ELb1ELb1ELb1ELb1ELb0ELb0ELi2ELi1ELi2ELi1ELb1EEENS1_24CollectiveEpilogueBwdGQAISD_fSG_Li256ELb1ELb1EEENS1_19SingleTileSchedulerILb1ELb0ELb0ELi128EEEEEEEEEvNT_6ParamsE --------------------------
	.section	.nv.info._ZN7cutlass13device_kernelIN5flash11enable_sm90INS1_16FlashAttnBwdSm90INS1_25CollectiveMainloopBwdSm90ILi2ELi2ELi2EN4cute5tupleIJNS5_1CILi1EEES8_S8_EEENS6_IJNS7_ILi64EEENS7_ILi128EEENS7_ILi96EEEEEENS_10bfloat16_tEfNS_4arch4Sm90ELb0ELb1ELb1ELb1ELb1ELb1ELb0ELb0ELi2ELi1ELi2ELi1ELb1EEENS1_24CollectiveEpilogueBwdGQAISD_fSG_Li256ELb1ELb1EEENS1_19SingleTileSchedulerILb1ELb0ELb0ELi128EEEEEEEEEvNT_6ParamsE,"",@"SHT_CUDA_INFO"
	.sectionflags	@""
	.align	4


	//----- nvinfo : EIATTR_CUDA_API_VERSION
	.align		4
        /*0000*/ 	.byte	0x04, 0x37
        /*0002*/ 	.short	(.L_360 - .L_359)
.L_359:
        /*0004*/ 	.word	0x00000082


	//----- nvinfo : EIATTR_KPARAM_INFO
	.align		4
.L_360:
        /*0008*/ 	.byte	0x04, 0x17
        /*000a*/ 	.short	(.L_362 - .L_361)
.L_361:
        /*000c*/ 	.word	0x00000000
        /*0010*/ 	.short	0x0000
        /*0012*/ 	.short	0x0000
        /*0014*/ 	.byte	0x00, 0xf0, 0x01, 0x1a


	//----- nvinfo : EIATTR_SPARSE_MMA_MASK
	.align		4
.L_362:
        /*0018*/ 	.byte	0x03, 0x50
        /*001a*/ 	.short	0x0000


	//----- nvinfo : EIATTR_MAXREG_COUNT
	.align		4
        /*001c*/ 	.byte	0x03, 0x1b
        /*001e*/ 	.short	0x00a8


	//----- nvinfo : EIATTR_MERCURY_ISA_VERSION
	.align		4
        /*0020*/ 	.byte	0x03, 0x5f
        /*0022*/ 	.short	0x0101


	//----- nvinfo : EIATTR_VRC_CTA_INIT_COUNT
	.align		4
        /*0024*/ 	.byte	0x02, 0x4a
	.zero		1
	.zero		1


	//----- nvinfo : EIATTR_EXIT_INSTR_OFFSETS
	.align		4
        /*0028*/ 	.byte	0x04, 0x1c
        /*002a*/ 	.short	(.L_364 - .L_363)


	//   ....[0]....
.L_363:
        /*002c*/ 	.word	0x00000010


	//----- nvinfo : EIATTR_MAX_THREADS
	.align		4
.L_364:
        /*0030*/ 	.byte	0x04, 0x05
        /*0032*/ 	.short	(.L_366 - .L_365)
.L_365:
        /*0034*/ 	.word	0x00000180
        /*0038*/ 	.word	0x00000001
        /*003c*/ 	.word	0x00000001


	//----- nvinfo : EIATTR_CBANK_PARAM_SIZE
	.align		4
.L_366:
        /*0040*/ 	.byte	0x03, 0x19
        /*0042*/ 	.short	0x0680


	//----- nvinfo : EIATTR_PARAM_CBANK
	.align		4
        /*0044*/ 	.byte	0x04, 0x0a
        /*0046*/ 	.short	(.L_368 - .L_367)
	.align		4
.L_367:
        /*0048*/ 	.word	index@(.nv.constant0._ZN7cutlass13device_kernelIN5flash11enable_sm90INS1_16FlashAttnBwdSm90INS1_25CollectiveMainloopBwdSm90ILi2ELi2ELi2EN4cute5tupleIJNS5_1CILi1EEES8_S8_EEENS6_IJNS7_ILi64EEENS7_ILi128EEENS7_ILi96EEEEEENS_10bfloat16_tEfNS_4arch4Sm90ELb0ELb1ELb1ELb1ELb1ELb1ELb0ELb0ELi2ELi1ELi2ELi1ELb1EEENS1_24CollectiveEpilogueBwdGQAISD_fSG_Li256ELb1ELb1EEENS1_19SingleTileSchedulerILb1ELb0ELb0ELi128EEEEEEEEEvNT_6ParamsE)
        /*004c*/ 	.short	0x0380
        /*004e*/ 	.short	0x0680


	//----- nvinfo : EIATTR_SW_WAR
	.align		4
.L_368:
        /*0050*/ 	.byte	0x04, 0x36
        /*0052*/ 	.short	(.L_370 - .L_369)
.L_369:
        /*0054*/ 	.word	0x00000008
.L_370:


//--------------------- .nv.info._ZN7cutlass13device_kernelIN5flash11enable_sm90INS1_16FlashAttnBwdSm90INS1_25CollectiveMainloopBwdSm90ILi2ELi2ELi2EN4cute5tupleIJNS5_1CILi1EEES8_S8_EEENS6_IJNS7_ILi64EEENS7_ILi128EEENS7_ILi96EEEEEENS_10bfloat16_tEfNS_4arch4Sm90ELb1ELb0ELb1ELb0ELb0ELb1ELb0ELb0ELi2ELi1ELi2ELi1ELb1EEENS1_21CollectiveEpilogueBwdISD_SE_SG_Li256ELb0ELb0ELi1EEENS1_25SingleTileBwdLPTSchedulerILb0ELi128ELb0EEEEEEEEEvNT_6ParamsE --------------------------
	.section	.nv.info._ZN7cutlass13device_kernelIN5flash11enable_sm90INS1_16FlashAttnBwdSm90INS1_25CollectiveMainloopBwdSm90ILi2ELi2ELi2EN4cute5tupleIJNS5_1CILi1EEES8_S8_EEENS6_IJNS7_ILi64EEENS7_ILi128EEENS7_ILi96EEEEEENS_10bfloat16_tEfNS_4arch4Sm90ELb1ELb0ELb1ELb0ELb0ELb1ELb0ELb0ELi2ELi1ELi2ELi1ELb1EEENS1_21CollectiveEpilogueBwdISD_SE_SG_Li256ELb0ELb0ELi1EEENS1_25SingleTileBwdLPTSchedulerILb0ELi128ELb0EEEEEEEEEvNT_6ParamsE,"",@"SHT_CUDA_INFO"
	.sectionflags	@""
	.align	4


	//----- nvinfo : EIATTR_CUDA_API_VERSION
	.align		4
        /*0000*/ 	.byte	0x04, 0x37
        /*0002*/ 	.short	(.L_372 - .L_371)
.L_371:
        /*0004*/ 	.word	0x00000082


	//----- nvinfo : EIATTR_KPARAM_INFO
	.align		4
.L_372:
        /*0008*/ 	.byte	0x04, 0x17
        /*000a*/ 	.short	(.L_374 - .L_373)
.L_373:
        /*000c*/ 	.word	0x00000000
        /*0010*/ 	.short	0x0000
        /*0012*/ 	.short	0x0000
        /*0014*/ 	.byte	0x00, 0xf0, 0x01, 0x24


	//----- nvinfo : EIATTR_SPARSE_MMA_MASK
	.align		4
.L_374:
        /*0018*/ 	.byte	0x03, 0x50
        /*001a*/ 	.short	0x0000


	//----- nvinfo : EIATTR_MAXREG_COUNT
	.align		4
        /*001c*/ 	.byte	0x03, 0x1b
        /*001e*/ 	.short	0x00a8


	//----- nvinfo : EIATTR_MERCURY_ISA_VERSION
	.align		4
        /*0020*/ 	.byte	0x03, 0x5f
        /*0022*/ 	.short	0x0101


	//----- nvinfo : EIATTR_VRC_CTA_INIT_COUNT
	.align		4
        /*0024*/ 	.byte	0x02, 0x4a
	.zero		1
	.zero		1


	//----- nvinfo : EIATTR_EXIT_INSTR_OFFSETS
	.align		4
        /*0028*/ 	.byte	0x04, 0x1c
        /*002a*/ 	.short	(.L_376 - .L_375)


	//   ....[0]....
.L_375:
        /*002c*/ 	.word	0x00000010


	//----- nvinfo : EIATTR_MAX_THREADS
	.align		4
.L_376:
        /*0030*/ 	.byte	0x04, 0x05
        /*0032*/ 	.short	(.L_378 - .L_377)
.L_377:
        /*0034*/ 	.word	0x00000180
        /*0038*/ 	.word	0x00000001
        /*003c*/ 	.word	0x00000001


	//----- nvinfo : EIATTR_CBANK_PARAM_SIZE
	.align		4
.L_378:
        /*0040*/ 	.byte	0x03, 0x19
        /*0042*/ 	.short	0x0900


	//----- nvinfo : EIATTR_PARAM_CBANK
	.align		4
        /*0044*/ 	.byte	0x04, 0x0a
        /*0046*/ 	.short	(.L_380 - .L_379)
	.align		4
.L_379:
        /*0048*/ 	.word	index@(.nv.constant0._ZN7cutlass13device_kernelIN5flash11enable_sm90INS1_16FlashAttnBwdSm90INS1_25CollectiveMainloopBwdSm90ILi2ELi2ELi2EN4cute5tupleIJNS5_1CILi1EEES8_S8_EEENS6_IJNS7_ILi64EEENS7_ILi128EEENS7_ILi96EEEEEENS_10bfloat16_tEfNS_4arch4Sm90ELb1ELb0ELb1ELb0ELb0ELb1ELb0ELb0ELi2ELi1ELi2ELi1ELb1EEENS1_21CollectiveEpilogueBwdISD_SE_SG_Li256ELb0ELb0ELi1EEENS1_25SingleTileBwdLPTSchedulerILb0ELi128ELb0EEEEEEEEEvNT_6ParamsE)
        /*004c*/ 	.short	0x0380
        /*004e*/ 	.short	0x0900


	//----- nvinfo : EIATTR_SW_WAR
	.align		4
.L_380:
        /*0050*/ 	.byte	0x04, 0x36
        /*0052*/ 	.short	(.L_382 - .L_381)
.L_381:
        /*0054*/ 	.word	0x00000008
.L_382:


//--------------------- .nv.info._ZN7cutlass13device_kernelIN5flash11enable_sm90INS1_16FlashAttnBwdSm90INS1_25CollectiveMainloopBwdSm90ILi2ELi2ELi2EN4cute5tupleIJNS5_1CILi1EEES8_S8_EEENS6_IJNS7_ILi64EEENS7_ILi128EEENS7_ILi96EEEEEENS_10bfloat16_tEfNS_4arch4Sm90ELb1ELb0ELb1ELb0ELb1ELb1ELb0ELb0ELi2ELi1ELi2ELi1ELb1EEENS1_21CollectiveEpilogueBwdISD_SE_SG_Li256ELb0ELb0ELi1EEENS1_25SingleTileBwdLPTSchedulerILb0ELi128ELb1EEEEEEEEEvNT_6ParamsE --------------------------
	.section	.nv.info._ZN7cutlass13device_kernelIN5flash11enable_sm90INS1_16FlashAttnBwdSm90INS1_25CollectiveMainloopBwdSm90ILi2ELi2ELi2EN4cute5tupleIJNS5_1CILi1EEES8_S8_EEENS6_IJNS7_ILi64EEENS7_ILi128EEENS7_ILi96EEEEEENS_10bfloat16_tEfNS_4arch4Sm90ELb1ELb0ELb1ELb0ELb1ELb1ELb0ELb0ELi2ELi1ELi2ELi1ELb1EEENS1_21CollectiveEpilogueBwdISD_SE_SG_Li256ELb0ELb0ELi1EEENS1_25SingleTileBwdLPTSchedulerILb0ELi128ELb1EEEEEEEEEvNT_6ParamsE,"",@"SHT_CUDA_INFO"
	.sectionflags	@""
	.align	4


	//----- nvinfo : EIATTR_CUDA_API_VERSION
	.align		4
        /*0000*/ 	.byte	0x04, 0x37
        /*0002*/ 	.short	(.L_384 - .L_383)
.L_383:
        /*0004*/ 	.word	0x00000082


	//----- nvinfo : EIATTR_KPARAM_INFO
	.align		4
.L_384:
        /*0008*/ 	.byte	0x04, 0x17
        /*000a*/ 	.short	(.L_386 - .L_385)
.L_385:
        /*000c*/ 	.word	0x00000000
        /*0010*/ 	.short	0x0000
        /*0012*/ 	.short	0x0000
        /*0014*/ 	.byte	0x00, 0xf0, 0x01, 0x24


	//----- nvinfo : EIATTR_SPARSE_MMA_MASK
	.align		4
.L_386:
        /*0018*/ 	.byte	0x03, 0x50
        /*001a*/ 	.short	0x0000


	//----- nvinfo : EIATTR_MAXREG_COUNT
	.align		4
        /*001c*/ 	.byte	0x03, 0x1b
        /*001e*/ 	.short	0x00a8


	//----- nvinfo : EIATTR_MERCURY_ISA_VERSION
	.align		4
        /*0020*/ 	.byte	0x03, 0x5f
        /*0022*/ 	.short	0x0101


	//----- nvinfo : EIATTR_VRC_CTA_INIT_COUNT
	.align		4
        /*0024*/ 	.byte	0x02, 0x4a
	.zero		1
	.zero		1


	//----- nvinfo : EIATTR_EXIT_INSTR_OFFSETS
	.align		4
        /*0028*/ 	.byte	0x04, 0x1c
        /*002a*/ 	.short	(.L_388 - .L_387)


	//   ....[0]....
.L_387:
        /*002c*/ 	.word	0x00000010


	//----- nvinfo : EIATTR_MAX_THREADS
	.align		4
.L_388:
        /*0030*/ 	.byte	0x04, 0x05
        /*0032*/ 	.short	(.L_390 - .L_389)
.L_389:
        /*0034*/ 	.word	0x00000180
        /*0038*/ 	.word	0x00000001
        /*003c*/ 	.word	0x00000001


	//----- nvinfo : EIATTR_CBANK_PARAM_SIZE
	.align		4
.L_390:
        /*0040*/ 	.byte	0x03, 0x19
        /*0042*/ 	.short	0x0900


	//----- nvinfo : EIATTR_PARAM_CBANK
	.align		4
        /*0044*/ 	.byte	0x04, 0x0a
        /*0046*/ 	.short	(.L_392 - .L_391)
	.align		4
.L_391:
        /*0048*/ 	.word	index@(.nv.constant0._ZN7cutlass13device_kernelIN5flash11enable_sm90INS1_16FlashAttnBwdSm90INS1_25CollectiveMainloopBwdSm90ILi2ELi2ELi2EN4cute5tupleIJNS5_1CILi1EEES8_S8_EEENS6_IJNS7_ILi64EEENS7_ILi128EEENS7_ILi96EEEEEENS_10bfloat16_tEfNS_4arch4Sm90ELb1ELb0ELb1ELb0ELb1ELb1ELb0ELb0ELi2ELi1ELi2ELi1ELb1EEENS1_21CollectiveEpilogueBwdISD_SE_SG_Li256ELb0ELb0ELi1EEENS1_25SingleTileBwdLPTSchedulerILb0ELi128ELb1EEEEEEEEEvNT_6ParamsE)
        /*004c*/ 	.short	0x0380
        /*004e*/ 	.short	0x0900


	//----- nvinfo : EIATTR_SW_WAR
	.align		4
.L_392:
        /*0050*/ 	.byte	0x04, 0x36
        /*0052*/ 	.short	(.L_394 - .L_393)
.L_393:
        /*0054*/ 	.word	0x00000008
.L_394:


//--------------------- .nv.info._ZN7cutlass13device_kernelIN5flash11enable_sm90INS1_16FlashAttnBwdSm90INS1_25CollectiveMainloopBwdSm90ILi2ELi2ELi2EN4cute5tupleIJNS5_1CILi1EEES8_S8_EEENS6_IJNS7_ILi64EEENS7_ILi128EEENS7_ILi96EEEEEENS_10bfloat16_tEfNS_4arch4Sm90ELb1ELb0ELb1ELb0ELb0ELb1ELb0ELb0ELi2ELi1ELi2ELi1ELb1EEENS1_24CollectiveEpilogueBwdGQAISD_fSG_Li256ELb0ELb0EEENS1_25SingleTileBwdLPTSchedulerILb0ELi128ELb0EEEEEEEEEvNT_6ParamsE --------------------------
	.section	.nv.info._ZN7cutlass13device_kernelIN5flash11enable_sm90INS1_16FlashAttnBwdSm90INS1_25CollectiveMainloopBwdSm90ILi2ELi2ELi2EN4cute5tupleIJNS5_1CILi1EEES8_S8_EEENS6_IJNS7_ILi64EEENS7_ILi128EEENS7_ILi96EEEEEENS_10bfloat16_tEfNS_4arch4Sm90ELb1ELb0ELb1ELb0ELb0ELb1ELb0ELb0ELi2ELi1ELi2ELi1ELb1EEENS1_24CollectiveEpilogueBwdGQAISD_fSG_Li256ELb0ELb0EEENS1_25SingleTileBwdLPTSchedulerILb0ELi128ELb0EEEEEEEEEvNT_6ParamsE,"",@"SHT_CUDA_INFO"
	.sectionflags	@""
	.align	4


	//----- nvinfo : EIATTR_CUDA_API_VERSION
	.align		4
        /*0000*/ 	.byte	0x04, 0x37
        /*0002*/ 	.short	(.L_396 - .L_395)
.L_395:
        /*0004*/ 	.word	0x00000082


	//----- nvinfo : EIATTR_KPARAM_INFO
	.align		4
.L_396:
        /*0008*/ 	.byte	0x04, 0x17
        /*000a*/ 	.short	(.L_398 - .L_397)
.L_397:
        /*000c*/ 	.word	0x00000000
        /*0010*/ 	.short	0x0000
        /*0012*/ 	.short	0x0000
        /*0014*/ 	.byte	0x00, 0xf0, 0x01, 0x1c


	//----- nvinfo : EIATTR_SPARSE_MMA_MASK
	.align		4
.L_398:
        /*0018*/ 	.byte	0x03, 0x50
        /*001a*/ 	.short	0x0000


	//----- nvinfo : EIATTR_MAXREG_COUNT
	.align		4
        /*001c*/ 	.byte	0x03, 0x1b
        /*001e*/ 	.short	0x00a8


	//----- nvinfo : EIATTR_MERCURY_ISA_VERSION
	.align		4
        /*0020*/ 	.byte	0x03, 0x5f
        /*0022*/ 	.short	0x0101


	//----- nvinfo : EIATTR_VRC_CTA_INIT_COUNT
	.align		4
        /*0024*/ 	.byte	0x02, 0x4a
	.zero		1
	.zero		1


	//----- nvinfo : EIATTR_EXIT_INSTR_OFFSETS
	.align		4
        /*0028*/ 	.byte	0x04, 0x1c
        /*002a*/ 	.short	(.L_400 - .L_399)


	//   ....[0]....
.L_399:
        /*002c*/ 	.word	0x00000010


	//----- nvinfo : EIATTR_MAX_THREADS
	.align		4
.L_400:
        /*0030*/ 	.byte	0x04, 0x05
        /*0032*/ 	.short	(.L_402 - .L_401)
.L_401:
        /*0034*/ 	.word	0x00000180
        /*0038*/ 	.word	0x00000001
        /*003c*/ 	.word	0x00000001


	//----- nvinfo : EIATTR_CBANK_PARAM_SIZE
	.align		4
.L_402:
        /*0040*/ 	.byte	0x03, 0x19
        /*0042*/ 	.short	0x0700


	//----- nvinfo : EIATTR_PARAM_CBANK
	.align		4
        /*0044*/ 	.byte	0x04, 0x0a
        /*0046*/ 	.short	(.L_404 - .L_403)
	.align		4
.L_403:
        /*0048*/ 	.word	index@(.nv.constant0._ZN7cutlass13device_kernelIN5flash11enable_sm90INS1_16FlashAttnBwdSm90INS1_25CollectiveMainloopBwdSm90ILi2ELi2ELi2EN4cute5tupleIJNS5_1CILi1EEES8_S8_EEENS6_IJNS7_ILi64EEENS7_ILi128EEENS7_ILi96EEEEEENS_10bfloat16_tEfNS_4arch4Sm90ELb1ELb0ELb1ELb0ELb0ELb1ELb0ELb0ELi2ELi1ELi2ELi1ELb1EEENS1_24CollectiveEpilogueBwdGQAISD_fSG_Li256ELb0ELb0EEENS1_25SingleTileBwdLPTSchedulerILb0ELi128ELb0EEEEEEEEEvNT_6ParamsE)
        /*004c*/ 	.short	0x0380
        /*004e*/ 	.short	0x0700


	//----- nvinfo : EIATTR_SW_WAR
	.align		4
.L_404:
        /*0050*/ 	.byte	0x04, 0x36
        /*0052*/ 	.short	(.L_406 - .L_405)
.L_405:
        /*0054*/ 	.word	0x00000008
.L_406:


//--------------------- .nv.info._ZN7cutlass13device_kernelIN5flash11enable_sm90INS1_16FlashAttnBwdSm90INS1_25CollectiveMainloopBwdSm90ILi2ELi2ELi2EN4cute5tupleIJNS5_1CILi1EEES8_S8_EEENS6_IJNS7_ILi64EEENS7_ILi128EEENS7_ILi96EEEEEENS_10bfloat16_tEfNS_4arch4Sm90ELb1ELb0ELb1ELb0ELb1ELb1ELb0ELb0ELi2ELi1ELi2ELi1ELb1EEENS1_24CollectiveEpilogueBwdGQAISD_fSG_Li256ELb0ELb1EEENS1_25SingleTileBwdLPTSchedulerILb0ELi128ELb1EEEEEEEEEvNT_6ParamsE --------------------------
	.section	.nv.info._ZN7cutlass13device_kernelIN5flash11enable_sm90INS1_16FlashAttnBwdSm90INS1_25CollectiveMainloopBwdSm90ILi2ELi2ELi2EN4cute5tupleIJNS5_1CILi1EEES8_S8_EEENS6_IJNS7_ILi64EEENS7_ILi128EEENS7_ILi96EEEEEENS_10bfloat16_tEfNS_4arch4Sm90ELb1ELb0ELb1ELb0ELb1ELb1ELb0ELb0ELi2ELi1ELi2ELi1ELb1EEENS1_24CollectiveEpilogueBwdGQAISD_fSG_Li256ELb0ELb1EEENS1_25SingleTileBwdLPTSchedulerILb0ELi128ELb1EEEEEEEEEvNT_6ParamsE,"",@"SHT_CUDA_INFO"
	.sectionflags	@""
	.align	4


	//----- nvinfo : EIATTR_CUDA_API_VERSION
	.align		4
        /*0000*/ 	.byte	0x04, 0x37
        /*0002*/ 	.short	(.L_408 - .L_407)
.L_407:
        /*0004*/ 	.word	0x00000082


	//----- nvinfo : EIATTR_KPARAM_INFO
	.align		4
.L_408:
        /*0008*/ 	.byte	0x04, 0x17
        /*000a*/ 	.short	(.L_410 - .L_409)
.L_409:
        /*000c*/ 	.word	0x00000000
        /*0010*/ 	.short	0x0000
        /*0012*/ 	.short	0x0000
        /*0014*/ 	.byte	0x00, 0xf0, 0x01, 0x1c


	//----- nvinfo : EIATTR_SPARSE_MMA_MASK
	.align		4
.L_410:
        /*0018*/ 	.byte	0x03, 0x50
        /*001a*/ 	.short	0x0000


	//----- nvinfo : EIATTR_MAXREG_COUNT
	.align		4
        /*001c*/ 	.byte	0x03, 0x1b
        /*001e*/ 	.short	0x00a8


	//----- nvinfo : EIATTR_MERCURY_ISA_VERSION
	.align		4
        /*0020*/ 	.byte	0x03, 0x5f
        /*0022*/ 	.short	0x0101


	//----- nvinfo : EIATTR_VRC_CTA_INIT_COUNT
	.align		4
        /*0024*/ 	.byte	0x02, 0x4a
	.zero		1
	.zero		1


	//----- nvinfo : EIATTR_EXIT_INSTR_OFFSETS
	.align		4
        /*0028*/ 	.byte	0x04, 0x1c
        /*002a*/ 	.short	(.L_412 - .L_411)


	//   ....[0]....
.L_411:
        /*002c*/ 	.word	0x00000010


	//----- nvinfo : EIATTR_MAX_THREADS
	.align		4
.L_412:
        /*0030*/ 	.byte	0x04, 0x05
        /*0032*/ 	.short	(.L_414 - .L_413)
.L_413:
        /*0034*/ 	.word	0x00000180
        /*0038*/ 	.word	0x00000001
        /*003c*/ 	.word	0x00000001


	//----- nvinfo : EIATTR_CBANK_PARAM_SIZE
	.align		4
.L_414:
        /*0040*/ 	.byte	0x03, 0x19
        /*0042*/ 	.short	0x0700


	//----- nvinfo : EIATTR_PARAM_CBANK
	.align		4
        /*0044*/ 	.byte	0x04, 0x0a
        /*0046*/ 	.short	(.L_416 - .L_415)
	.align		4
.L_415:
        /*0048*/ 	.word	index@(.nv.constant0._ZN7cutlass13device_kernelIN5flash11enable_sm90INS1_16FlashAttnBwdSm90INS1_25CollectiveMainloopBwdSm90ILi2ELi2ELi2EN4cute5tupleIJNS5_1CILi1EEES8_S8_EEENS6_IJNS7_ILi64EEENS7_ILi128EEENS7_ILi96EEEEEENS_10bfloat16_tEfNS_4arch4Sm90ELb1ELb0ELb1ELb0ELb1ELb1ELb0ELb0ELi2ELi1ELi2ELi1ELb1EEENS1_24CollectiveEpilogueBwdGQAISD_fSG_Li256ELb0ELb1EEENS1_25SingleTileBwdLPTSchedulerILb0ELi128ELb1EEEEEEEEEvNT_6ParamsE)
        /*004c*/ 	.short	0x0380
        /*004e*/ 	.short	0x0700


	//----- nvinfo : EIATTR_SW_WAR
	.align		4
.L_416:
        /*0050*/ 	.byte	0x04, 0x36
        /*0052*/ 	.short	(.L_418 - .L_417)
.L_417:
        /*0054*/ 	.word	0x00000008
.L_418:


//--------------------- .nv.info._ZN7cutlass13device_kernelIN5flash22FlashAttnBwdPreprocessIN4cute5tupleIJNS3_1CILi64EEENS5_ILi96EEEEEENS_10bfloat16_tEfNS_4arch4Sm90ELb1ELb0EEEEEvNT_6ParamsE --------------------------
	.section	.nv.info._ZN7cutlass13device_kernelIN5flash22FlashAttnBwdPreprocessIN4cute5tupleIJNS3_1CILi64EEENS5_ILi96EEEEEENS_10bfloat16_tEfNS_4arch4Sm90ELb1ELb0EEEEEvNT_6ParamsE,"",@"SHT_CUDA_INFO"
	.sectionflags	@""
	.align	4


	//----- nvinfo : EIATTR_CUDA_API_VERSION
	.align		4
        /*0000*/ 	.byte	0x04, 0x37
        /*0002*/ 	.short	(.L_420 - .L_419)
.L_419:
        /*0004*/ 	.word	0x00000082


	//----- nvinfo : EIATTR_KPARAM_INFO
	.align		4
.L_420:
        /*0008*/ 	.byte	0x04, 0x17
        /*000a*/ 	.short	(.L_422 - .L_421)
.L_421:
        /*000c*/ 	.word	0x00000000
        /*0010*/ 	.short	0x0000
        /*0012*/ 	.short	0x0000
        /*0014*/ 	.byte	0x00, 0xf0, 0xc1, 0x03


	//----- nvinfo : EIATTR_SPARSE_MMA_MASK
	.align		4
.L_422:
        /*0018*/ 	.byte	0x03, 0x50
        /*001a*/ 	.short	0x0000


	//----- nvinfo : EIATTR_MAXREG_COUNT
	.align		4
        /*001c*/ 	.byte	0x03, 0x1b
        /*001e*/ 	.short	0x0080


	//----- nvinfo : EIATTR_MERCURY_ISA_VERSION
	.align		4
        /*0020*/ 	.byte	0x03, 0x5f
        /*0022*/ 	.short	0x0101


	//----- nvinfo : EIATTR_COOP_GROUP_MASK_REGIDS
	.align		4
        /*0024*/ 	.byte	0x04, 0x29
        /*0026*/ 	.short	(.L_424 - .L_423)


	//   ....[0]....
.L_423:
        /*0028*/ 	.word	0xffffffff


	//   ....[1]....
        /*002c*/ 	.word	0xffffffff


	//----- nvinfo : EIATTR_COOP_GROUP_INSTR_OFFSETS
	.align		4
.L_424:
        /*0030*/ 	.byte	0x04, 0x28
        /*0032*/ 	.short	(.L_426 - .L_425)


	//   ....[0]....
.L_425:
        /*0034*/ 	.word	0x00000ac0


	//   ....[1]....
        /*0038*/ 	.word	0x00000b70


	//----- nvinfo : EIATTR_VRC_CTA_INIT_COUNT
	.align		4
.L_426:
        /*003c*/ 	.byte	0x02, 0x4a
	.zero		1
	.zero		1


	//----- nvinfo : EIATTR_EXIT_INSTR_OFFSETS
	.align		4
        /*0040*/ 	.byte	0x04, 0x1c
        /*0042*/ 	.short	(.L_428 - .L_427)


	//   ....[0]....
.L_427:
        /*0044*/ 	.word	0x00000ed0


	//   ....[1]....
        /*0048*/ 	.word	0x00000f50


	//----- nvinfo : EIATTR_MAX_THREADS
	.align		4
.L_428:
        /*004c*/ 	.byte	0x04, 0x05
        /*004e*/ 	.short	(.L_430 - .L_429)
.L_429:
        /*0050*/ 	.word	0x00000100
        /*0054*/ 	.word	0x00000001
        /*0058*/ 	.word	0x00000001


	//----- nvinfo : EIATTR_CRS_STACK_SIZE
	.align		4
.L_430:
        /*005c*/ 	.byte	0x04, 0x1e
        /*005e*/ 	.short	(.L_432 - .L_431)
.L_431:
        /*0060*/ 	.word	0x00000000


	//----- nvinfo : EIATTR_CBANK_PARAM_SIZE
	.align		4
.L_432:
        /*0064*/ 	.byte	0x03, 0x19
        /*0066*/ 	.short	0x00f0


	//----- nvinfo : EIATTR_PARAM_CBANK
	.align		4
        /*0068*/ 	.byte	0x04, 0x0a
        /*006a*/ 	.short	(.L_434 - .L_433)
	.align		4
.L_433:
        /*006c*/ 	.word	index@(.nv.constant0._ZN7cutlass13device_kernelIN5flash22FlashAttnBwdPreprocessIN4cute5tupleIJNS3_1CILi64EEENS5_ILi96EEEEEENS_10bfloat16_tEfNS_4arch4Sm90ELb1ELb0EEEEEvNT_6ParamsE)
        /*0070*/ 	.short	0x0380
        /*0072*/ 	.short	0x00f0


	//----- nvinfo : EIATTR_SW_WAR
	.align		4
.L_434:
        /*0074*/ 	.byte	0x04, 0x36
        /*0076*/ 	.short	(.L_436 - .L_435)
.L_435:
        /*0078*/ 	.word	0x00000008
.L_436:


//--------------------- .nv.info._ZN7cutlass13device_kernelIN5flash11enable_sm90INS1_16FlashAttnBwdSm90INS1_25CollectiveMainloopBwdSm90ILi2ELi2ELi2EN4cute5tupleIJNS5_1CILi1EEES8_S8_EEENS6_IJNS7_ILi64EEENS7_ILi128EEENS7_ILi96EEEEEENS_10bfloat16_tEfNS_4arch4Sm90ELb1ELb0ELb1ELb1ELb0ELb1ELb0ELb0ELi2ELi1ELi2ELi1ELb1EEENS1_21CollectiveEpilogueBwdISD_SE_SG_Li256ELb1ELb0ELi1EEENS1_25SingleTileBwdLPTSchedulerILb1ELi128ELb0EEEEEEEEEvNT_6ParamsE --------------------------
	.section	.nv.info._ZN7cutlass13device_kernelIN5flash11enable_sm90INS1_16FlashAttnBwdSm90INS1_25CollectiveMainloopBwdSm90ILi2ELi2ELi2EN4cute5tupleIJNS5_1CILi1EEES8_S8_EEENS6_IJNS7_ILi64EEENS7_ILi128EEENS7_ILi96EEEEEENS_10bfloat16_tEfNS_4arch4Sm90ELb1ELb0ELb1ELb1ELb0ELb1ELb0ELb0ELi2ELi1ELi2ELi1ELb1EEENS1_21CollectiveEpilogueBwdISD_SE_SG_Li256ELb1ELb0ELi1EEENS1_25SingleTileBwdLPTSchedulerILb1ELi128ELb0EEEEEEEEEvNT_6ParamsE,"",@"SHT_CUDA_INFO"
	.sectionflags	@""
	.align	4


	//----- nvinfo : EIATTR_CUDA_API_VERSION
	.align		4
        /*0000*/ 	.byte	0x04, 0x37
        /*0002*/ 	.short	(.L_438 - .L_437)
.L_437:
        /*0004*/ 	.word	0x00000082


	//----- nvinfo : EIATTR_KPARAM_INFO
	.align		4
.L_438:
        /*0008*/ 	.byte	0x04, 0x17
        /*000a*/ 	.short	(.L_440 - .L_439)
.L_439:
        /*000c*/ 	.word	0x00000000
        /*0010*/ 	.short	0x0000
        /*0012*/ 	.short	0x0000
        /*0014*/ 	.byte	0x00, 0xf0, 0x01, 0x1a


	//----- nvinfo : EIATTR_SPARSE_MMA_MASK
	.align		4
.L_440:
        /*0018*/ 	.byte	0x03, 0x50
        /*001a*/ 	.short	0x0000


	//----- nvinfo : EIATTR_MAXREG_COUNT
	.align		4
        /*001c*/ 	.byte	0x03, 0x1b
        /*001e*/ 	.short	0x00a8


	//----- nvinfo : EIATTR_MERCURY_ISA_VERSION
	.align		4
        /*0020*/ 	.byte	0x03, 0x5f
        /*0022*/ 	.short	0x0101


	//----- nvinfo : EIATTR_VRC_CTA_INIT_COUNT
	.align		4
        /*0024*/ 	.byte	0x02, 0x4a
	.zero		1
	.zero		1


	//----- nvinfo : EIATTR_EXIT_INSTR_OFFSETS
	.align		4
        /*0028*/ 	.byte	0x04, 0x1c
        /*002a*/ 	.short	(.L_442 - .L_441)


	//   ....[0]....
.L_441:
        /*002c*/ 	.word	0x00000010


	//----- nvinfo : EIATTR_MAX_THREADS
	.align		4
.L_442:
        /*0030*/ 	.byte	0x04, 0x05
        /*0032*/ 	.short	(.L_444 - .L_443)
.L_443:
        /*0034*/ 	.word	0x00000180
        /*0038*/ 	.word	0x00000001
        /*003c*/ 	.word	0x00000001


	//----- nvinfo : EIATTR_CBANK_PARAM_SIZE
	.align		4
.L_444:
        /*0040*/ 	.byte	0x03, 0x19
        /*0042*/ 	.short	0x0680


	//----- nvinfo : EIATTR_PARAM_CBANK
	.align		4
        /*0044*/ 	.byte	0x04, 0x0a
        /*0046*/ 	.short	(.L_446 - .L_445)
	.align		4
.L_445:
        /*0048*/ 	.word	index@(.nv.constant0._ZN7cutlass13device_kernelIN5flash11enable_sm90INS1_16FlashAttnBwdSm90INS1_25CollectiveMainloopBwdSm90ILi2ELi2ELi2EN4cute5tupleIJNS5_1CILi1EEES8_S8_EEENS6_IJNS7_ILi64EEENS7_ILi128EEENS7_ILi96EEEEEENS_10bfloat16_tEfNS_4arch4Sm90ELb1ELb0ELb1ELb1ELb0ELb1ELb0ELb0ELi2ELi1ELi2ELi1ELb1EEENS1_21CollectiveEpilogueBwdISD_SE_SG_Li256ELb1ELb0ELi1EEENS1_25SingleTileBwdLPTSchedulerILb1ELi128ELb0EEEEEEEEEvNT_6ParamsE)
        /*004c*/ 	.short	0x0380
        /*004e*/ 	.short	0x0680


	//----- nvinfo : EIATTR_SW_WAR
	.align		4
.L_446:
        /*0050*/ 	.byte	0x04, 0x36
        /*0052*/ 	.short	(.L_448 - .L_447)
.L_447:
        /*0054*/ 	.word	0x00000008
.L_448:


//--------------------- .nv.info._ZN7cutlass13device_kernelIN5flash11enable_sm90INS1_16FlashAttnBwdSm90INS1_25CollectiveMainloopBwdSm90ILi2ELi2ELi2EN4cute5tupleIJNS5_1CILi1EEES8_S8_EEENS6_IJNS7_ILi64EEENS7_ILi128EEENS7_ILi96EEEEEENS_10bfloat16_tEfNS_4arch4Sm90ELb1ELb0ELb1ELb1ELb1ELb1ELb0ELb0ELi2ELi1ELi2ELi1ELb1EEENS1_21CollectiveEpilogueBwdISD_SE_SG_Li256ELb1ELb0ELi1EEENS1_25SingleTileBwdLPTSchedulerILb1ELi128ELb1EEEEEEEEEvNT_6ParamsE --------------------------
	.section	.nv.info._ZN7cutlass13device_kernelIN5flash11enable_sm90INS1_16FlashAttnBwdSm90INS1_25CollectiveMainloopBwdSm90ILi2ELi2ELi2EN4cute5tupleIJNS5_1CILi1EEES8_S8_EEENS6_IJNS7_ILi64EEENS7_ILi128EEENS7_ILi96EEEEEENS_10bfloat16_tEfNS_4arch4Sm90ELb1ELb0ELb1ELb1ELb1ELb1ELb0ELb0ELi2ELi1ELi2ELi1ELb1EEENS1_21CollectiveEpilogueBwdISD_SE_SG_Li256ELb1ELb0ELi1EEENS1_25SingleTileBwdLPTSchedulerILb1ELi128ELb1EEEEEEEEEvNT_6ParamsE,"",@"SHT_CUDA_INFO"
	.sectionflags	@""
	.align	4


	//----- nvinfo : EIATTR_CUDA_API_VERSION
	.align		4
        /*0000*/ 	.byte	0x04, 0x37
        /*0002*/ 	.short	(.L_450 - .L_449)
.L_449:
        /*0004*/ 	.word	0x00000082


	//----- nvinfo : EIATTR_KPARAM_INFO
	.align		4
.L_450:
        /*0008*/ 	.byte	0x04, 0x17
        /*000a*/ 	.short	(.L_452 - .L_451)
.L_451:
        /*000c*/ 	.word	0x00000000
        /*0010*/ 	.short	0x0000
        /*0012*/ 	.short	0x0000
        /*0014*/ 	.byte	0x00, 0xf0, 0x01, 0x1a


	//----- nvinfo : EIATTR_SPARSE_MMA_MASK
	.align		4
.L_452:
        /*0018*/ 	.byte	0x03, 0x50
        /*001a*/ 	.short	0x0000


	//----- nvinfo : EIATTR_MAXREG_COUNT
	.align		4
        /*001c*/ 	.byte	0x03, 0x1b
        /*001e*/ 	.short	0x00a8


	//----- nvinfo : EIATTR_MERCURY_ISA_VERSION
	.align		4
        /*0020*/ 	.byte	0x03, 0x5f
        /*0022*/ 	.short	0x0101


	//----- nvinfo : EIATTR_VRC_CTA_INIT_COUNT
	.align		4
        /*0024*/ 	.byte	0x02, 0x4a
	.zero		1
	.zero		1


	//----- nvinfo : EIATTR_EXIT_INSTR_OFFSETS
	.align		4
        /*0028*/ 	.byte	0x04, 0x1c
        /*002a*/ 	.short	(.L_454 - .L_453)


	//   ....[0]....
.L_453:
        /*002c*/ 	.word	0x00000010


	//----- nvinfo : EIATTR_MAX_THREADS
	.align		4
.L_454:
        /*0030*/ 	.byte	0x04, 0x05
        /*0032*/ 	.short	(.L_456 - .L_455)
.L_455:
        /*0034*/ 	.word	0x00000180
        /*0038*/ 	.word	0x00000001
        /*003c*/ 	.word	0x00000001


	//----- nvinfo : EIATTR_CBANK_PARAM_SIZE
	.align		4
.L_456:
        /*0040*/ 	.byte	0x03, 0x19
        /*0042*/ 	.short	0x0680


	//----- nvinfo : EIATTR_PARAM_CBANK
	.align		4
        /*0044*/ 	.byte	0x04, 0x0a
        /*0046*/ 	.short	(.L_458 - .L_457)
	.align		4
.L_457:
        /*0048*/ 	.word	index@(.nv.constant0._ZN7cutlass13device_kernelIN5flash11enable_sm90INS1_16FlashAttnBwdSm90INS1_25CollectiveMainloopBwdSm90ILi2ELi2ELi2EN4cute5tupleIJNS5_1CILi1EEES8_S8_EEENS6_IJNS7_ILi64EEENS7_ILi128EEENS7_ILi96EEEEEENS_10bfloat16_tEfNS_4arch4Sm90ELb1ELb0ELb1ELb1ELb1ELb1ELb0ELb0ELi2ELi1ELi2ELi1ELb1EEENS1_21CollectiveEpilogueBwdISD_SE_SG_Li256ELb1ELb0ELi1EEENS1_25SingleTileBwdLPTSchedulerILb1ELi128ELb1EEEEEEEEEvNT_6ParamsE)
        /*004c*/ 	.short	0x0380
        /*004e*/ 	.short	0x0680


	//----- nvinfo : EIATTR_SW_WAR
	.align		4
.L_458:
        /*0050*/ 	.byte	0x04, 0x36
        /*0052*/ 	.short	(.L_460 - .L_459)
.L_459:
        /*0054*/ 	.word	0x00000008
.L_460:


//--------------------- .nv.info._ZN7cutlass13device_kernelIN5flash11enable_sm90INS1_16FlashAttnBwdSm90INS1_25CollectiveMainloopBwdSm90ILi2ELi2ELi2EN4cute5tupleIJNS5_1CILi1EEES8_S8_EEENS6_IJNS7_ILi64EEENS7_ILi128EEENS7_ILi96EEEEEENS_10bfloat16_tEfNS_4arch4Sm90ELb1ELb0ELb1ELb1ELb0ELb1ELb0ELb0ELi2ELi1ELi2ELi1ELb1EEENS1_24CollectiveEpilogueBwdGQAISD_fSG_Li256ELb1ELb0EEENS1_25SingleTileBwdLPTSchedulerILb1ELi128ELb0EEEEEEEEEvNT_6ParamsE --------------------------
	.section	.nv.info._ZN7cutlass13device_kernelIN5flash11enable_sm90INS1_16FlashAttnBwdSm90INS1_25CollectiveMainloopBwdSm90ILi2ELi2ELi2EN4cute5tupleIJNS5_1CILi1EEES8_S8_EEENS6_IJNS7_ILi64EEENS7_ILi128EEENS7_ILi96EEEEEENS_10bfloat16_tEfNS_4arch4Sm90ELb1ELb0ELb1ELb1ELb0ELb1ELb0ELb0ELi2ELi1ELi2ELi1ELb1EEENS1_24CollectiveEpilogueBwdGQAISD_fSG_Li256ELb1ELb0EEENS1_25SingleTileBwdLPTSchedulerILb1ELi128ELb0EEEEEEEEEvNT_6ParamsE,"",@"SHT_CUDA_INFO"
	.sectionflags	@""
	.align	4


	//----- nvinfo : EIATTR_CUDA_API_VERSION
	.align		4
        /*0000*/ 	.byte	0x04, 0x37
        /*0002*/ 	.short	(.L_462 - .L_461)
.L_461:
        /*0004*/ 	.word	0x00000082


	//----- nvinfo : EIATTR_KPARAM_INFO
	.align		4
.L_462:
        /*0008*/ 	.byte	0x04, 0x17
        /*000a*/ 	.short	(.L_464 - .L_463)
.L_463:
        /*000c*/ 	.word	0x00000000
        /*0010*/ 	.short	0x0000
        /*0012*/ 	.short	0x0000
        /*0014*/ 	.byte	0x00, 0xf0, 0x01, 0x1c


	//----- nvinfo : EIATTR_SPARSE_MMA_MASK
	.align		4
.L_464:
        /*0018*/ 	.byte	0x03, 0x50
        /*001a*/ 	.short	0x0000


	//----- nvinfo : EIATTR_MAXREG_COUNT
	.align		4
        /*001c*/ 	.byte	0x03, 0x1b
        /*001e*/ 	.short	0x00a8


	//----- nvinfo : EIATTR_MERCURY_ISA_VERSION
	.align		4
        /*0020*/ 	.byte	0x03, 0x5f
        /*0022*/ 	.short	0x0101


	//----- nvinfo : EIATTR_VRC_CTA_INIT_COUNT
	.align		4
        /*0024*/ 	.byte	0x02, 0x4a
	.zero		1
	.zero		1


	//----- nvinfo : EIATTR_EXIT_INSTR_OFFSETS
	.align		4
        /*0028*/ 	.byte	0x04, 0x1c
        /*002a*/ 	.short	(.L_466 - .L_465)


	//   ....[0]....
.L_465:
        /*002c*/ 	.word	0x00000010


	//----- nvinfo : EIATTR_MAX_THREADS
	.align		4
.L_466:
        /*0030*/ 	.byte	0x04, 0x05
        /*0032*/ 	.short	(.L_468 - .L_467)
.L_467:
        /*0034*/ 	.word	0x00000180
        /*0038*/ 	.word	0x00000001
        /*003c*/ 	.word	0x00000001


	//----- nvinfo : EIATTR_CBANK_PARAM_SIZE
	.align		4
.L_468:
        /*0040*/ 	.byte	0x03, 0x19
        /*0042*/ 	.short	0x0700


	//----- nvinfo : EIATTR_PARAM_CBANK
	.align		4
        /*0044*/ 	.byte	0x04, 0x0a
        /*0046*/ 	.short	(.L_470 - .L_469)
	.align		4
.L_469:
        /*0048*/ 	.word	index@(.nv.constant0._ZN7cutlass13device_kernelIN5flash11enable_sm90INS1_16FlashAttnBwdSm90INS1_25CollectiveMainloopBwdSm90ILi2ELi2ELi2EN4cute5tupleIJNS5_1CILi1EEES8_S8_EEENS6_IJNS7_ILi64EEENS7_ILi128EEENS7_ILi96EEEEEENS_10bfloat16_tEfNS_4arch4Sm90ELb1ELb0ELb1ELb1ELb0ELb1ELb0ELb0ELi2ELi1ELi2ELi1ELb1EEENS1_24CollectiveEpilogueBwdGQAISD_fSG_Li256ELb1ELb0EEENS1_25SingleTileBwdLPTSchedulerILb1ELi128ELb0EEEEEEEEEvNT_6ParamsE)
        /*004c*/ 	.short	0x0380
        /*004e*/ 	.short	0x0700


	//----- nvinfo : EIATTR_SW_WAR
	.align		4
.L_470:
        /*0050*/ 	.byte	0x04, 0x36
        /*0052*/ 	.short	(.L_472 - .L_471)
.L_471:
        /*0054*/ 	.word	0x00000008
.L_472:


//--------------------- .nv.info._ZN7cutlass13device_kernelIN5flash32FlashAttnBwdPostprocessConvertdQIN4cute5tupleIJNS3_1CILi128EEENS5_ILi96EEEEEENS_10bfloat16_tEfNS_4arch4Sm90ELi256ENS3_8TiledMMAINS3_8MMA_AtomIJNS3_4SM904GMMA27MMA_64x96x16_F32BF16BF16_RSILNSF_5MajorE0ELSH_1ELNSF_7ScaleInE1ELSI_1EEEEEENS3_6LayoutINS4_IJNS5_ILi2EEENS5_ILi1EEESN_EEENS4_IJSN_NS5_ILi0EEESP_EEEEENS4_IJNS3_10UnderscoreESS_SS_EEEEELb0EEEEEvNT_6ParamsE --------------------------
	.section	.nv.info._ZN7cutlass13device_kernelIN5flash32FlashAttnBwdPostprocessConvertdQIN4cute5tupleIJNS3_1CILi128EEENS5_ILi96EEEEEENS_10bfloat16_tEfNS_4arch4Sm90ELi256ENS3_8TiledMMAINS3_8MMA_AtomIJNS3_4SM904GMMA27MMA_64x96x16_F32BF16BF16_RSILNSF_5MajorE0ELSH_1ELNSF_7ScaleInE1ELSI_1EEEEEENS3_6LayoutINS4_IJNS5_ILi2EEENS5_ILi1EEESN_EEENS4_IJSN_NS5_ILi0EEESP_EEEEENS4_IJNS3_10UnderscoreESS_SS_EEEEELb0EEEEEvNT_6ParamsE,"",@"SHT_CUDA_INFO"
	.sectionflags	@""
	.align	4


	//----- nvinfo : EIATTR_CUDA_API_VERSION
	.align		4
        /*0000*/ 	.byte	0x04, 0x37
        /*0002*/ 	.short	(.L_474 - .L_473)
.L_473:
        /*0004*/ 	.word	0x00000082


	//----- nvinfo : EIATTR_KPARAM_INFO
	.align		4
.L_474:
        /*0008*/ 	.byte	0x04, 0x17
        /*000a*/ 	.short	(.L_476 - .L_475)
.L_475:
        /*000c*/ 	.word	0x00000000
        /*0010*/ 	.short	0x0000
        /*0012*/ 	.short	0x0000
        /*0014*/ 	.byte	0x00, 0xf0, 0xc1, 0x01


	//----- nvinfo : EIATTR_SPARSE_MMA_MASK
	.align		4
.L_476:
        /*0018*/ 	.byte	0x03, 0x50
        /*001a*/ 	.short	0x0000


	//----- nvinfo : EIATTR_MAXREG_COUNT
	.align		4
        /*001c*/ 	.byte	0x03, 0x1b
        /*001e*/ 	.short	0x0080


	//----- nvinfo : EIATTR_NUM_BARRIERS
	.align		4
        /*0020*/ 	.byte	0x02, 0x4c
        /*0022*/ 	.byte	0x01
	.zero		1


	//----- nvinfo : EIATTR_MERCURY_ISA_VERSION
	.align		4
        /*0024*/ 	.byte	0x03, 0x5f
        /*0026*/ 	.short	0x0101


	//----- nvinfo : EIATTR_VRC_CTA_INIT_COUNT
	.align		4
        /*0028*/ 	.byte	0x02, 0x4a
	.zero		1
	.zero		1


	//----- nvinfo : EIATTR_MBARRIER_INSTR_OFFSETS
	.align		4
        /*002c*/ 	.byte	0x04, 0x39
        /*002e*/ 	.short	(.L_478 - .L_477)


	//   ....[0]....
.L_477:
        /*0030*/ 	.word	0x00000480
        /*0034*/ 	.word	0x000000ff
        /*0038*/ 	.word	0x00012000
        /*003c*/ 	.short	0x0100
        /*003e*/ 	.byte	0x06
	.zero		1


	//   ....[1]....
        /*0040*/ 	.word	0x00000560
        /*0044*/ 	.word	0x00000006
        /*0048*/ 	.word	0x00012000
        /*004c*/ 	.short	0x010a
        /*004e*/ 	.byte	0xff
	.zero		1


	//----- nvinfo : EIATTR_NUM_MBARRIERS
	.align		4
.L_478:
        /*0050*/ 	.byte	0x03, 0x38
        /*0052*/ 	.short	0x0001


	//----- nvinfo : EIATTR_EXIT_INSTR_OFFSETS
	.align		4
        /*0054*/ 	.byte	0x04, 0x1c
        /*0056*/ 	.short	(.L_480 - .L_479)


	//   ....[0]....
.L_479:
        /*0058*/ 	.word	0x00000280


	//   ....[1]....
        /*005c*/ 	.word	0x00000fb0


	//   ....[2]....
        /*0060*/ 	.word	0x000010f0


	//   ....[3]....
        /*0064*/ 	.word	0x00001110


	//----- nvinfo : EIATTR_MAX_THREADS
	.align		4
.L_480:
        /*0068*/ 	.byte	0x04, 0x05
        /*006a*/ 	.short	(.L_482 - .L_481)
.L_481:
        /*006c*/ 	.word	0x00000100
        /*0070*/ 	.word	0x00000001
        /*0074*/ 	.word	0x00000001


	//----- nvinfo : EIATTR_CRS_STACK_SIZE
	.align		4
.L_482:
        /*0078*/ 	.byte	0x04, 0x1e
        /*007a*/ 	.short	(.L_484 - .L_483)
.L_483:
        /*007c*/ 	.word	0x00000000


	//----- nvinfo : EIATTR_CBANK_PARAM_SIZE
	.align		4
.L_484:
        /*0080*/ 	.byte	0x03, 0x19
        /*0082*/ 	.short	0x0070


	//----- nvinfo : EIATTR_PARAM_CBANK
	.align		4
        /*0084*/ 	.byte	0x04, 0x0a
        /*0086*/ 	.short	(.L_486 - .L_485)
	.align		4
.L_485:
        /*0088*/ 	.word	index@(.nv.constant0._ZN7cutlass13device_kernelIN5flash32FlashAttnBwdPostprocessConvertdQIN4cute5tupleIJNS3_1CILi128EEENS5_ILi96EEEEEENS_10bfloat16_tEfNS_4arch4Sm90ELi256ENS3_8TiledMMAINS3_8MMA_AtomIJNS3_4SM904GMMA27MMA_64x96x16_F32BF16BF16_RSILNSF_5MajorE0ELSH_1ELNSF_7ScaleInE1ELSI_1EEEEEENS3_6LayoutINS4_IJNS5_ILi2EEENS5_ILi1EEESN_EEENS4_IJSN_NS5_ILi0EEESP_EEEEENS4_IJNS3_10UnderscoreESS_SS_EEEEELb0EEEEEvNT_6ParamsE)
        /*008c*/ 	.short	0x0380
        /*008e*/ 	.short	0x0070


	//----- nvinfo : EIATTR_SW_WAR
	.align		4
.L_486:
        /*0090*/ 	.byte	0x04, 0x36
        /*0092*/ 	.short	(.L_488 - .L_487)
.L_487:
        /*0094*/ 	.word	0x00000008
.L_488:


//--------------------- .nv.info._ZN7cutlass13device_kernelIN5flash32FlashAttnBwdPostprocessConvertdQIN4cute5tupleIJNS3_1CILi64EEENS5_ILi96EEEEEENS_10bfloat16_tEfNS_4arch4Sm90ELi256ENS3_8TiledMMAINS3_8MMA_AtomIJNS3_4SM904GMMA27MMA_64x16x16_F32BF16BF16_SSILNSF_5MajorE0ELSH_1ELNSF_7ScaleInE1ELSI_1EEEEEENS3_6LayoutINS4_IJNS5_ILi1EEENS5_ILi2EEESM_EEENS4_IJNS5_ILi0EEESM_SP_EEEEENS4_IJNS3_10UnderscoreESS_SS_EEEEELb0EEEEEvNT_6ParamsE --------------------------
	.section	.nv.info._ZN7cutlass13device_kernelIN5flash32FlashAttnBwdPostprocessConvertdQIN4cute5tupleIJNS3_1CILi64EEENS5_ILi96EEEEEENS_10bfloat16_tEfNS_4arch4Sm90ELi256ENS3_8TiledMMAINS3_8MMA_AtomIJNS3_4SM904GMMA27MMA_64x16x16_F32BF16BF16_SSILNSF_5MajorE0ELSH_1ELNSF_7ScaleInE1ELSI_1EEEEEENS3_6LayoutINS4_IJNS5_ILi1EEENS5_ILi2EEESM_EEENS4_IJNS5_ILi0EEESM_SP_EEEEENS4_IJNS3_10UnderscoreESS_SS_EEEEELb0EEEEEvNT_6ParamsE,"",@"SHT_CUDA_INFO"
	.sectionflags	@""
	.align	4


	//----- nvinfo : EIATTR_CUDA_API_VERSION
	.align		4
        /*0000*/ 	.byte	0x04, 0x37
        /*0002*/ 	.short	(.L_490 - .L_489)
.L_489:
        /*0004*/ 	.word	0x00000082


	//----- nvinfo : EIATTR_KPARAM_INFO
	.align		4
.L_490:
        /*0008*/ 	.byte	0x04, 0x17
        /*000a*/ 	.short	(.L_492 - .L_491)
.L_491:
        /*000c*/ 	.word	0x00000000
        /*0010*/ 	.short	0x0000
        /*0012*/ 	.short	0x0000
        /*0014*/ 	.byte	0x00, 0xf0, 0xc1, 0x01


	//----- nvinfo : EIATTR_SPARSE_MMA_MASK
	.align		4
.L_492:
        /*0018*/ 	.byte	0x03, 0x50
        /*001a*/ 	.short	0x0000


	//----- nvinfo : EIATTR_MAXREG_COUNT
	.align		4
        /*001c*/ 	.byte	0x03, 0x1b
        /*001e*/ 	.short	0x0080


	//----- nvinfo : EIATTR_NUM_BARRIERS
	.align		4
        /*0020*/ 	.byte	0x02, 0x4c
        /*0022*/ 	.byte	0x01
	.zero		1


	//----- nvinfo : EIATTR_MERCURY_ISA_VERSION
	.align		4
        /*0024*/ 	.byte	0x03, 0x5f
        /*0026*/ 	.short	0x0101


	//----- nvinfo : EIATTR_VRC_CTA_INIT_COUNT
	.align		4
        /*0028*/ 	.byte	0x02, 0x4a
	.zero		1
	.zero		1


	//----- nvinfo : EIATTR_MBARRIER_INSTR_OFFSETS
	.align		4
        /*002c*/ 	.byte	0x04, 0x39
        /*002e*/ 	.short	(.L_494 - .L_493)


	//   ....[0]....
.L_493:
        /*0030*/ 	.word	0x00000480
        /*0034*/ 	.word	0x000000ff
        /*0038*/ 	.word	0x00009000
        /*003c*/ 	.short	0x0100
        /*003e*/ 	.byte	0x06
	.zero		1


	//   ....[1]....
        /*0040*/ 	.word	0x00000560
        /*0044*/ 	.word	0x00000005
        /*0048*/ 	.word	0x00009000
        /*004c*/ 	.short	0x010a
        /*004e*/ 	.byte	0xff
	.zero		1


	//----- nvinfo : EIATTR_NUM_MBARRIERS
	.align		4
.L_494:
        /*0050*/ 	.byte	0x03, 0x38
        /*0052*/ 	.short	0x0001


	//----- nvinfo : EIATTR_EXIT_INSTR_OFFSETS
	.align		4
        /*0054*/ 	.byte	0x04, 0x1c
        /*0056*/ 	.short	(.L_496 - .L_495)


	//   ....[0]....
.L_495:
        /*0058*/ 	.word	0x00000280


	//   ....[1]....
        /*005c*/ 	.word	0x000009d0


	//   ....[2]....
        /*0060*/ 	.word	0x00000c40


	//   ....[3]....
        /*0064*/ 	.word	0x00000c70


	//----- nvinfo : EIATTR_MAX_THREADS
	.align		4
.L_496:
        /*0068*/ 	.byte	0x04, 0x05
        /*006a*/ 	.short	(.L_498 - .L_497)
.L_497:
        /*006c*/ 	.word	0x00000100
        /*0070*/ 	.word	0x00000001
        /*0074*/ 	.word	0x00000001


	//----- nvinfo : EIATTR_CRS_STACK_SIZE
	.align		4
.L_498:
        /*0078*/ 	.byte	0x04, 0x1e
        /*007a*/ 	.short	(.L_500 - .L_499)
.L_499:
        /*007c*/ 	.word	0x00000000


	//----- nvinfo : EIATTR_CBANK_PARAM_SIZE
	.align		4
.L_500:
        /*0080*/ 	.byte	0x03, 0x19
        /*0082*/ 	.short	0x0070


	//----- nvinfo : EIATTR_PARAM_CBANK
	.align		4
        /*0084*/ 	.byte	0x04, 0x0a
        /*0086*/ 	.short	(.L_502 - .L_501)
	.align		4
.L_501:
        /*0088*/ 	.word	index@(.nv.constant0._ZN7cutlass13device_kernelIN5flash32FlashAttnBwdPostprocessConvertdQIN4cute5tupleIJNS3_1CILi64EEENS5_ILi96EEEEEENS_10bfloat16_tEfNS_4arch4Sm90ELi256ENS3_8TiledMMAINS3_8MMA_AtomIJNS3_4SM904GMMA27MMA_64x16x16_F32BF16BF16_SSILNSF_5MajorE0ELSH_1ELNSF_7ScaleInE1ELSI_1EEEEEENS3_6LayoutINS4_IJNS5_ILi1EEENS5_ILi2EEESM_EEENS4_IJNS5_ILi0EEESM_SP_EEEEENS4_IJNS3_10UnderscoreESS_SS_EEEEELb0EEEEEvNT_6ParamsE)
        /*008c*/ 	.short	0x0380
        /*008e*/ 	.short	0x0070


	//----- nvinfo : EIATTR_SW_WAR
	.align		4
.L_502:
        /*0090*/ 	.byte	0x04, 0x36
        /*0092*/ 	.short	(.L_504 - .L_503)
.L_503:
        /*0094*/ 	.word	0x00000008
.L_504:


//--------------------- .nv.info._ZN7cutlass13device_kernelIN5flash11enable_sm90INS1_16FlashAttnBwdSm90INS1_25CollectiveMainloopBwdSm90ILi2ELi2ELi2EN4cute5tupleIJNS5_1CILi1EEES8_S8_EEENS6_IJNS7_ILi64EEENS7_ILi128EEENS7_ILi96EEEEEENS_10bfloat16_tEfNS_4arch4Sm90ELb1ELb0ELb1ELb1ELb1ELb1ELb0ELb0ELi2ELi1ELi2ELi1ELb1EEENS1_24CollectiveEpilogueBwdGQAISD_fSG_Li256ELb1ELb1EEENS1_25SingleTileBwdLPTSchedulerILb1ELi128ELb1EEEEEEEEEvNT_6ParamsE --------------------------
	.section	.nv.info._ZN7cutlass13device_kernelIN5flash11enable_sm90INS1_16FlashAttnBwdSm90INS1_25CollectiveMainloopBwdSm90ILi2ELi2ELi2EN4cute5tupleIJNS5_1CILi1EEES8_S8_EEENS6_IJNS7_ILi64EEENS7_ILi128EEENS7_ILi96EEEEEENS_10bfloat16_tEfNS_4arch4Sm90ELb1ELb0ELb1ELb1ELb1ELb1ELb0ELb0ELi2ELi1ELi2ELi1ELb1EEENS1_24CollectiveEpilogueBwdGQAISD_fSG_Li256ELb1ELb1EEENS1_25SingleTileBwdLPTSchedulerILb1ELi128ELb1EEEEEEEEEvNT_6ParamsE,"",@"SHT_CUDA_INFO"
	.sectionflags	@""
	.align	4


	//----- nvinfo : EIATTR_CUDA_API_VERSION
	.align		4
        /*0000*/ 	.byte	0x04, 0x37
        /*0002*/ 	.short	(.L_506 - .L_505)
.L_505:
        /*0004*/ 	.word	0x00000082


	//----- nvinfo : EIATTR_KPARAM_INFO
	.align		4
.L_506:
        /*0008*/ 	.byte	0x04, 0x17
        /*000a*/ 	.short	(.L_508 - .L_507)
.L_507:
        /*000c*/ 	.word	0x00000000
        /*0010*/ 	.short	0x0000
        /*0012*/ 	.short	0x0000
        /*0014*/ 	.byte	0x00, 0xf0, 0x01, 0x1c


	//----- nvinfo : EIATTR_SPARSE_MMA_MASK
	.align		4
.L_508:
        /*0018*/ 	.byte	0x03, 0x50
        /*001a*/ 	.short	0x0000


	//----- nvinfo : EIATTR_MAXREG_COUNT
	.align		4
        /*001c*/ 	.byte	0x03, 0x1b
        /*001e*/ 	.short	0x00a8


	//----- nvinfo : EIATTR_MERCURY_ISA_VERSION
	.align		4
        /*0020*/ 	.byte	0x03, 0x5f
        /*0022*/ 	.short	0x0101


	//----- nvinfo : EIATTR_VRC_CTA_INIT_COUNT
	.align		4
        /*0024*/ 	.byte	0x02, 0x4a
	.zero		1
	.zero		1


	//----- nvinfo : EIATTR_EXIT_INSTR_OFFSETS
	.align		4
        /*0028*/ 	.byte	0x04, 0x1c
        /*002a*/ 	.short	(.L_510 - .L_509)


	//   ....[0]....
.L_509:
        /*002c*/ 	.word	0x00000010


	//----- nvinfo : EIATTR_MAX_THREADS
	.align		4
.L_510:
        /*0030*/ 	.byte	0x04, 0x05
        /*0032*/ 	.short	(.L_512 - .L_511)
.L_511:
        /*0034*/ 	.word	0x00000180
        /*0038*/ 	.word	0x00000001
        /*003c*/ 	.word	0x00000001


	//----- nvinfo : EIATTR_CBANK_PARAM_SIZE
	.align		4
.L_512:
        /*0040*/ 	.byte	0x03, 0x19
        /*0042*/ 	.short	0x0700


	//----- nvinfo : EIATTR_PARAM_CBANK
	.align		4
        /*0044*/ 	.byte	0x04, 0x0a
        /*0046*/ 	.short	(.L_514 - .L_513)
	.align		4
.L_513:
        /*0048*/ 	.word	index@(.nv.constant0._ZN7cutlass13device_kernelIN5flash11enable_sm90INS1_16FlashAttnBwdSm90INS1_25CollectiveMainloopBwdSm90ILi2ELi2ELi2EN4cute5tupleIJNS5_1CILi1EEES8_S8_EEENS6_IJNS7_ILi64EEENS7_ILi128EEENS7_ILi96EEEEEENS_10bfloat16_tEfNS_4arch4Sm90ELb1ELb0ELb1ELb1ELb1ELb1ELb0ELb0ELi2ELi1ELi2ELi1ELb1EEENS1_24CollectiveEpilogueBwdGQAISD_fSG_Li256ELb1ELb1EEENS1_25SingleTileBwdLPTSchedulerILb1ELi128ELb1EEEEEEEEEvNT_6ParamsE)
        /*004c*/ 	.short	0x0380
        /*004e*/ 	.short	0x0700


	//----- nvinfo : EIATTR_SW_WAR
	.align		4
.L_514:
        /*0050*/ 	.byte	0x04, 0x36
        /*0052*/ 	.short	(.L_516 - .L_515)
.L_515:
        /*0054*/ 	.word	0x00000008
.L_516:


//--------------------- .nv.info._ZN7cutlass13device_kernelIN5flash22FlashAttnBwdPreprocessIN4cute5tupleIJNS3_1CILi64EEENS5_ILi96EEEEEENS_10bfloat16_tEfNS_4arch4Sm90ELb1ELb1EEEEEvNT_6ParamsE --------------------------
	.section	.nv.info._ZN7cutlass13device_kernelIN5flash22FlashAttnBwdPreprocessIN4cute5tupleIJNS3_1CILi64EEENS5_ILi96EEEEEENS_10bfloat16_tEfNS_4arch4Sm90ELb1ELb1EEEEEvNT_6ParamsE,"",@"SHT_CUDA_INFO"
	.sectionflags	@""
	.align	4


	//----- nvinfo : EIATTR_CUDA_API_VERSION
	.align		4
        /*0000*/ 	.byte	0x04, 0x37
        /*0002*/ 	.short	(.L_518 - .L_517)
.L_517:
        /*0004*/ 	.word	0x00000082


	//----- nvinfo : EIATTR_KPARAM_INFO
	.align		4
.L_518:
        /*0008*/ 	.byte	0x04, 0x17
        /*000a*/ 	.short	(.L_520 - .L_519)
.L_519:
        /*000c*/ 	.word	0x00000000
        /*0010*/ 	.short	0x0000
        /*0012*/ 	.short	0x0000
        /*0014*/ 	.byte	0x00, 0xf0, 0xc1, 0x03


	//----- nvinfo : EIATTR_SPARSE_MMA_MASK
	.align		4
.L_520:
        /*0018*/ 	.byte	0x03, 0x50
        /*001a*/ 	.short	0x0000


	//----- nvinfo : EIATTR_MAXREG_COUNT
	.align		4
        /*001c*/ 	.byte	0x03, 0x1b
        /*001e*/ 	.short	0x0080


	//----- nvinfo : EIATTR_MERCURY_ISA_VERSION
	.align		4
        /*0020*/ 	.byte	0x03, 0x5f
        /*0022*/ 	.short	0x0101


	//----- nvinfo : EIATTR_COOP_GROUP_MASK_REGIDS
	.align		4
        /*0024*/ 	.byte	0x04, 0x29
        /*0026*/ 	.short	(.L_522 - .L_521)


	//   ....[0]....
.L_521:
        /*0028*/ 	.word	0xffffffff


	//   ....[1]....
        /*002c*/ 	.word	0xffffffff


	//----- nvinfo : EIATTR_COOP_GROUP_INSTR_OFFSETS
	.align		4
.L_522:
        /*0030*/ 	.byte	0x04, 0x28
        /*0032*/ 	.short	(.L_524 - .L_523)


	//   ....[0]....
.L_523:
        /*0034*/ 	.word	0x00000d30


	//   ....[1]....
        /*0038*/ 	.word	0x00000df0


	//----- nvinfo : EIATTR_VRC_CTA_INIT_COUNT
	.align		4
.L_524:
        /*003c*/ 	.byte	0x02, 0x4a
	.zero		1
	.zero		1


	//----- nvinfo : EIATTR_EXIT_INSTR_OFFSETS
	.align		4
        /*0040*/ 	.byte	0x04, 0x1c
        /*0042*/ 	.short	(.L_526 - .L_525)


	//   ....[0]....
.L_525:
        /*0044*/ 	.word	0x00000280


	//   ....[1]....
        /*0048*/ 	.word	0x00001170


	//   ....[2]....
        /*004c*/ 	.word	0x000011f0


	//----- nvinfo : EIATTR_MAX_THREADS
	.align		4
.L_526:
        /*0050*/ 	.byte	0x04, 0x05
        /*0052*/ 	.short	(.L_528 - .L_527)
.L_527:
        /*0054*/ 	.word	0x00000100
        /*0058*/ 	.word	0x00000001
        /*005c*/ 	.word	0x00000001


	//----- nvinfo : EIATTR_CRS_STACK_SIZE
	.align		4
.L_528:
        /*0060*/ 	.byte	0x04, 0x1e
        /*0062*/ 	.short	(.L_530 - .L_529)
.L_529:
        /*0064*/ 	.word	0x00000000


	//----- nvinfo : EIATTR_CBANK_PARAM_SIZE
	.align		4
.L_530:
        /*0068*/ 	.byte	0x03, 0x19
        /*006a*/ 	.short	0x00f0


	//----- nvinfo : EIATTR_PARAM_CBANK
	.align		4
        /*006c*/ 	.byte	0x04, 0x0a
        /*006e*/ 	.short	(.L_532 - .L_531)
	.align		4
.L_531:
        /*0070*/ 	.word	index@(.nv.constant0._ZN7cutlass13device_kernelIN5flash22FlashAttnBwdPreprocessIN4cute5tupleIJNS3_1CILi64EEENS5_ILi96EEEEEENS_10bfloat16_tEfNS_4arch4Sm90ELb1ELb1EEEEEvNT_6ParamsE)
        /*0074*/ 	.short	0x0380
        /*0076*/ 	.short	0x00f0


	//----- nvinfo : EIATTR_SW_WAR
	.align		4
.L_532:
        /*0078*/ 	.byte	0x04, 0x36
        /*007a*/ 	.short	(.L_534 - .L_533)
.L_533:
        /*007c*/ 	.word	0x00000008
.L_534:


//--------------------- .nv.callgraph             --------------------------
	.section	.nv.callgraph,"",@"SHT_CUDA_CALLGRAPH"
	.align	4
	.sectionentsize	8
	.align		4
        /*0000*/ 	.word	0x00000000
	.align		4
        /*0004*/ 	.word	0xffffffff
	.align		4
        /*0008*/ 	.word	0x00000000
	.align		4
        /*000c*/ 	.word	0xfffffffe
	.align		4
        /*0010*/ 	.word	0x00000000
	.align		4
        /*0014*/ 	.word	0xfffffffd
	.align		4
        /*0018*/ 	.word	0x00000000
	.align		4
        /*001c*/ 	.word	0xfffffffc


//--------------------- .nv.constant4             --------------------------
	.section	.nv.constant4,"a",@progbits
	.align	8
	.align		8
.nv.constant4:
        /*0000*/ 	.dword	_ZN73_INTERNAL_41cdafbe_37_flash_bwd_hdim96_bf16_softcap_sm90_cu_744032ad_30844cuda3std3__45__cpo5beginE
	.align		8
        /*0008*/ 	.dword	_ZN73_INTERNAL_41cdafbe_37_flash_bwd_hdim96_bf16_softcap_sm90_cu_744032ad_30844cuda3std3__45__cpo3endE
	.align		8
        /*0010*/ 	.dword	_ZN73_INTERNAL_41cdafbe_37_flash_bwd_hdim96_bf16_softcap_sm90_cu_744032ad_30844cuda3std3__45__cpo6cbeginE
	.align		8
        /*0018*/ 	.dword	_ZN73_INTERNAL_41cdafbe_37_flash_bwd_hdim96_bf16_softcap_sm90_cu_744032ad_30844cuda3std3__45__cpo4cendE
	.align		8
        /*0020*/ 	.dword	_ZN73_INTERNAL_41cdafbe_37_flash_bwd_hdim96_bf16_softcap_sm90_cu_744032ad_30844cuda3std3__475_GLOBAL__N__41cdafbe_37_flash_bwd_hdim96_bf16_softcap_sm90_cu_744032ad_30846ignoreE
	.align		8
        /*0028*/ 	.dword	_ZN73_INTERNAL_41cdafbe_37_flash_bwd_hdim96_bf16_softcap_sm90_cu_744032ad_30844cuda3std3__419piecewise_constructE
	.align		8
        /*0030*/ 	.dword	_ZN73_INTERNAL_41cdafbe_37_flash_bwd_hdim96_bf16_softcap_sm90_cu_744032ad_30844cuda3std3__48in_placeE
	.align		8
        /*0038*/ 	.dword	_ZN73_INTERNAL_41cdafbe_37_flash_bwd_hdim96_bf16_softcap_sm90_cu_744032ad_30844cuda3std6ranges3__45__cpo4swapE
	.align		8
        /*0040*/ 	.dword	_ZN73_INTERNAL_41cdafbe_37_flash_bwd_hdim96_bf16_softcap_sm90_cu_744032ad_30844cuda3std6ranges3__45__cpo9iter_moveE
	.align		8
        /*0048*/ 	.dword	_ZN73_INTERNAL_41cdafbe_37_flash_bwd_hdim96_bf16_softcap_sm90_cu_744032ad_30844cute7productE
	.align		8
        /*0050*/ 	.dword	_ZN73_INTERNAL_41cdafbe_37_flash_bwd_hdim96_bf16_softcap_sm90_cu_744032ad_30844cute1_E


//--------------------- .text._ZN7cutlass13device_kernelIN5flash11enable_sm90INS1_16FlashAttnBwdSm90INS1_25CollectiveMainloopBwdSm90ILi2ELi2ELi2EN4cute5tupleIJNS5_1CILi1EEES8_S8_EEENS6_IJNS7_ILi64EEENS7_ILi128EEENS7_ILi96EEEEEENS_10bfloat16_tEfNS_4arch4Sm90ELb0ELb0ELb1ELb0ELb0ELb1ELb0ELb0ELi2ELi1ELi2ELi1ELb1EEENS1_21CollectiveEpilogueBwdISD_SE_SG_Li256ELb0ELb0ELi1EEENS1_19SingleTileSchedulerILb0ELb0ELb0ELi128EEEEEEEEEvNT_6ParamsE --------------------------
	.section	.text._ZN7cutlass13device_kernelIN5flash11enable_sm90INS1_16FlashAttnBwdSm90INS1_25CollectiveMainloopBwdSm90ILi2ELi2ELi2EN4cute5tupleIJNS5_1CILi1EEES8_S8_EEENS6_IJNS7_ILi64EEENS7_ILi128EEENS7_ILi96EEEEEENS_10bfloat16_tEfNS_4arch4Sm90ELb0ELb0ELb1ELb0ELb0ELb1ELb0ELb0ELi2ELi1ELi2ELi1ELb1EEENS1_21CollectiveEpilogueBwdISD_SE_SG_Li256ELb0ELb0ELi1EEENS1_19SingleTileSchedulerILb0ELb0ELb0ELi128EEEEEEEEEvNT_6ParamsE,"ax",@progbits
	.align	128
.text._ZN7cutlass13device_kernelIN5flash11enable_sm90INS1_16FlashAttnBwdSm90INS1_25CollectiveMainloopBwdSm90ILi2ELi2ELi2EN4cute5tupleIJNS5_1CILi1EEES8_S8_EEENS6_IJNS7_ILi64EEENS7_ILi128EEENS7_ILi96EEEEEENS_10bfloat16_tEfNS_4arch4Sm90ELb0ELb0ELb1ELb0ELb0ELb1ELb0ELb0ELi2ELi1ELi2ELi1ELb1EEENS1_21CollectiveEpilogueBwdISD_SE_SG_Li256ELb0ELb0ELi1EEENS1_19SingleTileSchedulerILb0ELb0ELb0ELi128EEEEEEEEEvNT_6ParamsE:
        .type           _ZN7cutlass13device_kernelIN5flash11enable_sm90INS1_16FlashAttnBwdSm90INS1_25CollectiveMainloopBwdSm90ILi2ELi2ELi2EN4cute5tupleIJNS5_1CILi1EEES8_S8_EEENS6_IJNS7_ILi64EEENS7_ILi128EEENS7_ILi96EEEEEENS_10bfloat16_tEfNS_4arch4Sm90ELb0ELb0ELb1ELb0ELb0ELb1ELb0ELb0ELi2ELi1ELi2ELi1ELb1EEENS1_21CollectiveEpilogueBwdISD_SE_SG_Li256ELb0ELb0ELi1EEENS1_19SingleTileSchedulerILb0ELb0ELb0ELi128EEEEEEEEEvNT_6ParamsE,@function
        .size           _ZN7cutlass13device_kernelIN5flash11enable_sm90INS1_16FlashAttnBwdSm90INS1_25CollectiveMainloopBwdSm90ILi2ELi2ELi2EN4cute5tupleIJNS5_1CILi1EEES8_S8_EEENS6_IJNS7_ILi64EEENS7_ILi128EEENS7_ILi96EEEEEENS_10bfloat16_tEfNS_4arch4Sm90ELb0ELb0ELb1ELb0ELb0ELb1ELb0ELb0ELi2ELi1ELi2ELi1ELb1EEENS1_21CollectiveEpilogueBwdISD_SE_SG_Li256ELb0ELb0ELi1EEENS1_19SingleTileSchedulerILb0ELb0ELb0ELi128EEEEEEEEEvNT_6ParamsE,(.L_x_66 - _ZN7cutlass13device_kernelIN5flash11enable_sm90INS1_16FlashAttnBwdSm90INS1_25CollectiveMainloopBwdSm90ILi2ELi2ELi2EN4cute5tupleIJNS5_1CILi1EEES8_S8_EEENS6_IJNS7_ILi64EEENS7_ILi128EEENS7_ILi96EEEEEENS_10bfloat16_tEfNS_4arch4Sm90ELb0ELb0ELb1ELb0ELb0ELb1ELb0ELb0ELi2ELi1ELi2ELi1ELb1EEENS1_21CollectiveEpilogueBwdISD_SE_SG_Li256ELb0ELb0ELi1EEENS1_19SingleTileSchedulerILb0ELb0ELb0ELi128EEEEEEEEEvNT_6ParamsE)
        .other          _ZN7cutlass13device_kernelIN5flash11enable_sm90INS1_16FlashAttnBwdSm90INS1_25CollectiveMainloopBwdSm90ILi2ELi2ELi2EN4cute5tupleIJNS5_1CILi1EEES8_S8_EEENS6_IJNS7_ILi64EEENS7_ILi128EEENS7_ILi96EEEEEENS_10bfloat16_tEfNS_4arch4Sm90ELb0ELb0ELb1ELb0ELb0ELb1ELb0ELb0ELi2ELi1ELi2ELi1ELb1EEENS1_21CollectiveEpilogueBwdISD_SE_SG_Li256ELb0ELb0ELi1EEENS1_19SingleTileSchedulerILb0ELb0ELb0ELi128EEEEEEEEEvNT_6ParamsE,@"STO_CUDA_ENTRY STV_DEFAULT"
_ZN7cutlass13device_kernelIN5flash11enable_sm90INS1_16FlashAttnBwdSm90INS1_25CollectiveMainloopBwdSm90ILi2ELi2ELi2EN4cute5tupleIJNS5_1CILi1EEES8_S8_EEENS6_IJNS7_ILi64EEENS7_ILi128EEENS7_ILi96EEEEEENS_10bfloat16_tEfNS_4arch4Sm90ELb0ELb0ELb1ELb0ELb0ELb1ELb0ELb0ELi2ELi1ELi2ELi1ELb1EEENS1_21CollectiveEpilogueBwdISD_SE_SG_Li256ELb0ELb0ELi1EEENS1_19SingleTileSchedulerILb0ELb0ELb0ELi128EEEEEEEEEvNT_6ParamsE:
[----:B------:R-:W-:Y:S01]  /*0000*/  LDC R1, c[0x0][0x37c] ;  /* 0x0000df00ff017b82 */ /* 0x000fe20000000800 */
[----:B------:R-:W-:Y:S05]  /*0010*/  EXIT ;  /* 0x000000000000794d */ /* 0x000fea0003800000 */
.L_x_0:
[----:B------:R-:W-:-:S00]  /*0020*/  BRA `(.L_x_0) ;  /* 0xfffffffc00fc7947 */ /* 0x000fc0000383ffff */
[----:B------:R-:W-:-:S00]  /*0030*/  NOP ;  /* 0x0000000000007918 */ /* 0x000fc00000000000 */
        /* <DEDUP_REMOVED lines=12> */
.L_x_66:


//--------------------- .text._ZN7cutlass13device_kernelIN5flash11enable_sm90INS1_16FlashAttnBwdSm90INS1_25CollectiveMainloopBwdSm90ILi2ELi2ELi2EN4cute5tupleIJNS5_1CILi1EEES8_S8_EEENS6_IJNS7_ILi64EEENS7_ILi128EEENS7_ILi96EEEEEENS_10bfloat16_tEfNS_4arch4Sm90ELb0ELb0ELb1ELb0ELb1ELb1ELb0ELb0ELi2ELi1ELi2ELi1ELb1EEENS1_21CollectiveEpilogueBwdISD_SE_SG_Li256ELb0ELb0ELi1EEENS1_19SingleTileSchedulerILb0ELb0ELb0ELi128EEEEEEEEEvNT_6ParamsE --------------------------
	.section	.text._ZN7cutlass13device_kernelIN5flash11enable_sm90INS1_16FlashAttnBwdSm90INS1_25CollectiveMainloopBwdSm90ILi2ELi2ELi2EN4cute5tupleIJNS5_1CILi1EEES8_S8_EEENS6_IJNS7_ILi64EEENS7_ILi128EEENS7_ILi96EEEEEENS_10bfloat16_tEfNS_4arch4Sm90ELb0ELb0ELb1ELb0ELb1ELb1ELb0ELb0ELi2ELi1ELi2ELi1ELb1EEENS1_21CollectiveEpilogueBwdISD_SE_SG_Li256ELb0ELb0ELi1EEENS1_19SingleTileSchedulerILb0ELb0ELb0ELi128EEEEEEEEEvNT_6ParamsE,"ax",@progbits
	.align	128
.text._ZN7cutlass13device_kernelIN5flash11enable_sm90INS1_16FlashAttnBwdSm90INS1_25CollectiveMainloopBwdSm90ILi2ELi2ELi2EN4cute5tupleIJNS5_1CILi1EEES8_S8_EEENS6_IJNS7_ILi64EEENS7_ILi128EEENS7_ILi96EEEEEENS_10bfloat16_tEfNS_4arch4Sm90ELb0ELb0ELb1ELb0ELb1ELb1ELb0ELb0ELi2ELi1ELi2ELi1ELb1EEENS1_21CollectiveEpilogueBwdISD_SE_SG_Li256ELb0ELb0ELi1EEENS1_19SingleTileSchedulerILb0ELb0ELb0ELi128EEEEEEEEEvNT_6ParamsE:
        .type           _ZN7cutlass13device_kernelIN5flash11enable_sm90INS1_16FlashAttnBwdSm90INS1_25CollectiveMainloopBwdSm90ILi2ELi2ELi2EN4cute5tupleIJNS5_1CILi1EEES8_S8_EEENS6_IJNS7_ILi64EEENS7_ILi128EEENS7_ILi96EEEEEENS_10bfloat16_tEfNS_4arch4Sm90ELb0ELb0ELb1ELb0ELb1ELb1ELb0ELb0ELi2ELi1ELi2ELi1ELb1EEENS1_21CollectiveEpilogueBwdISD_SE_SG_Li256ELb0ELb0ELi1EEENS1_19SingleTileSchedulerILb0ELb0ELb0ELi128EEEEEEEEEvNT_6ParamsE,@function
        .size           _ZN7cutlass13device_kernelIN5flash11enable_sm90INS1_16FlashAttnBwdSm90INS1_25CollectiveMainloopBwdSm90ILi2ELi2ELi2EN4cute5tupleIJNS5_1CILi1EEES8_S8_EEENS6_IJNS7_ILi64EEENS7_ILi128EEENS7_ILi96EEEEEENS_10bfloat16_tEfNS_4arch4Sm90ELb0ELb0ELb1ELb0ELb1ELb1ELb0ELb0ELi2ELi1ELi2ELi1ELb1EEENS1_21CollectiveEpilogueBwdISD_SE_SG_Li256ELb0ELb0ELi1EEENS1_19SingleTileSchedulerILb0ELb0ELb0ELi128EEEEEEEEEvNT_6ParamsE,(.L_x_67 - _ZN7cutlass13device_kernelIN5flash11enable_sm90INS1_16FlashAttnBwdSm90INS1_25CollectiveMainloopBwdSm90ILi2ELi2ELi2EN4cute5tupleIJNS5_1CILi1EEES8_S8_EEENS6_IJNS7_ILi64EEENS7_ILi128EEENS7_ILi96EEEEEENS_10bfloat16_tEfNS_4arch4Sm90ELb0ELb0ELb1ELb0ELb1ELb1ELb0ELb0ELi2ELi1ELi2ELi1ELb1EEENS1_21CollectiveEpilogueBwdISD_SE_SG_Li256ELb0ELb0ELi1EEENS1_19SingleTileSchedulerILb0ELb0ELb0ELi128EEEEEEEEEvNT_6ParamsE)
        .other          _ZN7cutlass13device_kernelIN5flash11enable_sm90INS1_16FlashAttnBwdSm90INS1_25CollectiveMainloopBwdSm90ILi2ELi2ELi2EN4cute5tupleIJNS5_1CILi1EEES8_S8_EEENS6_IJNS7_ILi64EEENS7_ILi128EEENS7_ILi96EEEEEENS_10bfloat16_tEfNS_4arch4Sm90ELb0ELb0ELb1ELb0ELb1ELb1ELb0ELb0ELi2ELi1ELi2ELi1ELb1EEENS1_21CollectiveEpilogueBwdISD_SE_SG_Li256ELb0ELb0ELi1EEENS1_19SingleTileSchedulerILb0ELb0ELb0ELi128EEEEEEEEEvNT_6ParamsE,@"STO_CUDA_ENTRY STV_DEFAULT"
_ZN7cutlass13device_kernelIN5flash11enable_sm90INS1_16FlashAttnBwdSm90INS1_25CollectiveMainloopBwdSm90ILi2ELi2ELi2EN4cute5tupleIJNS5_1CILi1EEES8_S8_EEENS6_IJNS7_ILi64EEENS7_ILi128EEENS7_ILi96EEEEEENS_10bfloat16_tEfNS_4arch4Sm90ELb0ELb0ELb1ELb0ELb1ELb1ELb0ELb0ELi2ELi1ELi2ELi1ELb1EEENS1_21CollectiveEpilogueBwdISD_SE_SG_Li256ELb0ELb0ELi1EEENS1_19SingleTileSchedulerILb0ELb0ELb0ELi128EEEEEEEEEvNT_6ParamsE:
[----:B------:R-:W-:Y:S01]  /*0000*/  LDC R1, c[0x0][0x37c] ;  /* 0x0000df00ff017b82 */ /* 0x000fe20000000800 */
[----:B------:R-:W-:Y:S05]  /*0010*/  EXIT ;  /* 0x000000000000794d */ /* 0x000fea0003800000 */
.L_x_1:
        /* <DEDUP_REMOVED lines=14> */
.L_x_67:


//--------------------- .text._ZN7cutlass13device_kernelIN5flash11enable_sm90INS1_16FlashAttnBwdSm90INS1_25CollectiveMainloopBwdSm90ILi2ELi2ELi2EN4cute5tupleIJNS5_1CILi1EEES8_S8_EEENS6_IJNS7_ILi64EEENS7_ILi128EEENS7_ILi96EEEEEENS_10bfloat16_tEfNS_4arch4Sm90ELb0ELb0ELb1ELb0ELb0ELb1ELb0ELb0ELi2ELi1ELi2ELi1ELb1EEENS1_24CollectiveEpilogueBwdGQAISD_fSG_Li256ELb0ELb0EEENS1_19SingleTileSchedulerILb0ELb0ELb0ELi128EEEEEEEEEvNT_6ParamsE --------------------------
	.section	.text._ZN7cutlass13device_kernelIN5flash11enable_sm90INS1_16FlashAttnBwdSm90INS1_25CollectiveMainloopBwdSm90ILi2ELi2ELi2EN4cute5tupleIJNS5_1CILi1EEES8_S8_EEENS6_IJNS7_ILi64EEENS7_ILi128EEENS7_ILi96EEEEEENS_10bfloat16_tEfNS_4arch4Sm90ELb0ELb0ELb1ELb0ELb0ELb1ELb0ELb0ELi2ELi1ELi2ELi1ELb1EEENS1_24CollectiveEpilogueBwdGQAISD_fSG_Li256ELb0ELb0EEENS1_19SingleTileSchedulerILb0ELb0ELb0ELi128EEEEEEEEEvNT_6ParamsE,"ax",@progbits
	.align	128
.text._ZN7cutlass13device_kernelIN5flash11enable_sm90INS1_16FlashAttnBwdSm90INS1_25CollectiveMainloopBwdSm90ILi2ELi2ELi2EN4cute5tupleIJNS5_1CILi1EEES8_S8_EEENS6_IJNS7_ILi64EEENS7_ILi128EEENS7_ILi96EEEEEENS_10bfloat16_tEfNS_4arch4Sm90ELb0ELb0ELb1ELb0ELb0ELb1ELb0ELb0ELi2ELi1ELi2ELi1ELb1EEENS1_24CollectiveEpilogueBwdGQAISD_fSG_Li256ELb0ELb0EEENS1_19SingleTileSchedulerILb0ELb0ELb0ELi128EEEEEEEEEvNT_6ParamsE:
        .type           _ZN7cutlass13device_kernelIN5flash11enable_sm90INS1_16FlashAttnBwdSm90INS1_25CollectiveMainloopBwdSm90ILi2ELi2ELi2EN4cute5tupleIJNS5_1CILi1EEES8_S8_EEENS6_IJNS7_ILi64EEENS7_ILi128EEENS7_ILi96EEEEEENS_10bfloat16_tEfNS_4arch4Sm90ELb0ELb0ELb1ELb0ELb0ELb1ELb0ELb0ELi2ELi1ELi2ELi1ELb1EEENS1_24CollectiveEpilogueBwdGQAISD_fSG_Li256ELb0ELb0EEENS1_19SingleTileSchedulerILb0ELb0ELb0ELi128EEEEEEEEEvNT_6ParamsE,@function
        .size           _ZN7cutlass13device_kernelIN5flash11enable_sm90INS1_16FlashAttnBwdSm90INS1_25CollectiveMainloopBwdSm90ILi2ELi2ELi2EN4cute5tupleIJNS5_1CILi1EEES8_S8_EEENS6_IJNS7_ILi64EEENS7_ILi128EEENS7_ILi96EEEEEENS_10bfloat16_tEfNS_4arch4Sm90ELb0ELb0ELb1ELb0ELb0ELb1ELb0ELb0ELi2ELi1ELi2ELi1ELb1EEENS1_24CollectiveEpilogueBwdGQAISD_fSG_Li256ELb0ELb0EEENS1_19SingleTileSchedulerILb0ELb0ELb0ELi128EEEEEEEEEvNT_6ParamsE,(.L_x_68 - _ZN7cutlass13device_kernelIN5flash11enable_sm90INS1_16FlashAttnBwdSm90INS1_25CollectiveMainloopBwdSm90ILi2ELi2ELi2EN4cute5tupleIJNS5_1CILi1EEES8_S8_EEENS6_IJNS7_ILi64EEENS7_ILi128EEENS7_ILi96EEEEEENS_10bfloat16_tEfNS_4arch4Sm90ELb0ELb0ELb1ELb0ELb0ELb1ELb0ELb0ELi2ELi1ELi2ELi1ELb1EEENS1_24CollectiveEpilogueBwdGQAISD_fSG_Li256ELb0ELb0EEENS1_19SingleTileSchedulerILb0ELb0ELb0ELi128EEEEEEEEEvNT_6ParamsE)
        .other          _ZN7cutlass13device_kernelIN5flash11enable_sm90INS1_16FlashAttnBwdSm90INS1_25CollectiveMainloopBwdSm90ILi2ELi2ELi2EN4cute5tupleIJNS5_1CILi1EEES8_S8_EEENS6_IJNS7_ILi64EEENS7_ILi128EEENS7_ILi96EEEEEENS_10bfloat16_tEfNS_4arch4Sm90ELb0ELb0ELb1ELb0ELb0ELb1ELb0ELb0ELi2ELi1ELi2ELi1ELb1EEENS1_24CollectiveEpilogueBwdGQAISD_fSG_Li256ELb0ELb0EEENS1_19SingleTileSchedulerILb0ELb0ELb0ELi128EEEEEEEEEvNT_6ParamsE,@"STO_CUDA_ENTRY STV_DEFAULT"
_ZN7cutlass13device_kernelIN5flash11enable_sm90INS1_16FlashAttnBwdSm90INS1_25CollectiveMainloopBwdSm90ILi2ELi2ELi2EN4cute5tupleIJNS5_1CILi1EEES8_S8_EEENS6_IJNS7_ILi64EEENS7_ILi128EEENS7_ILi96EEEEEENS_10bfloat16_tEfNS_4arch4Sm90ELb0ELb0ELb1ELb0ELb0ELb1ELb0ELb0ELi2ELi1ELi2ELi1ELb1EEENS1_24CollectiveEpilogueBwdGQAISD_fSG_Li256ELb0ELb0EEENS1_19SingleTileSchedulerILb0ELb0ELb0ELi128EEEEEEEEEvNT_6ParamsE:
[----:B------:R-:W-:Y:S01]  /*0000*/  LDC R1, c[0x0][0x37c] ;  /* 0x0000df00ff017b82 */ /* 0x000fe20000000800 */
[----:B------:R-:W-:Y:S05]  /*0010*/  EXIT ;  /* 0x000000000000794d */ /* 0x000fea0003800000 */
.L_x_2:
        /* <DEDUP_REMOVED lines=14> */
.L_x_68:


//--------------------- .text._ZN7cutlass13device_kernelIN5flash11enable_sm90INS1_16FlashAttnBwdSm90INS1_25CollectiveMainloopBwdSm90ILi2ELi2ELi2EN4cute5tupleIJNS5_1CILi1EEES8_S8_EEENS6_IJNS7_ILi64EEENS7_ILi128EEENS7_ILi96EEEEEENS_10bfloat16_tEfNS_4arch4Sm90ELb0ELb0ELb1ELb0ELb1ELb1ELb0ELb0ELi2ELi1ELi2ELi1ELb1EEENS1_24CollectiveEpilogueBwdGQAISD_fSG_Li256ELb0ELb1EEENS1_19SingleTileSchedulerILb0ELb0ELb0ELi128EEEEEEEEEvNT_6ParamsE --------------------------
	.section	.text._ZN7cutlass13device_kernelIN5flash11enable_sm90INS1_16FlashAttnBwdSm90INS1_25CollectiveMainloopBwdSm90ILi2ELi2ELi2EN4cute5tupleIJNS5_1CILi1EEES8_S8_EEENS6_IJNS7_ILi64EEENS7_ILi128EEENS7_ILi96EEEEEENS_10bfloat16_tEfNS_4arch4Sm90ELb0ELb0ELb1ELb0ELb1ELb1ELb0ELb0ELi2ELi1ELi2ELi1ELb1EEENS1_24CollectiveEpilogueBwdGQAISD_fSG_Li256ELb0ELb1EEENS1_19SingleTileSchedulerILb0ELb0ELb0ELi128EEEEEEEEEvNT_6ParamsE,"ax",@progbits
	.align	128
.text._ZN7cutlass13device_kernelIN5flash11enable_sm90INS1_16FlashAttnBwdSm90INS1_25CollectiveMainloopBwdSm90ILi2ELi2ELi2EN4cute5tupleIJNS5_1CILi1EEES8_S8_EEENS6_IJNS7_ILi64EEENS7_ILi128EEENS7_ILi96EEEEEENS_10bfloat16_tEfNS_4arch4Sm90ELb0ELb0ELb1ELb0ELb1ELb1ELb0ELb0ELi2ELi1ELi2ELi1ELb1EEENS1_24CollectiveEpilogueBwdGQAISD_fSG_Li256ELb0ELb1EEENS1_19SingleTileSchedulerILb0ELb0ELb0ELi128EEEEEEEEEvNT_6ParamsE:
        .type           _ZN7cutlass13device_kernelIN5flash11enable_sm90INS1_16FlashAttnBwdSm90INS1_25CollectiveMainloopBwdSm90ILi2ELi2ELi2EN4cute5tupleIJNS5_1CILi1EEES8_S8_EEENS6_IJNS7_ILi64EEENS7_ILi128EEENS7_ILi96EEEEEENS_10bfloat16_tEfNS_4arch4Sm90ELb0ELb0ELb1ELb0ELb1ELb1ELb0ELb0ELi2ELi1ELi2ELi1ELb1EEENS1_24CollectiveEpilogueBwdGQAISD_fSG_Li256ELb0ELb1EEENS1_19SingleTileSchedulerILb0ELb0ELb0ELi128EEEEEEEEEvNT_6ParamsE,@function
        .size           _ZN7cutlass13device_kernelIN5flash11enable_sm90INS1_16FlashAttnBwdSm90INS1_25CollectiveMainloopBwdSm90ILi2ELi2ELi2EN4cute5tupleIJNS5_1CILi1EEES8_S8_EEENS6_IJNS7_ILi64EEENS7_ILi128EEENS7_ILi96EEEEEENS_10bfloat16_tEfNS_4arch4Sm90ELb0ELb0ELb1ELb0ELb1ELb1ELb0ELb0ELi2ELi1ELi2ELi1ELb1EEENS1_24CollectiveEpilogueBwdGQAISD_fSG_Li256ELb0ELb1EEENS1_19SingleTileSchedulerILb0ELb0ELb0ELi128EEEEEEEEEvNT_6ParamsE,(.L_x_69 - _ZN7cutlass13device_kernelIN5flash11enable_sm90INS1_16FlashAttnBwdSm90INS1_25CollectiveMainloopBwdSm90ILi2ELi2ELi2EN4cute5tupleIJNS5_1CILi1EEES8_S8_EEENS6_IJNS7_ILi64EEENS7_ILi128EEENS7_ILi96EEEEEENS_10bfloat16_tEfNS_4arch4Sm90ELb0ELb0ELb1ELb0ELb1ELb1ELb0ELb0ELi2ELi1ELi2ELi1ELb1EEENS1_24CollectiveEpilogueBwdGQAISD_fSG_Li256ELb0ELb1EEENS1_19SingleTileSchedulerILb0ELb0ELb0ELi128EEEEEEEEEvNT_6ParamsE)
        .other          _ZN7cutlass13device_kernelIN5flash11enable_sm90INS1_16FlashAttnBwdSm90INS1_25CollectiveMainloopBwdSm90ILi2ELi2ELi2EN4cute5tupleIJNS5_1CILi1EEES8_S8_EEENS6_IJNS7_ILi64EEENS7_ILi128EEENS7_ILi96EEEEEENS_10bfloat16_tEfNS_4arch4Sm90ELb0ELb0ELb1ELb0ELb1ELb1ELb0ELb0ELi2ELi1ELi2ELi1ELb1EEENS1_24CollectiveEpilogueBwdGQAISD_fSG_Li256ELb0ELb1EEENS1_19SingleTileSchedulerILb0ELb0ELb0ELi128EEEEEEEEEvNT_6ParamsE,@"STO_CUDA_ENTRY STV_DEFAULT"
_ZN7cutlass13device_kernelIN5flash11enable_sm90INS1_16FlashAttnBwdSm90INS1_25CollectiveMainloopBwdSm90ILi2ELi2ELi2EN4cute5tupleIJNS5_1CILi1EEES8_S8_EEENS6_IJNS7_ILi64EEENS7_ILi128EEENS7_ILi96EEEEEENS_10bfloat16_tEfNS_4arch4Sm90ELb0ELb0ELb1ELb0ELb1ELb1ELb0ELb0ELi2ELi1ELi2ELi1ELb1EEENS1_24CollectiveEpilogueBwdGQAISD_fSG_Li256ELb0ELb1EEENS1_19SingleTileSchedulerILb0ELb0ELb0ELi128EEEEEEEEEvNT_6ParamsE:
[----:B------:R-:W-:Y:S01]  /*0000*/  LDC R1, c[0x0][0x37c] ;  /* 0x0000df00ff017b82 */ /* 0x000fe20000000800 */
[----:B------:R-:W-:Y:S05]  /*0010*/  EXIT ;  /* 0x000000000000794d */ /* 0x000fea0003800000 */
.L_x_3:
        /* <DEDUP_REMOVED lines=14> */
.L_x_69:


//--------------------- .text._ZN7cutlass13device_kernelIN5flash11enable_sm90INS1_16FlashAttnBwdSm90INS1_25CollectiveMainloopBwdSm90ILi2ELi2ELi2EN4cute5tupleIJNS5_1CILi1EEES8_S8_EEENS6_IJNS7_ILi64EEENS7_ILi128EEENS7_ILi96EEEEEENS_10bfloat16_tEfNS_4arch4Sm90ELb0ELb0ELb1ELb1ELb0ELb1ELb0ELb0ELi2ELi1ELi2ELi1ELb1EEENS1_21CollectiveEpilogueBwdISD_SE_SG_Li256ELb1ELb0ELi1EEENS1_19SingleTileSchedulerILb1ELb0ELb0ELi128EEEEEEEEEvNT_6ParamsE --------------------------
	.section	.text._ZN7cutlass13device_kernelIN5flash11enable_sm90INS1_16FlashAttnBwdSm90INS1_25CollectiveMainloopBwdSm90ILi2ELi2ELi2EN4cute5tupleIJNS5_1CILi1EEES8_S8_EEENS6_IJNS7_ILi64EEENS7_ILi128EEENS7_ILi96EEEEEENS_10bfloat16_tEfNS_4arch4Sm90ELb0ELb0ELb1ELb1ELb0ELb1ELb0ELb0ELi2ELi1ELi2ELi1ELb1EEENS1_21CollectiveEpilogueBwdISD_SE_SG_Li256ELb1ELb0ELi1EEENS1_19SingleTileSchedulerILb1ELb0ELb0ELi128EEEEEEEEEvNT_6ParamsE,"ax",@progbits
	.align	128
.text._ZN7cutlass13device_kernelIN5flash11enable_sm90INS1_16FlashAttnBwdSm90INS1_25CollectiveMainloopBwdSm90ILi2ELi2ELi2EN4cute5tupleIJNS5_1CILi1EEES8_S8_EEENS6_IJNS7_ILi64EEENS7_ILi128EEENS7_ILi96EEEEEENS_10bfloat16_tEfNS_4arch4Sm90ELb0ELb0ELb1ELb1ELb0ELb1ELb0ELb0ELi2ELi1ELi2ELi1ELb1EEENS1_21CollectiveEpilogueBwdISD_SE_SG_Li256ELb1ELb0ELi1EEENS1_19SingleTileSchedulerILb1ELb0ELb0ELi128EEEEEEEEEvNT_6ParamsE:
        .type           _ZN7cutlass13device_kernelIN5flash11enable_sm90INS1_16FlashAttnBwdSm90INS1_25CollectiveMainloopBwdSm90ILi2ELi2ELi2EN4cute5tupleIJNS5_1CILi1EEES8_S8_EEENS6_IJNS7_ILi64EEENS7_ILi128EEENS7_ILi96EEEEEENS_10bfloat16_tEfNS_4arch4Sm90ELb0ELb0ELb1ELb1ELb0ELb1ELb0ELb0ELi2ELi1ELi2ELi1ELb1EEENS1_21CollectiveEpilogueBwdISD_SE_SG_Li256ELb1ELb0ELi1EEENS1_19SingleTileSchedulerILb1ELb0ELb0ELi128EEEEEEEEEvNT_6ParamsE,@function
        .size           _ZN7cutlass13device_kernelIN5flash11enable_sm90INS1_16FlashAttnBwdSm90INS1_25CollectiveMainloopBwdSm90ILi2ELi2ELi2EN4cute5tupleIJNS5_1CILi1EEES8_S8_EEENS6_IJNS7_ILi64EEENS7_ILi128EEENS7_ILi96EEEEEENS_10bfloat16_tEfNS_4arch4Sm90ELb0ELb0ELb1ELb1ELb0ELb1ELb0ELb0ELi2ELi1ELi2ELi1ELb1EEENS1_21CollectiveEpilogueBwdISD_SE_SG_Li256ELb1ELb0ELi1EEENS1_19SingleTileSchedulerILb1ELb0ELb0ELi128EEEEEEEEEvNT_6ParamsE,(.L_x_70 - _ZN7cutlass13device_kernelIN5flash11enable_sm90INS1_16FlashAttnBwdSm90INS1_25CollectiveMainloopBwdSm90ILi2ELi2ELi2EN4cute5tupleIJNS5_1CILi1EEES8_S8_EEENS6_IJNS7_ILi64EEENS7_ILi128EEENS7_ILi96EEEEEENS_10bfloat16_tEfNS_4arch4Sm90ELb0ELb0ELb1ELb1ELb0ELb1ELb0ELb0ELi2ELi1ELi2ELi1ELb1EEENS1_21CollectiveEpilogueBwdISD_SE_SG_Li256ELb1ELb0ELi1EEENS1_19SingleTileSchedulerILb1ELb0ELb0ELi128EEEEEEEEEvNT_6ParamsE)
        .other          _ZN7cutlass13device_kernelIN5flash11enable_sm90INS1_16FlashAttnBwdSm90INS1_25CollectiveMainloopBwdSm90ILi2ELi2ELi2EN4cute5tupleIJNS5_1CILi1EEES8_S8_EEENS6_IJNS7_ILi64EEENS7_ILi128EEENS7_ILi96EEEEEENS_10bfloat16_tEfNS_4arch4Sm90ELb0ELb0ELb1ELb1ELb0ELb1ELb0ELb0ELi2ELi1ELi2ELi1ELb1EEENS1_21CollectiveEpilogueBwdISD_SE_SG_Li256ELb1ELb0ELi1EEENS1_19SingleTileSchedulerILb1ELb0ELb0ELi128EEEEEEEEEvNT_6ParamsE,@"STO_CUDA_ENTRY STV_DEFAULT"
_ZN7cutlass13device_kernelIN5flash11enable_sm90INS1_16FlashAttnBwdSm90INS1_25CollectiveMainloopBwdSm90ILi2ELi2ELi2EN4cute5tupleIJNS5_1CILi1EEES8_S8_EEENS6_IJNS7_ILi64EEENS7_ILi128EEENS7_ILi96EEEEEENS_10bfloat16_tEfNS_4arch4Sm90ELb0ELb0ELb1ELb1ELb0ELb1ELb0ELb0ELi2ELi1ELi2ELi1ELb1EEENS1_21CollectiveEpilogueBwdISD_SE_SG_Li256ELb1ELb0ELi1EEENS1_19SingleTileSchedulerILb1ELb0ELb0ELi128EEEEEEEEEvNT_6ParamsE:
[----:B------:R-:W-:Y:S01]  /*0000*/  LDC R1, c[0x0][0x37c] ;  /* 0x0000df00ff017b82 */ /* 0x000fe20000000800 */
[----:B------:R-:W-:Y:S05]  /*0010*/  EXIT ;  /* 0x000000000000794d */ /* 0x000fea0003800000 */
.L_x_4:
        /* <DEDUP_REMOVED lines=14> */
.L_x_70:


//--------------------- .text._ZN7cutlass13device_kernelIN5flash11enable_sm90INS1_16FlashAttnBwdSm90INS1_25CollectiveMainloopBwdSm90ILi2ELi2ELi2EN4cute5tupleIJNS5_1CILi1EEES8_S8_EEENS6_IJNS7_ILi64EEENS7_ILi128EEENS7_ILi96EEEEEENS_10bfloat16_tEfNS_4arch4Sm90ELb0ELb0ELb1ELb1ELb1ELb1ELb0ELb0ELi2ELi1ELi2ELi1ELb1EEENS1_21CollectiveEpilogueBwdISD_SE_SG_Li256ELb1ELb0ELi1EEENS1_19SingleTileSchedulerILb1ELb0ELb0ELi128EEEEEEEEEvNT_6ParamsE --------------------------
	.section	.text._ZN7cutlass13device_kernelIN5flash11enable_sm90INS1_16FlashAttnBwdSm90INS1_25CollectiveMainloopBwdSm90ILi2ELi2ELi2EN4cute5tupleIJNS5_1CILi1EEES8_S8_EEENS6_IJNS7_ILi64EEENS7_ILi128EEENS7_ILi96EEEEEENS_10bfloat16_tEfNS_4arch4Sm90ELb0ELb0ELb1ELb1ELb1ELb1ELb0ELb0ELi2ELi1ELi2ELi1ELb1EEENS1_21CollectiveEpilogueBwdISD_SE_SG_Li256ELb1ELb0ELi1EEENS1_19SingleTileSchedulerILb1ELb0ELb0ELi128EEEEEEEEEvNT_6ParamsE,"ax",@progbits
	.align	128
.text._ZN7cutlass13device_kernelIN5flash11enable_sm90INS1_16FlashAttnBwdSm90INS1_25CollectiveMainloopBwdSm90ILi2ELi2ELi2EN4cute5tupleIJNS5_1CILi1EEES8_S8_EEENS6_IJNS7_ILi64EEENS7_ILi128EEENS7_ILi96EEEEEENS_10bfloat16_tEfNS_4arch4Sm90ELb0ELb0ELb1ELb1ELb1ELb1ELb0ELb0ELi2ELi1ELi2ELi1ELb1EEENS1_21CollectiveEpilogueBwdISD_SE_SG_Li256ELb1ELb0ELi1EEENS1_19SingleTileSchedulerILb1ELb0ELb0ELi128EEEEEEEEEvNT_6ParamsE:
        .type           _ZN7cutlass13device_kernelIN5flash11enable_sm90INS1_16FlashAttnBwdSm90INS1_25CollectiveMainloopBwdSm90ILi2ELi2ELi2EN4cute5tupleIJNS5_1CILi1EEES8_S8_EEENS6_IJNS7_ILi64EEENS7_ILi128EEENS7_ILi96EEEEEENS_10bfloat16_tEfNS_4arch4Sm90ELb0ELb0ELb1ELb1ELb1ELb1ELb0ELb0ELi2ELi1ELi2ELi1ELb1EEENS1_21CollectiveEpilogueBwdISD_SE_SG_Li256ELb1ELb0ELi1EEENS1_19SingleTileSchedulerILb1ELb0ELb0ELi128EEEEEEEEEvNT_6ParamsE,@function
        .size           _ZN7cutlass13device_kernelIN5flash11enable_sm90INS1_16FlashAttnBwdSm90INS1_25CollectiveMainloopBwdSm90ILi2ELi2ELi2EN4cute5tupleIJNS5_1CILi1EEES8_S8_EEENS6_IJNS7_ILi64EEENS7_ILi128EEENS7_ILi96EEEEEENS_10bfloat16_tEfNS_4arch4Sm90ELb0ELb0ELb1ELb1ELb1ELb1ELb0ELb0ELi2ELi1ELi2ELi1ELb1EEENS1_21CollectiveEpilogueBwdISD_SE_SG_Li256ELb1ELb0ELi1EEENS1_19SingleTileSchedulerILb1ELb0ELb0ELi128EEEEEEEEEvNT_6ParamsE,(.L_x_71 - _ZN7cutlass13device_kernelIN5flash11enable_sm90INS1_16FlashAttnBwdSm90INS1_25CollectiveMainloopBwdSm90ILi2ELi2ELi2EN4cute5tupleIJNS5_1CILi1EEES8_S8_EEENS6_IJNS7_ILi64EEENS7_ILi128EEENS7_ILi96EEEEEENS_10bfloat16_tEfNS_4arch4Sm90ELb0ELb0ELb1ELb1ELb1ELb1ELb0ELb0ELi2ELi1ELi2ELi1ELb1EEENS1_21CollectiveEpilogueBwdISD_SE_SG_Li256ELb1ELb0ELi1EEENS1_19SingleTileSchedulerILb1ELb0ELb0ELi128EEEEEEEEEvNT_6ParamsE)
        .other          _ZN7cutlass13device_kernelIN5flash11enable_sm90INS1_16FlashAttnBwdSm90INS1_25CollectiveMainloopBwdSm90ILi2ELi2ELi2EN4cute5tupleIJNS5_1CILi1EEES8_S8_EEENS6_IJNS7_ILi64EEENS7_ILi128EEENS7_ILi96EEEEEENS_10bfloat16_tEfNS_4arch4Sm90ELb0ELb0ELb1ELb1ELb1ELb1ELb0ELb0ELi2ELi1ELi2ELi1ELb1EEENS1_21CollectiveEpilogueBwdISD_SE_SG_Li256ELb1ELb0ELi1EEENS1_19SingleTileSchedulerILb1ELb0ELb0ELi128EEEEEEEEEvNT_6ParamsE,@"STO_CUDA_ENTRY STV_DEFAULT"
_ZN7cutlass13device_kernelIN5flash11enable_sm90INS1_16FlashAttnBwdSm90INS1_25CollectiveMainloopBwdSm90ILi2ELi2ELi2EN4cute5tupleIJNS5_1CILi1EEES8_S8_EEENS6_IJNS7_ILi64EEENS7_ILi128EEENS7_ILi96EEEEEENS_10bfloat16_tEfNS_4arch4Sm90ELb0ELb0ELb1ELb1ELb1ELb1ELb0ELb0ELi2ELi1ELi2ELi1ELb1EEENS1_21CollectiveEpilogueBwdISD_SE_SG_Li256ELb1ELb0ELi1EEENS1_19SingleTileSchedulerILb1ELb0ELb0ELi128EEEEEEEEEvNT_6ParamsE:
[----:B------:R-:W-:Y:S01]  /*0000*/  LDC R1, c[0x0][0x37c] ;  /* 0x0000df00ff017b82 */ /* 0x000fe20000000800 */
[----:B------:R-:W-:Y:S05]  /*0010*/  EXIT ;  /* 0x000000000000794d */ /* 0x000fea0003800000 */
.L_x_5:
        /* <DEDUP_REMOVED lines=14> */
.L_x_71:


//--------------------- .text._ZN7cutlass13device_kernelIN5flash11enable_sm90INS1_16FlashAttnBwdSm90INS1_25CollectiveMainloopBwdSm90ILi2ELi2ELi2EN4cute5tupleIJNS5_1CILi1EEES8_S8_EEENS6_IJNS7_ILi64EEENS7_ILi128EEENS7_ILi96EEEEEENS_10bfloat16_tEfNS_4arch4Sm90ELb0ELb0ELb1ELb1ELb0ELb1ELb0ELb0ELi2ELi1ELi2ELi1ELb1EEENS1_24CollectiveEpilogueBwdGQAISD_fSG_Li256ELb1ELb0EEENS1_19SingleTileSchedulerILb1ELb0ELb0ELi128EEEEEEEEEvNT_6ParamsE --------------------------
	.section	.text._ZN7cutlass13device_kernelIN5flash11enable_sm90INS1_16FlashAttnBwdSm90INS1_25CollectiveMainloopBwdSm90ILi2ELi2ELi2EN4cute5tupleIJNS5_1CILi1EEES8_S8_EEENS6_IJNS7_ILi64EEENS7_ILi128EEENS7_ILi96EEEEEENS_10bfloat16_tEfNS_4arch4Sm90ELb0ELb0ELb1ELb1ELb0ELb1ELb0ELb0ELi2ELi1ELi2ELi1ELb1EEENS1_24CollectiveEpilogueBwdGQAISD_fSG_Li256ELb1ELb0EEENS1_19SingleTileSchedulerILb1ELb0ELb0ELi128EEEEEEEEEvNT_6ParamsE,"ax",@progbits
	.align	128
.text._ZN7cutlass13device_kernelIN5flash11enable_sm90INS1_16FlashAttnBwdSm90INS1_25CollectiveMainloopBwdSm90ILi2ELi2ELi2EN4cute5tupleIJNS5_1CILi1EEES8_S8_EEENS6_IJNS7_ILi64EEENS7_ILi128EEENS7_ILi96EEEEEENS_10bfloat16_tEfNS_4arch4Sm90ELb0ELb0ELb1ELb1ELb0ELb1ELb0ELb0ELi2ELi1ELi2ELi1ELb1EEENS1_24CollectiveEpilogueBwdGQAISD_fSG_Li256ELb1ELb0EEENS1_19SingleTileSchedulerILb1ELb0ELb0ELi128EEEEEEEEEvNT_6ParamsE:
        .type           _ZN7cutlass13device_kernelIN5flash11enable_sm90INS1_16FlashAttnBwdSm90INS1_25CollectiveMainloopBwdSm90ILi2ELi2ELi2EN4cute5tupleIJNS5_1CILi1EEES8_S8_EEENS6_IJNS7_ILi64EEENS7_ILi128EEENS7_ILi96EEEEEENS_10bfloat16_tEfNS_4arch4Sm90ELb0ELb0ELb1ELb1ELb0ELb1ELb0ELb0ELi2ELi1ELi2ELi1ELb1EEENS1_24CollectiveEpilogueBwdGQAISD_fSG_Li256ELb1ELb0EEENS1_19SingleTileSchedulerILb1ELb0ELb0ELi128EEEEEEEEEvNT_6ParamsE,@function
        .size           _ZN7cutlass13device_kernelIN5flash11enable_sm90INS1_16FlashAttnBwdSm90INS1_25CollectiveMainloopBwdSm90ILi2ELi2ELi2EN4cute5tupleIJNS5_1CILi1EEES8_S8_EEENS6_IJNS7_ILi64EEENS7_ILi128EEENS7_ILi96EEEEEENS_10bfloat16_tEfNS_4arch4Sm90ELb0ELb0ELb1ELb1ELb0ELb1ELb0ELb0ELi2ELi1ELi2ELi1ELb1EEENS1_24CollectiveEpilogueBwdGQAISD_fSG_Li256ELb1ELb0EEENS1_19SingleTileSchedulerILb1ELb0ELb0ELi128EEEEEEEEEvNT_6ParamsE,(.L_x_72 - _ZN7cutlass13device_kernelIN5flash11enable_sm90INS1_16FlashAttnBwdSm90INS1_25CollectiveMainloopBwdSm90ILi2ELi2ELi2EN4cute5tupleIJNS5_1CILi1EEES8_S8_EEENS6_IJNS7_ILi64EEENS7_ILi128EEENS7_ILi96EEEEEENS_10bfloat16_tEfNS_4arch4Sm90ELb0ELb0ELb1ELb1ELb0ELb1ELb0ELb0ELi2ELi1ELi2ELi1ELb1EEENS1_24CollectiveEpilogueBwdGQAISD_fSG_Li256ELb1ELb0EEENS1_19SingleTileSchedulerILb1ELb0ELb0ELi128EEEEEEEEEvNT_6ParamsE)
        .other          _ZN7cutlass13device_kernelIN5flash11enable_sm90INS1_16FlashAttnBwdSm90INS1_25CollectiveMainloopBwdSm90ILi2ELi2ELi2EN4cute5tupleIJNS5_1CILi1EEES8_S8_EEENS6_IJNS7_ILi64EEENS7_ILi128EEENS7_ILi96EEEEEENS_10bfloat16_tEfNS_4arch4Sm90ELb0ELb0ELb1ELb1ELb0ELb1ELb0ELb0ELi2ELi1ELi2ELi1ELb1EEENS1_24CollectiveEpilogueBwdGQAISD_fSG_Li256ELb1ELb0EEENS1_19SingleTileSchedulerILb1ELb0ELb0ELi128EEEEEEEEEvNT_6ParamsE,@"STO_CUDA_ENTRY STV_DEFAULT"
_ZN7cutlass13device_kernelIN5flash11enable_sm90INS1_16FlashAttnBwdSm90INS1_25CollectiveMainloopBwdSm90ILi2ELi2ELi2EN4cute5tupleIJNS5_1CILi1EEES8_S8_EEENS6_IJNS7_ILi64EEENS7_ILi128EEENS7_ILi96EEEEEENS_10bfloat16_tEfNS_4arch4Sm90ELb0ELb0ELb1ELb1ELb0ELb1ELb0ELb0ELi2ELi1ELi2ELi1ELb1EEENS1_24CollectiveEpilogueBwdGQAISD_fSG_Li256ELb1ELb0EEENS1_19SingleTileSchedulerILb1ELb0ELb0ELi128EEEEEEEEEvNT_6ParamsE:
[----:B------:R-:W-:Y:S01]  /*0000*/  LDC R1, c[0x0][0x37c] ;  /* 0x0000df00ff017b82 */ /* 0x000fe20000000800 */
[----:B------:R-:W-:Y:S05]  /*0010*/  EXIT ;  /* 0x000000000000794d */ /* 0x000fea0003800000 */
.L_x_6:
        /* <DEDUP_REMOVED lines=14> */
.L_x_72:


//--------------------- .text._ZN7cutlass13device_kernelIN5flash11enable_sm90INS1_16FlashAttnBwdSm90INS1_25CollectiveMainloopBwdSm90ILi2ELi2ELi2EN4cute5tupleIJNS5_1CILi1EEES8_S8_EEENS6_IJNS7_ILi64EEENS7_ILi128EEENS7_ILi96EEEEEENS_10bfloat16_tEfNS_4arch4Sm90ELb0ELb0ELb1ELb1ELb1ELb1ELb0ELb0ELi2ELi1ELi2ELi1ELb1EEENS1_24CollectiveEpilogueBwdGQAISD_fSG_Li256ELb1ELb1EEENS1_19SingleTileSchedulerILb1ELb0ELb0ELi128EEEEEEEEEvNT_6ParamsE --------------------------
	.section	.text._ZN7cutlass13device_kernelIN5flash11enable_sm90INS1_16FlashAttnBwdSm90INS1_25CollectiveMainloopBwdSm90ILi2ELi2ELi2EN4cute5tupleIJNS5_1CILi1EEES8_S8_EEENS6_IJNS7_ILi64EEENS7_ILi128EEENS7_ILi96EEEEEENS_10bfloat16_tEfNS_4arch4Sm90ELb0ELb0ELb1ELb1ELb1ELb1ELb0ELb0ELi2ELi1ELi2ELi1ELb1EEENS1_24CollectiveEpilogueBwdGQAISD_fSG_Li256ELb1ELb1EEENS1_19SingleTileSchedulerILb1ELb0ELb0ELi128EEEEEEEEEvNT_6ParamsE,"ax",@progbits
	.align	128
.text._ZN7cutlass13device_kernelIN5flash11enable_sm90INS1_16FlashAttnBwdSm90INS1_25CollectiveMainloopBwdSm90ILi2ELi2ELi2EN4cute5tupleIJNS5_1CILi1EEES8_S8_EEENS6_IJNS7_ILi64EEENS7_ILi128EEENS7_ILi96EEEEEENS_10bfloat16_tEfNS_4arch4Sm90ELb0ELb0ELb1ELb1ELb1ELb1ELb0ELb0ELi2ELi1ELi2ELi1ELb1EEENS1_24CollectiveEpilogueBwdGQAISD_fSG_Li256ELb1ELb1EEENS1_19SingleTileSchedulerILb1ELb0ELb0ELi128EEEEEEEEEvNT_6ParamsE:
        .type           _ZN7cutlass13device_kernelIN5flash11enable_sm90INS1_16FlashAttnBwdSm90INS1_25CollectiveMainloopBwdSm90ILi2ELi2ELi2EN4cute5tupleIJNS5_1CILi1EEES8_S8_EEENS6_IJNS7_ILi64EEENS7_ILi128EEENS7_ILi96EEEEEENS_10bfloat16_tEfNS_4arch4Sm90ELb0ELb0ELb1ELb1ELb1ELb1ELb0ELb0ELi2ELi1ELi2ELi1ELb1EEENS1_24CollectiveEpilogueBwdGQAISD_fSG_Li256ELb1ELb1EEENS1_19SingleTileSchedulerILb1ELb0ELb0ELi128EEEEEEEEEvNT_6ParamsE,@function
        .size           _ZN7cutlass13device_kernelIN5flash11enable_sm90INS1_16FlashAttnBwdSm90INS1_25CollectiveMainloopBwdSm90ILi2ELi2ELi2EN4cute5tupleIJNS5_1CILi1EEES8_S8_EEENS6_IJNS7_ILi64EEENS7_ILi128EEENS7_ILi96EEEEEENS_10bfloat16_tEfNS_4arch4Sm90ELb0ELb0ELb1ELb1ELb1ELb1ELb0ELb0ELi2ELi1ELi2ELi1ELb1EEENS1_24CollectiveEpilogueBwdGQAISD_fSG_Li256ELb1ELb1EEENS1_19SingleTileSchedulerILb1ELb0ELb0ELi128EEEEEEEEEvNT_6ParamsE,(.L_x_73 - _ZN7cutlass13device_kernelIN5flash11enable_sm90INS1_16FlashAttnBwdSm90INS1_25CollectiveMainloopBwdSm90ILi2ELi2ELi2EN4cute5tupleIJNS5_1CILi1EEES8_S8_EEENS6_IJNS7_ILi64EEENS7_ILi128EEENS7_ILi96EEEEEENS_10bfloat16_tEfNS_4arch4Sm90ELb0ELb0ELb1ELb1ELb1ELb1ELb0ELb0ELi2ELi1ELi2ELi1ELb1EEENS1_24CollectiveEpilogueBwdGQAISD_fSG_Li256ELb1ELb1EEENS1_19SingleTileSchedulerILb1ELb0ELb0ELi128EEEEEEEEEvNT_6ParamsE)
        .other          _ZN7cutlass13device_kernelIN5flash11enable_sm90INS1_16FlashAttnBwdSm90INS1_25CollectiveMainloopBwdSm90ILi2ELi2ELi2EN4cute5tupleIJNS5_1CILi1EEES8_S8_EEENS6_IJNS7_ILi64EEENS7_ILi128EEENS7_ILi96EEEEEENS_10bfloat16_tEfNS_4arch4Sm90ELb0ELb0ELb1ELb1ELb1ELb1ELb0ELb0ELi2ELi1ELi2ELi1ELb1EEENS1_24CollectiveEpilogueBwdGQAISD_fSG_Li256ELb1ELb1EEENS1_19SingleTileSchedulerILb1ELb0ELb0ELi128EEEEEEEEEvNT_6ParamsE,@"STO_CUDA_ENTRY STV_DEFAULT"
_ZN7cutlass13device_kernelIN5flash11enable_sm90INS1_16FlashAttnBwdSm90INS1_25CollectiveMainloopBwdSm90ILi2ELi2ELi2EN4cute5tupleIJNS5_1CILi1EEES8_S8_EEENS6_IJNS7_ILi64EEENS7_ILi128EEENS7_ILi96EEEEEENS_10bfloat16_tEfNS_4arch4Sm90ELb0ELb0ELb1ELb1ELb1ELb1ELb0ELb0ELi2ELi1ELi2ELi1ELb1EEENS1_24CollectiveEpilogueBwdGQAISD_fSG_Li256ELb1ELb1EEENS1_19SingleTileSchedulerILb1ELb0ELb0ELi128EEEEEEEEEvNT_6ParamsE:
[----:B------:R-:W-:Y:S01]  /*0000*/  LDC R1, c[0x0][0x37c] ;  /* 0x0000df00ff017b82 */ /* 0x000fe20000000800 */
[----:B------:R-:W-:Y:S05]  /*0010*/  EXIT ;  /* 0x000000000000794d */ /* 0x000fea0003800000 */
.L_x_7:
        /* <DEDUP_REMOVED lines=14> */
.L_x_73:


//--------------------- .text._ZN7cutlass13device_kernelIN5flash11enable_sm90INS1_16FlashAttnBwdSm90INS1_25CollectiveMainloopBwdSm90ILi2ELi2ELi2EN4cute5tupleIJNS5_1CILi1EEES8_S8_EEENS6_IJNS7_ILi64EEENS7_ILi128EEENS7_ILi96EEEEEENS_10bfloat16_tEfNS_4arch4Sm90ELb0ELb1ELb1ELb0ELb0ELb1ELb0ELb0ELi2ELi1ELi2ELi1ELb1EEENS1_21CollectiveEpilogueBwdISD_SE_SG_Li256ELb0ELb0ELi1EEENS1_19SingleTileSchedulerILb0ELb0ELb0ELi128EEEEEEEEEvNT_6ParamsE --------------------------
	.section	.text._ZN7cutlass13device_kernelIN5flash11enable_sm90INS1_16FlashAttnBwdSm90INS1_25CollectiveMainloopBwdSm90ILi2ELi2ELi2EN4cute5tupleIJNS5_1CILi1EEES8_S8_EEENS6_IJNS7_ILi64EEENS7_ILi128EEENS7_ILi96EEEEEENS_10bfloat16_tEfNS_4arch4Sm90ELb0ELb1ELb1ELb0ELb0ELb1ELb0ELb0ELi2ELi1ELi2ELi1ELb1EEENS1_21CollectiveEpilogueBwdISD_SE_SG_Li256ELb0ELb0ELi1EEENS1_19SingleTileSchedulerILb0ELb0ELb0ELi128EEEEEEEEEvNT_6ParamsE,"ax",@progbits
	.align	128
.text._ZN7cutlass13device_kernelIN5flash11enable_sm90INS1_16FlashAttnBwdSm90INS1_25CollectiveMainloopBwdSm90ILi2ELi2ELi2EN4cute5tupleIJNS5_1CILi1EEES8_S8_EEENS6_IJNS7_ILi64EEENS7_ILi128EEENS7_ILi96EEEEEENS_10bfloat16_tEfNS_4arch4Sm90ELb0ELb1ELb1ELb0ELb0ELb1ELb0ELb0ELi2ELi1ELi2ELi1ELb1EEENS1_21CollectiveEpilogueBwdISD_SE_SG_Li256ELb0ELb0ELi1EEENS1_19SingleTileSchedulerILb0ELb0ELb0ELi128EEEEEEEEEvNT_6ParamsE:
        .type           _ZN7cutlass13device_kernelIN5flash11enable_sm90INS1_16FlashAttnBwdSm90INS1_25CollectiveMainloopBwdSm90ILi2ELi2ELi2EN4cute5tupleIJNS5_1CILi1EEES8_S8_EEENS6_IJNS7_ILi64EEENS7_ILi128EEENS7_ILi96EEEEEENS_10bfloat16_tEfNS_4arch4Sm90ELb0ELb1ELb1ELb0ELb0ELb1ELb0ELb0ELi2ELi1ELi2ELi1ELb1EEENS1_21CollectiveEpilogueBwdISD_SE_SG_Li256ELb0ELb0ELi1EEENS1_19SingleTileSchedulerILb0ELb0ELb0ELi128EEEEEEEEEvNT_6ParamsE,@function
        .size           _ZN7cutlass13device_kernelIN5flash11enable_sm90INS1_16FlashAttnBwdSm90INS1_25CollectiveMainloopBwdSm90ILi2ELi2ELi2EN4cute5tupleIJNS5_1CILi1EEES8_S8_EEENS6_IJNS7_ILi64EEENS7_ILi128EEENS7_ILi96EEEEEENS_10bfloat16_tEfNS_4arch4Sm90ELb0ELb1ELb1ELb0ELb0ELb1ELb0ELb0ELi2ELi1ELi2ELi1ELb1EEENS1_21CollectiveEpilogueBwdISD_SE_SG_Li256ELb0ELb0ELi1EEENS1_19SingleTileSchedulerILb0ELb0ELb0ELi128EEEEEEEEEvNT_6ParamsE,(.L_x_74 - _ZN7cutlass13device_kernelIN5flash11enable_sm90INS1_16FlashAttnBwdSm90INS1_25CollectiveMainloopBwdSm90ILi2ELi2ELi2EN4cute5tupleIJNS5_1CILi1EEES8_S8_EEENS6_IJNS7_ILi64EEENS7_ILi128EEENS7_ILi96EEEEEENS_10bfloat16_tEfNS_4arch4Sm90ELb0ELb1ELb1ELb0ELb0ELb1ELb0ELb0ELi2ELi1ELi2ELi1ELb1EEENS1_21CollectiveEpilogueBwdISD_SE_SG_Li256ELb0ELb0ELi1EEENS1_19SingleTileSchedulerILb0ELb0ELb0ELi128EEEEEEEEEvNT_6ParamsE)
        .other          _ZN7cutlass13device_kernelIN5flash11enable_sm90INS1_16FlashAttnBwdSm90INS1_25CollectiveMainloopBwdSm90ILi2ELi2ELi2EN4cute5tupleIJNS5_1CILi1EEES8_S8_EEENS6_IJNS7_ILi64EEENS7_ILi128EEENS7_ILi96EEEEEENS_10bfloat16_tEfNS_4arch4Sm90ELb0ELb1ELb1ELb0ELb0ELb1ELb0ELb0ELi2ELi1ELi2ELi1ELb1EEENS1_21CollectiveEpilogueBwdISD_SE_SG_Li256ELb0ELb0ELi1EEENS1_19SingleTileSchedulerILb0ELb0ELb0ELi128EEEEEEEEEvNT_6ParamsE,@"STO_CUDA_ENTRY STV_DEFAULT"
_ZN7cutlass13device_kernelIN5flash11enable_sm90INS1_16FlashAttnBwdSm90INS1_25CollectiveMainloopBwdSm90ILi2ELi2ELi2EN4cute5tupleIJNS5_1CILi1EEES8_S8_EEENS6_IJNS7_ILi64EEENS7_ILi128EEENS7_ILi96EEEEEENS_10bfloat16_tEfNS_4arch4Sm90ELb0ELb1ELb1ELb0ELb0ELb1ELb0ELb0ELi2ELi1ELi2ELi1ELb1EEENS1_21CollectiveEpilogueBwdISD_SE_SG_Li256ELb0ELb0ELi1EEENS1_19SingleTileSchedulerILb0ELb0ELb0ELi128EEEEEEEEEvNT_6ParamsE:
[----:B------:R-:W-:Y:S01]  /*0000*/  LDC R1, c[0x0][0x37c] ;  /* 0x0000df00ff017b82 */ /* 0x000fe20000000800 */
[----:B------:R-:W-:Y:S05]  /*0010*/  EXIT ;  /* 0x000000000000794d */ /* 0x000fea0003800000 */
.L_x_8:
        /* <DEDUP_REMOVED lines=14> */
.L_x_74:


//--------------------- .text._ZN7cutlass13device_kernelIN5flash11enable_sm90INS1_16FlashAttnBwdSm90INS1_25CollectiveMainloopBwdSm90ILi2ELi2ELi2EN4cute5tupleIJNS5_1CILi1EEES8_S8_EEENS6_IJNS7_ILi64EEENS7_ILi128EEENS7_ILi96EEEEEENS_10bfloat16_tEfNS_4arch4Sm90ELb0ELb1ELb1ELb0ELb1ELb1ELb0ELb0ELi2ELi1ELi2ELi1ELb1EEENS1_21CollectiveEpilogueBwdISD_SE_SG_Li256ELb0ELb0ELi1EEENS1_19SingleTileSchedulerILb0ELb0ELb0ELi128EEEEEEEEEvNT_6ParamsE --------------------------
	.section	.text._ZN7cutlass13device_kernelIN5flash11enable_sm90INS1_16FlashAttnBwdSm90INS1_25CollectiveMainloopBwdSm90ILi2ELi2ELi2EN4cute5tupleIJNS5_1CILi1EEES8_S8_EEENS6_IJNS7_ILi64EEENS7_ILi128EEENS7_ILi96EEEEEENS_10bfloat16_tEfNS_4arch4Sm90ELb0ELb1ELb1ELb0ELb1ELb1ELb0ELb0ELi2ELi1ELi2ELi1ELb1EEENS1_21CollectiveEpilogueBwdISD_SE_SG_Li256ELb0ELb0ELi1EEENS1_19SingleTileSchedulerILb0ELb0ELb0ELi128EEEEEEEEEvNT_6ParamsE,"ax",@progbits
	.align	128
.text._ZN7cutlass13device_kernelIN5flash11enable_sm90INS1_16FlashAttnBwdSm90INS1_25CollectiveMainloopBwdSm90ILi2ELi2ELi2EN4cute5tupleIJNS5_1CILi1EEES8_S8_EEENS6_IJNS7_ILi64EEENS7_ILi128EEENS7_ILi96EEEEEENS_10bfloat16_tEfNS_4arch4Sm90ELb0ELb1ELb1ELb0ELb1ELb1ELb0ELb0ELi2ELi1ELi2ELi1ELb1EEENS1_21CollectiveEpilogueBwdISD_SE_SG_Li256ELb0ELb0ELi1EEENS1_19SingleTileSchedulerILb0ELb0ELb0ELi128EEEEEEEEEvNT_6ParamsE:
        .type           _ZN7cutlass13device_kernelIN5flash11enable_sm90INS1_16FlashAttnBwdSm90INS1_25CollectiveMainloopBwdSm90ILi2ELi2ELi2EN4cute5tupleIJNS5_1CILi1EEES8_S8_EEENS6_IJNS7_ILi64EEENS7_ILi128EEENS7_ILi96EEEEEENS_10bfloat16_tEfNS_4arch4Sm90ELb0ELb1ELb1ELb0ELb1ELb1ELb0ELb0ELi2ELi1ELi2ELi1ELb1EEENS1_21CollectiveEpilogueBwdISD_SE_SG_Li256ELb0ELb0ELi1EEENS1_19SingleTileSchedulerILb0ELb0ELb0ELi128EEEEEEEEEvNT_6ParamsE,@function
        .size           _ZN7cutlass13device_kernelIN5flash11enable_sm90INS1_16FlashAttnBwdSm90INS1_25CollectiveMainloopBwdSm90ILi2ELi2ELi2EN4cute5tupleIJNS5_1CILi1EEES8_S8_EEENS6_IJNS7_ILi64EEENS7_ILi128EEENS7_ILi96EEEEEENS_10bfloat16_tEfNS_4arch4Sm90ELb0ELb1ELb1ELb0ELb1ELb1ELb0ELb0ELi2ELi1ELi2ELi1ELb1EEENS1_21CollectiveEpilogueBwdISD_SE_SG_Li256ELb0ELb0ELi1EEENS1_19SingleTileSchedulerILb0ELb0ELb0ELi128EEEEEEEEEvNT_6ParamsE,(.L_x_75 - _ZN7cutlass13device_kernelIN5flash11enable_sm90INS1_16FlashAttnBwdSm90INS1_25CollectiveMainloopBwdSm90ILi2ELi2ELi2EN4cute5tupleIJNS5_1CILi1EEES8_S8_EEENS6_IJNS7_ILi64EEENS7_ILi128EEENS7_ILi96EEEEEENS_10bfloat16_tEfNS_4arch4Sm90ELb0ELb1ELb1ELb0ELb1ELb1ELb0ELb0ELi2ELi1ELi2ELi1ELb1EEENS1_21CollectiveEpilogueBwdISD_SE_SG_Li256ELb0ELb0ELi1EEENS1_19SingleTileSchedulerILb0ELb0ELb0ELi128EEEEEEEEEvNT_6ParamsE)
        .other          _ZN7cutlass13device_kernelIN5flash11enable_sm90INS1_16FlashAttnBwdSm90INS1_25CollectiveMainloopBwdSm90ILi2ELi2ELi2EN4cute5tupleIJNS5_1CILi1EEES8_S8_EEENS6_IJNS7_ILi64EEENS7_ILi128EEENS7_ILi96EEEEEENS_10bfloat16_tEfNS_4arch4Sm90ELb0ELb1ELb1ELb0ELb1ELb1ELb0ELb0ELi2ELi1ELi2ELi1ELb1EEENS1_21CollectiveEpilogueBwdISD_SE_SG_Li256ELb0ELb0ELi1EEENS1_19SingleTileSchedulerILb0ELb0ELb0ELi128EEEEEEEEEvNT_6ParamsE,@"STO_CUDA_ENTRY STV_DEFAULT"
_ZN7cutlass13device_kernelIN5flash11enable_sm90INS1_16FlashAttnBwdSm90INS1_25CollectiveMainloopBwdSm90ILi2ELi2ELi2EN4cute5tupleIJNS5_1CILi1EEES8_S8_EEENS6_IJNS7_ILi64EEENS7_ILi128EEENS7_ILi96EEEEEENS_10bfloat16_tEfNS_4arch4Sm90ELb0ELb1ELb1ELb0ELb1ELb1ELb0ELb0ELi2ELi1ELi2ELi1ELb1EEENS1_21CollectiveEpilogueBwdISD_SE_SG_Li256ELb0ELb0ELi1EEENS1_19SingleTileSchedulerILb0ELb0ELb0ELi128EEEEEEEEEvNT_6ParamsE:
[----:B------:R-:W-:Y:S01]  /*0000*/  LDC R1, c[0x0][0x37c] ;  /* 0x0000df00ff017b82 */ /* 0x000fe20000000800 */
[----:B------:R-:W-:Y:S05]  /*0010*/  EXIT ;  /* 0x000000000000794d */ /* 0x000fea0003800000 */
.L_x_9:
        /* <DEDUP_REMOVED lines=14> */
.L_x_75:


//--------------------- .text._ZN7cutlass13device_kernelIN5flash11enable_sm90INS1_16FlashAttnBwdSm90INS1_25CollectiveMainloopBwdSm90ILi2ELi2ELi2EN4cute5tupleIJNS5_1CILi1EEES8_S8_EEENS6_IJNS7_ILi64EEENS7_ILi128EEENS7_ILi96EEEEEENS_10bfloat16_tEfNS_4arch4Sm90ELb0ELb1ELb1ELb0ELb0ELb1ELb0ELb0ELi2ELi1ELi2ELi1ELb1EEENS1_24CollectiveEpilogueBwdGQAISD_fSG_Li256ELb0ELb0EEENS1_19SingleTileSchedulerILb0ELb0ELb0ELi128EEEEEEEEEvNT_6ParamsE --------------------------
	.section	.text._ZN7cutlass13device_kernelIN5flash11enable_sm90INS1_16FlashAttnBwdSm90INS1_25CollectiveMainloopBwdSm90ILi2ELi2ELi2EN4cute5tupleIJNS5_1CILi1EEES8_S8_EEENS6_IJNS7_ILi64EEENS7_ILi128EEENS7_ILi96EEEEEENS_10bfloat16_tEfNS_4arch4Sm90ELb0ELb1ELb1ELb0ELb0ELb1ELb0ELb0ELi2ELi1ELi2ELi1ELb1EEENS1_24CollectiveEpilogueBwdGQAISD_fSG_Li256ELb0ELb0EEENS1_19SingleTileSchedulerILb0ELb0ELb0ELi128EEEEEEEEEvNT_6ParamsE,"ax",@progbits
	.align	128
.text._ZN7cutlass13device_kernelIN5flash11enable_sm90INS1_16FlashAttnBwdSm90INS1_25CollectiveMainloopBwdSm90ILi2ELi2ELi2EN4cute5tupleIJNS5_1CILi1EEES8_S8_EEENS6_IJNS7_ILi64EEENS7_ILi128EEENS7_ILi96EEEEEENS_10bfloat16_tEfNS_4arch4Sm90ELb0ELb1ELb1ELb0ELb0ELb1ELb0ELb0ELi2ELi1ELi2ELi1ELb1EEENS1_24CollectiveEpilogueBwdGQAISD_fSG_Li256ELb0ELb0EEENS1_19SingleTileSchedulerILb0ELb0ELb0ELi128EEEEEEEEEvNT_6ParamsE:
        .type           _ZN7cutlass13device_kernelIN5flash11enable_sm90INS1_16FlashAttnBwdSm90INS1_25CollectiveMainloopBwdSm90ILi2ELi2ELi2EN4cute5tupleIJNS5_1CILi1EEES8_S8_EEENS6_IJNS7_ILi64EEENS7_ILi128EEENS7_ILi96EEEEEENS_10bfloat16_tEfNS_4arch4Sm90ELb0ELb1ELb1ELb0ELb0ELb1ELb0ELb0ELi2ELi1ELi2ELi1ELb1EEENS1_24CollectiveEpilogueBwdGQAISD_fSG_Li256ELb0ELb0EEENS1_19SingleTileSchedulerILb0ELb0ELb0ELi128EEEEEEEEEvNT_6ParamsE,@function
        .size           _ZN7cutlass13device_kernelIN5flash11enable_sm90INS1_16FlashAttnBwdSm90INS1_25CollectiveMainloopBwdSm90ILi2ELi2ELi2EN4cute5tupleIJNS5_1CILi1EEES8_S8_EEENS6_IJNS7_ILi64EEENS7_ILi128EEENS7_ILi96EEEEEENS_10bfloat16_tEfNS_4arch4Sm90ELb0ELb1ELb1ELb0ELb0ELb1ELb0ELb0ELi2ELi1ELi2ELi1ELb1EEENS1_24CollectiveEpilogueBwdGQAISD_fSG_Li256ELb0ELb0EEENS1_19SingleTileSchedulerILb0ELb0ELb0ELi128EEEEEEEEEvNT_6ParamsE,(.L_x_76 - _ZN7cutlass13device_kernelIN5flash11enable_sm90INS1_16FlashAttnBwdSm90INS1_25CollectiveMainloopBwdSm90ILi2ELi2ELi2EN4cute5tupleIJNS5_1CILi1EEES8_S8_EEENS6_IJNS7_ILi64EEENS7_ILi128EEENS7_ILi96EEEEEENS_10bfloat16_tEfNS_4arch4Sm90ELb0ELb1ELb1ELb0ELb0ELb1ELb0ELb0ELi2ELi1ELi2ELi1ELb1EEENS1_24CollectiveEpilogueBwdGQAISD_fSG_Li256ELb0ELb0EEENS1_19SingleTileSchedulerILb0ELb0ELb0ELi128EEEEEEEEEvNT_6ParamsE)
        .other          _ZN7cutlass13device_kernelIN5flash11enable_sm90INS1_16FlashAttnBwdSm90INS1_25CollectiveMainloopBwdSm90ILi2ELi2ELi2EN4cute5tupleIJNS5_1CILi1EEES8_S8_EEENS6_IJNS7_ILi64EEENS7_ILi128EEENS7_ILi96EEEEEENS_10bfloat16_tEfNS_4arch4Sm90ELb0ELb1ELb1ELb0ELb0ELb1ELb0ELb0ELi2ELi1ELi2ELi1ELb1EEENS1_24CollectiveEpilogueBwdGQAISD_fSG_Li256ELb0ELb0EEENS1_19SingleTileSchedulerILb0ELb0ELb0ELi128EEEEEEEEEvNT_6ParamsE,@"STO_CUDA_ENTRY STV_DEFAULT"
_ZN7cutlass13device_kernelIN5flash11enable_sm90INS1_16FlashAttnBwdSm90INS1_25CollectiveMainloopBwdSm90ILi2ELi2ELi2EN4cute5tupleIJNS5_1CILi1EEES8_S8_EEENS6_IJNS7_ILi64EEENS7_ILi128EEENS7_ILi96EEEEEENS_10bfloat16_tEfNS_4arch4Sm90ELb0ELb1ELb1ELb0ELb0ELb1ELb0ELb0ELi2ELi1ELi2ELi1ELb1EEENS1_24CollectiveEpilogueBwdGQAISD_fSG_Li256ELb0ELb0EEENS1_19SingleTileSchedulerILb0ELb0ELb0ELi128EEEEEEEEEvNT_6ParamsE:
[----:B------:R-:W-:Y:S01]  /*0000*/  LDC R1, c[0x0][0x37c] ;  /* 0x0000df00ff017b82 */ /* 0x000fe20000000800 */
[----:B------:R-:W-:Y:S05]  /*0010*/  EXIT ;  /* 0x000000000000794d */ /* 0x000fea0003800000 */
.L_x_10:
        /* <DEDUP_REMOVED lines=14> */
.L_x_76:


//--------------------- .text._ZN7cutlass13device_kernelIN5flash11enable_sm90INS1_16FlashAttnBwdSm90INS1_25CollectiveMainloopBwdSm90ILi2ELi2ELi2EN4cute5tupleIJNS5_1CILi1EEES8_S8_EEENS6_IJNS7_ILi64EEENS7_ILi128EEENS7_ILi96EEEEEENS_10bfloat16_tEfNS_4arch4Sm90ELb0ELb1ELb1ELb0ELb1ELb1ELb0ELb0ELi2ELi1ELi2ELi1ELb1EEENS1_24CollectiveEpilogueBwdGQAISD_fSG_Li256ELb0ELb1EEENS1_19SingleTileSchedulerILb0ELb0ELb0ELi128EEEEEEEEEvNT_6ParamsE --------------------------
	.section	.text._ZN7cutlass13device_kernelIN5flash11enable_sm90INS1_16FlashAttnBwdSm90INS1_25CollectiveMainloopBwdSm90ILi2ELi2ELi2EN4cute5tupleIJNS5_1CILi1EEES8_S8_EEENS6_IJNS7_ILi64EEENS7_ILi128EEENS7_ILi96EEEEEENS_10bfloat16_tEfNS_4arch4Sm90ELb0ELb1ELb1ELb0ELb1ELb1ELb0ELb0ELi2ELi1ELi2ELi1ELb1EEENS1_24CollectiveEpilogueBwdGQAISD_fSG_Li256ELb0ELb1EEENS1_19SingleTileSchedulerILb0ELb0ELb0ELi128EEEEEEEEEvNT_6ParamsE,"ax",@progbits
	.align	128
.text._ZN7cutlass13device_kernelIN5flash11enable_sm90INS1_16FlashAttnBwdSm90INS1_25CollectiveMainloopBwdSm90ILi2ELi2ELi2EN4cute5tupleIJNS5_1CILi1EEES8_S8_EEENS6_IJNS7_ILi64EEENS7_ILi128EEENS7_ILi96EEEEEENS_10bfloat16_tEfNS_4arch4Sm90ELb0ELb1ELb1ELb0ELb1ELb1ELb0ELb0ELi2ELi1ELi2ELi1ELb1EEENS1_24CollectiveEpilogueBwdGQAISD_fSG_Li256ELb0ELb1EEENS1_19SingleTileSchedulerILb0ELb0ELb0ELi128EEEEEEEEEvNT_6ParamsE:
        .type           _ZN7cutlass13device_kernelIN5flash11enable_sm90INS1_16FlashAttnBwdSm90INS1_25CollectiveMainloopBwdSm90ILi2ELi2ELi2EN4cute5tupleIJNS5_1CILi1EEES8_S8_EEENS6_IJNS7_ILi64EEENS7_ILi128EEENS7_ILi96EEEEEENS_10bfloat16_tEfNS_4arch4Sm90ELb0ELb1ELb1ELb0ELb1ELb1ELb0ELb0ELi2ELi1ELi2ELi1ELb1EEENS1_24CollectiveEpilogueBwdGQAISD_fSG_Li256ELb0ELb1EEENS1_19SingleTileSchedulerILb0ELb0ELb0ELi128EEEEEEEEEvNT_6ParamsE,@function
        .size           _ZN7cutlass13device_kernelIN5flash11enable_sm90INS1_16FlashAttnBwdSm90INS1_25CollectiveMainloopBwdSm90ILi2ELi2ELi2EN4cute5tupleIJNS5_1CILi1EEES8_S8_EEENS6_IJNS7_ILi64EEENS7_ILi128EEENS7_ILi96EEEEEENS_10bfloat16_tEfNS_4arch4Sm90ELb0ELb1ELb1ELb0ELb1ELb1ELb0ELb0ELi2ELi1ELi2ELi1ELb1EEENS1_24CollectiveEpilogueBwdGQAISD_fSG_Li256ELb0ELb1EEENS1_19SingleTileSchedulerILb0ELb0ELb0ELi128EEEEEEEEEvNT_6ParamsE,(.L_x_77 - _ZN7cutlass13device_kernelIN5flash11enable_sm90INS1_16FlashAttnBwdSm90INS1_25CollectiveMainloopBwdSm90ILi2ELi2ELi2EN4cute5tupleIJNS5_1CILi1EEES8_S8_EEENS6_IJNS7_ILi64EEENS7_ILi128EEENS7_ILi96EEEEEENS_10bfloat16_tEfNS_4arch4Sm90ELb0ELb1ELb1ELb0ELb1ELb1ELb0ELb0ELi2ELi1ELi2ELi1ELb1EEENS1_24CollectiveEpilogueBwdGQAISD_fSG_Li256ELb0ELb1EEENS1_19SingleTileSchedulerILb0ELb0ELb0ELi128EEEEEEEEEvNT_6ParamsE)
        .other          _ZN7cutlass13device_kernelIN5flash11enable_sm90INS1_16FlashAttnBwdSm90INS1_25CollectiveMainloopBwdSm90ILi2ELi2ELi2EN4cute5tupleIJNS5_1CILi1EEES8_S8_EEENS6_IJNS7_ILi64EEENS7_ILi128EEENS7_ILi96EEEEEENS_10bfloat16_tEfNS_4arch4Sm90ELb0ELb1ELb1ELb0ELb1ELb1ELb0ELb0ELi2ELi1ELi2ELi1ELb1EEENS1_24CollectiveEpilogueBwdGQAISD_fSG_Li256ELb0ELb1EEENS1_19SingleTileSchedulerILb0ELb0ELb0ELi128EEEEEEEEEvNT_6ParamsE,@"STO_CUDA_ENTRY STV_DEFAULT"
_ZN7cutlass13device_kernelIN5flash11enable_sm90INS1_16FlashAttnBwdSm90INS1_25CollectiveMainloopBwdSm90ILi2ELi2ELi2EN4cute5tupleIJNS5_1CILi1EEES8_S8_EEENS6_IJNS7_ILi64EEENS7_ILi128EEENS7_ILi96EEEEEENS_10bfloat16_tEfNS_4arch4Sm90ELb0ELb1ELb1ELb0ELb1ELb1ELb0ELb0ELi2ELi1ELi2ELi1ELb1EEENS1_24CollectiveEpilogueBwdGQAISD_fSG_Li256ELb0ELb1EEENS1_19SingleTileSchedulerILb0ELb0ELb0ELi128EEEEEEEEEvNT_6ParamsE:
[----:B------:R-:W-:Y:S01]  /*0000*/  LDC R1, c[0x0][0x37c] ;  /* 0x0000df00ff017b82 */ /* 0x000fe20000000800 */
[----:B------:R-:W-:Y:S05]  /*0010*/  EXIT ;  /* 0x000000000000794d */ /* 0x000fea0003800000 */
.L_x_11:
        /* <DEDUP_REMOVED lines=14> */
.L_x_77:


//--------------------- .text._ZN7cutlass13device_kernelIN5flash11enable_sm90INS1_16FlashAttnBwdSm90INS1_25CollectiveMainloopBwdSm90ILi2ELi2ELi2EN4cute5tupleIJNS5_1CILi1EEES8_S8_EEENS6_IJNS7_ILi64EEENS7_ILi128EEENS7_ILi96EEEEEENS_10bfloat16_tEfNS_4arch4Sm90ELb0ELb1ELb1ELb1ELb0ELb1ELb0ELb0ELi2ELi1ELi2ELi1ELb1EEENS1_21CollectiveEpilogueBwdISD_SE_SG_Li256ELb1ELb0ELi1EEENS1_19SingleTileSchedulerILb1ELb0ELb0ELi128EEEEEEEEEvNT_6ParamsE --------------------------
	.section	.text._ZN7cutlass13device_kernelIN5flash11enable_sm90INS1_16FlashAttnBwdSm90INS1_25CollectiveMainloopBwdSm90ILi2ELi2ELi2EN4cute5tupleIJNS5_1CILi1EEES8_S8_EEENS6_IJNS7_ILi64EEENS7_ILi128EEENS7_ILi96EEEEEENS_10bfloat16_tEfNS_4arch4Sm90ELb0ELb1ELb1ELb1ELb0ELb1ELb0ELb0ELi2ELi1ELi2ELi1ELb1EEENS1_21CollectiveEpilogueBwdISD_SE_SG_Li256ELb1ELb0ELi1EEENS1_19SingleTileSchedulerILb1ELb0ELb0ELi128EEEEEEEEEvNT_6ParamsE,"ax",@progbits
	.align	128
.text._ZN7cutlass13device_kernelIN5flash11enable_sm90INS1_16FlashAttnBwdSm90INS1_25CollectiveMainloopBwdSm90ILi2ELi2ELi2EN4cute5tupleIJNS5_1CILi1EEES8_S8_EEENS6_IJNS7_ILi64EEENS7_ILi128EEENS7_ILi96EEEEEENS_10bfloat16_tEfNS_4arch4Sm90ELb0ELb1ELb1ELb1ELb0ELb1ELb0ELb0ELi2ELi1ELi2ELi1ELb1EEENS1_21CollectiveEpilogueBwdISD_SE_SG_Li256ELb1ELb0ELi1EEENS1_19SingleTileSchedulerILb1ELb0ELb0ELi128EEEEEEEEEvNT_6ParamsE:
        .type           _ZN7cutlass13device_kernelIN5flash11enable_sm90INS1_16FlashAttnBwdSm90INS1_25CollectiveMainloopBwdSm90ILi2ELi2ELi2EN4cute5tupleIJNS5_1CILi1EEES8_S8_EEENS6_IJNS7_ILi64EEENS7_ILi128EEENS7_ILi96EEEEEENS_10bfloat16_tEfNS_4arch4Sm90ELb0ELb1ELb1ELb1ELb0ELb1ELb0ELb0ELi2ELi1ELi2ELi1ELb1EEENS1_21CollectiveEpilogueBwdISD_SE_SG_Li256ELb1ELb0ELi1EEENS1_19SingleTileSchedulerILb1ELb0ELb0ELi128EEEEEEEEEvNT_6ParamsE,@function
        .size           _ZN7cutlass13device_kernelIN5flash11enable_sm90INS1_16FlashAttnBwdSm90INS1_25CollectiveMainloopBwdSm90ILi2ELi2ELi2EN4cute5tupleIJNS5_1CILi1EEES8_S8_EEENS6_IJNS7_ILi64EEENS7_ILi128EEENS7_ILi96EEEEEENS_10bfloat16_tEfNS_4arch4Sm90ELb0ELb1ELb1ELb1ELb0ELb1ELb0ELb0ELi2ELi1ELi2ELi1ELb1EEENS1_21CollectiveEpilogueBwdISD_SE_SG_Li256ELb1ELb0ELi1EEENS1_19SingleTileSchedulerILb1ELb0ELb0ELi128EEEEEEEEEvNT_6ParamsE,(.L_x_78 - _ZN7cutlass13device_kernelIN5flash11enable_sm90INS1_16FlashAttnBwdSm90INS1_25CollectiveMainloopBwdSm90ILi2ELi2ELi2EN4cute5tupleIJNS5_1CILi1EEES8_S8_EEENS6_IJNS7_ILi64EEENS7_ILi128EEENS7_ILi96EEEEEENS_10bfloat16_tEfNS_4arch4Sm90ELb0ELb1ELb1ELb1ELb0ELb1ELb0ELb0ELi2ELi1ELi2ELi1ELb1EEENS1_21CollectiveEpilogueBwdISD_SE_SG_Li256ELb1ELb0ELi1EEENS1_19SingleTileSchedulerILb1ELb0ELb0ELi128EEEEEEEEEvNT_6ParamsE)
        .other          _ZN7cutlass13device_kernelIN5flash11enable_sm90INS1_16FlashAttnBwdSm90INS1_25CollectiveMainloopBwdSm90ILi2ELi2ELi2EN4cute5tupleIJNS5_1CILi1EEES8_S8_EEENS6_IJNS7_ILi64EEENS7_ILi128EEENS7_ILi96EEEEEENS_10bfloat16_tEfNS_4arch4Sm90ELb0ELb1ELb1ELb1ELb0ELb1ELb0ELb0ELi2ELi1ELi2ELi1ELb1EEENS1_21CollectiveEpilogueBwdISD_SE_SG_Li256ELb1ELb0ELi1EEENS1_19SingleTileSchedulerILb1ELb0ELb0ELi128EEEEEEEEEvNT_6ParamsE,@"STO_CUDA_ENTRY STV_DEFAULT"
_ZN7cutlass13device_kernelIN5flash11enable_sm90INS1_16FlashAttnBwdSm90INS1_25CollectiveMainloopBwdSm90ILi2ELi2ELi2EN4cute5tupleIJNS5_1CILi1EEES8_S8_EEENS6_IJNS7_ILi64EEENS7_ILi128EEENS7_ILi96EEEEEENS_10bfloat16_tEfNS_4arch4Sm90ELb0ELb1ELb1ELb1ELb0ELb1ELb0ELb0ELi2ELi1ELi2ELi1ELb1EEENS1_21CollectiveEpilogueBwdISD_SE_SG_Li256ELb1ELb0ELi1EEENS1_19SingleTileSchedulerILb1ELb0ELb0ELi128EEEEEEEEEvNT_6ParamsE:
[----:B------:R-:W-:Y:S01]  /*0000*/  LDC R1, c[0x0][0x37c] ;  /* 0x0000df00ff017b82 */ /* 0x000fe20000000800 */
[----:B------:R-:W-:Y:S05]  /*0010*/  EXIT ;  /* 0x000000000000794d */ /* 0x000fea0003800000 */
.L_x_12:
        /* <DEDUP_REMOVED lines=14> */
.L_x_78:


//--------------------- .text._ZN7cutlass13device_kernelIN5flash11enable_sm90INS1_16FlashAttnBwdSm90INS1_25CollectiveMainloopBwdSm90ILi2ELi2ELi2EN4cute5tupleIJNS5_1CILi1EEES8_S8_EEENS6_IJNS7_ILi64EEENS7_ILi128EEENS7_ILi96EEEEEENS_10bfloat16_tEfNS_4arch4Sm90ELb0ELb1ELb1ELb1ELb1ELb1ELb0ELb0ELi2ELi1ELi2ELi1ELb1EEENS1_21CollectiveEpilogueBwdISD_SE_SG_Li256ELb1ELb0ELi1EEENS1_19SingleTileSchedulerILb1ELb0ELb0ELi128EEEEEEEEEvNT_6ParamsE --------------------------
	.section	.text._ZN7cutlass13device_kernelIN5flash11enable_sm90INS1_16FlashAttnBwdSm90INS1_25CollectiveMainloopBwdSm90ILi2ELi2ELi2EN4cute5tupleIJNS5_1CILi1EEES8_S8_EEENS6_IJNS7_ILi64EEENS7_ILi128EEENS7_ILi96EEEEEENS_10bfloat16_tEfNS_4arch4Sm90ELb0ELb1ELb1ELb1ELb1ELb1ELb0ELb0ELi2ELi1ELi2ELi1ELb1EEENS1_21CollectiveEpilogueBwdISD_SE_SG_Li256ELb1ELb0ELi1EEENS1_19SingleTileSchedulerILb1ELb0ELb0ELi128EEEEEEEEEvNT_6ParamsE,"ax",@progbits
	.align	128
.text._ZN7cutlass13device_kernelIN5flash11enable_sm90INS1_16FlashAttnBwdSm90INS1_25CollectiveMainloopBwdSm90ILi2ELi2ELi2EN4cute5tupleIJNS5_1CILi1EEES8_S8_EEENS6_IJNS7_ILi64EEENS7_ILi128EEENS7_ILi96EEEEEENS_10bfloat16_tEfNS_4arch4Sm90ELb0ELb1ELb1ELb1ELb1ELb1ELb0ELb0ELi2ELi1ELi2ELi1ELb1EEENS1_21CollectiveEpilogueBwdISD_SE_SG_Li256ELb1ELb0ELi1EEENS1_19SingleTileSchedulerILb1ELb0ELb0ELi128EEEEEEEEEvNT_6ParamsE:
        .type           _ZN7cutlass13device_kernelIN5flash11enable_sm90INS1_16FlashAttnBwdSm90INS1_25CollectiveMainloopBwdSm90ILi2ELi2ELi2EN4cute5tupleIJNS5_1CILi1EEES8_S8_EEENS6_IJNS7_ILi64EEENS7_ILi128EEENS7_ILi96EEEEEENS_10bfloat16_tEfNS_4arch4Sm90ELb0ELb1ELb1ELb1ELb1ELb1ELb0ELb0ELi2ELi1ELi2ELi1ELb1EEENS1_21CollectiveEpilogueBwdISD_SE_SG_Li256ELb1ELb0ELi1EEENS1_19SingleTileSchedulerILb1ELb0ELb0ELi128EEEEEEEEEvNT_6ParamsE,@function
        .size           _ZN7cutlass13device_kernelIN5flash11enable_sm90INS1_16FlashAttnBwdSm90INS1_25CollectiveMainloopBwdSm90ILi2ELi2ELi2EN4cute5tupleIJNS5_1CILi1EEES8_S8_EEENS6_IJNS7_ILi64EEENS7_ILi128EEENS7_ILi96EEEEEENS_10bfloat16_tEfNS_4arch4Sm90ELb0ELb1ELb1ELb1ELb1ELb1ELb0ELb0ELi2ELi1ELi2ELi1ELb1EEENS1_21CollectiveEpilogueBwdISD_SE_SG_Li256ELb1ELb0ELi1EEENS1_19SingleTileSchedulerILb1ELb0ELb0ELi128EEEEEEEEEvNT_6ParamsE,(.L_x_79 - _ZN7cutlass13device_kernelIN5flash11enable_sm90INS1_16FlashAttnBwdSm90INS1_25CollectiveMainloopBwdSm90ILi2ELi2ELi2EN4cute5tupleIJNS5_1CILi1EEES8_S8_EEENS6_IJNS7_ILi64EEENS7_ILi128EEENS7_ILi96EEEEEENS_10bfloat16_tEfNS_4arch4Sm90ELb0ELb1ELb1ELb1ELb1ELb1ELb0ELb0ELi2ELi1ELi2ELi1ELb1EEENS1_21CollectiveEpilogueBwdISD_SE_SG_Li256ELb1ELb0ELi1EEENS1_19SingleTileSchedulerILb1ELb0ELb0ELi128EEEEEEEEEvNT_6ParamsE)
        .other          _ZN7cutlass13device_kernelIN5flash11enable_sm90INS1_16FlashAttnBwdSm90INS1_25CollectiveMainloopBwdSm90ILi2ELi2ELi2EN4cute5tupleIJNS5_1CILi1EEES8_S8_EEENS6_IJNS7_ILi64EEENS7_ILi128EEENS7_ILi96EEEEEENS_10bfloat16_tEfNS_4arch4Sm90ELb0ELb1ELb1ELb1ELb1ELb1ELb0ELb0ELi2ELi1ELi2ELi1ELb1EEENS1_21CollectiveEpilogueBwdISD_SE_SG_Li256ELb1ELb0ELi1EEENS1_19SingleTileSchedulerILb1ELb0ELb0ELi128EEEEEEEEEvNT_6ParamsE,@"STO_CUDA_ENTRY STV_DEFAULT"
_ZN7cutlass13device_kernelIN5flash11enable_sm90INS1_16FlashAttnBwdSm90INS1_25CollectiveMainloopBwdSm90ILi2ELi2ELi2EN4cute5tupleIJNS5_1CILi1EEES8_S8_EEENS6_IJNS7_ILi64EEENS7_ILi128EEENS7_ILi96EEEEEENS_10bfloat16_tEfNS_4arch4Sm90ELb0ELb1ELb1ELb1ELb1ELb1ELb0ELb0ELi2ELi1ELi2ELi1ELb1EEENS1_21CollectiveEpilogueBwdISD_SE_SG_Li256ELb1ELb0ELi1EEENS1_19SingleTileSchedulerILb1ELb0ELb0ELi128EEEEEEEEEvNT_6ParamsE:
[----:B------:R-:W-:Y:S01]  /*0000*/  LDC R1, c[0x0][0x37c] ;  /* 0x0000df00ff017b82 */ /* 0x000fe20000000800 */
[----:B------:R-:W-:Y:S05]  /*0010*/  EXIT ;  /* 0x000000000000794d */ /* 0x000fea0003800000 */
.L_x_13:
        /* <DEDUP_REMOVED lines=14> */
.L_x_79:


//--------------------- .text._ZN7cutlass13device_kernelIN5flash11enable_sm90INS1_16FlashAttnBwdSm90INS1_25CollectiveMainloopBwdSm90ILi2ELi2ELi2EN4cute5tupleIJNS5_1CILi1EEES8_S8_EEENS6_IJNS7_ILi64EEENS7_ILi128EEENS7_ILi96EEEEEENS_10bfloat16_tEfNS_4arch4Sm90ELb0ELb1ELb1ELb1ELb0ELb1ELb0ELb0ELi2ELi1ELi2ELi1ELb1EEENS1_24CollectiveEpilogueBwdGQAISD_fSG_Li256ELb1ELb0EEENS1_19SingleTileSchedulerILb1ELb0ELb0ELi128EEEEEEEEEvNT_6ParamsE --------------------------
	.section	.text._ZN7cutlass13device_kernelIN5flash11enable_sm90INS1_16FlashAttnBwdSm90INS1_25CollectiveMainloopBwdSm90ILi2ELi2ELi2EN4cute5tupleIJNS5_1CILi1EEES8_S8_EEENS6_IJNS7_ILi64EEENS7_ILi128EEENS7_ILi96EEEEEENS_10bfloat16_tEfNS_4arch4Sm90ELb0ELb1ELb1ELb1ELb0ELb1ELb0ELb0ELi2ELi1ELi2ELi1ELb1EEENS1_24CollectiveEpilogueBwdGQAISD_fSG_Li256ELb1ELb0EEENS1_19SingleTileSchedulerILb1ELb0ELb0ELi128EEEEEEEEEvNT_6ParamsE,"ax",@progbits
	.align	128
.text._ZN7cutlass13device_kernelIN5flash11enable_sm90INS1_16FlashAttnBwdSm90INS1_25CollectiveMainloopBwdSm90ILi2ELi2ELi2EN4cute5tupleIJNS5_1CILi1EEES8_S8_EEENS6_IJNS7_ILi64EEENS7_ILi128EEENS7_ILi96EEEEEENS_10bfloat16_tEfNS_4arch4Sm90ELb0ELb1ELb1ELb1ELb0ELb1ELb0ELb0ELi2ELi1ELi2ELi1ELb1EEENS1_24CollectiveEpilogueBwdGQAISD_fSG_Li256ELb1ELb0EEENS1_19SingleTileSchedulerILb1ELb0ELb0ELi128EEEEEEEEEvNT_6ParamsE:
        .type           _ZN7cutlass13device_kernelIN5flash11enable_sm90INS1_16FlashAttnBwdSm90INS1_25CollectiveMainloopBwdSm90ILi2ELi2ELi2EN4cute5tupleIJNS5_1CILi1EEES8_S8_EEENS6_IJNS7_ILi64EEENS7_ILi128EEENS7_ILi96EEEEEENS_10bfloat16_tEfNS_4arch4Sm90ELb0ELb1ELb1ELb1ELb0ELb1ELb0ELb0ELi2ELi1ELi2ELi1ELb1EEENS1_24CollectiveEpilogueBwdGQAISD_fSG_Li256ELb1ELb0EEENS1_19SingleTileSchedulerILb1ELb0ELb0ELi128EEEEEEEEEvNT_6ParamsE,@function
        .size           _ZN7cutlass13device_kernelIN5flash11enable_sm90INS1_16FlashAttnBwdSm90INS1_25CollectiveMainloopBwdSm90ILi2ELi2ELi2EN4cute5tupleIJNS5_1CILi1EEES8_S8_EEENS6_IJNS7_ILi64EEENS7_ILi128EEENS7_ILi96EEEEEENS_10bfloat16_tEfNS_4arch4Sm90ELb0ELb1ELb1ELb1ELb0ELb1ELb0ELb0ELi2ELi1ELi2ELi1ELb1EEENS1_24CollectiveEpilogueBwdGQAISD_fSG_Li256ELb1ELb0EEENS1_19SingleTileSchedulerILb1ELb0ELb0ELi128EEEEEEEEEvNT_6ParamsE,(.L_x_80 - _ZN7cutlass13device_kernelIN5flash11enable_sm90INS1_16FlashAttnBwdSm90INS1_25CollectiveMainloopBwdSm90ILi2ELi2ELi2EN4cute5tupleIJNS5_1CILi1EEES8_S8_EEENS6_IJNS7_ILi64EEENS7_ILi128EEENS7_ILi96EEEEEENS_10bfloat16_tEfNS_4arch4Sm90ELb0ELb1ELb1ELb1ELb0ELb1ELb0ELb0ELi2ELi1ELi2ELi1ELb1EEENS1_24CollectiveEpilogueBwdGQAISD_fSG_Li256ELb1ELb0EEENS1_19SingleTileSchedulerILb1ELb0ELb0ELi128EEEEEEEEEvNT_6ParamsE)
        .other          _ZN7cutlass13device_kernelIN5flash11enable_sm90INS1_16FlashAttnBwdSm90INS1_25CollectiveMainloopBwdSm90ILi2ELi2ELi2EN4cute5tupleIJNS5_1CILi1EEES8_S8_EEENS6_IJNS7_ILi64EEENS7_ILi128EEENS7_ILi96EEEEEENS_10bfloat16_tEfNS_4arch4Sm90ELb0ELb1ELb1ELb1ELb0ELb1ELb0ELb0ELi2ELi1ELi2ELi1ELb1EEENS1_24CollectiveEpilogueBwdGQAISD_fSG_Li256ELb1ELb0EEENS1_19SingleTileSchedulerILb1ELb0ELb0ELi128EEEEEEEEEvNT_6ParamsE,@"STO_CUDA_ENTRY STV_DEFAULT"
_ZN7cutlass13device_kernelIN5flash11enable_sm90INS1_16FlashAttnBwdSm90INS1_25CollectiveMainloopBwdSm90ILi2ELi2ELi2EN4cute5tupleIJNS5_1CILi1EEES8_S8_EEENS6_IJNS7_ILi64EEENS7_ILi128EEENS7_ILi96EEEEEENS_10bfloat16_tEfNS_4arch4Sm90ELb0ELb1ELb1ELb1ELb0ELb1ELb0ELb0ELi2ELi1ELi2ELi1ELb1EEENS1_24CollectiveEpilogueBwdGQAISD_fSG_Li256ELb1ELb0EEENS1_19SingleTileSchedulerILb1ELb0ELb0ELi128EEEEEEEEEvNT_6ParamsE:
[----:B------:R-:W-:Y:S01]  /*0000*/  LDC R1, c[0x0][0x37c] ;  /* 0x0000df00ff017b82 */ /* 0x000fe20000000800 */
[----:B------:R-:W-:Y:S05]  /*0010*/  EXIT ;  /* 0x000000000000794d */ /* 0x000fea0003800000 */
.L_x_14:
        /* <DEDUP_REMOVED lines=14> */
.L_x_80:


//--------------------- .text._ZN7cutlass13device_kernelIN5flash11enable_sm90INS1_16FlashAttnBwdSm90INS1_25CollectiveMainloopBwdSm90ILi2ELi2ELi2EN4cute5tupleIJNS5_1CILi1EEES8_S8_EEENS6_IJNS7_ILi64EEENS7_ILi128EEENS7_ILi96EEEEEENS_10bfloat16_tEfNS_4arch4Sm90ELb0ELb1ELb1ELb1ELb1ELb1ELb0ELb0ELi2ELi1ELi2ELi1ELb1EEENS1_24CollectiveEpilogueBwdGQAISD_fSG_Li256ELb1ELb1EEENS1_19SingleTileSchedulerILb1ELb0ELb0ELi128EEEEEEEEEvNT_6ParamsE --------------------------
	.section	.text._ZN7cutlass13device_kernelIN5flash11enable_sm90INS1_16FlashAttnBwdSm90INS1_25CollectiveMainloopBwdSm90ILi2ELi2ELi2EN4cute5tupleIJNS5_1CILi1EEES8_S8_EEENS6_IJNS7_ILi64EEENS7_ILi128EEENS7_ILi96EEEEEENS_10bfloat16_tEfNS_4arch4Sm90ELb0ELb1ELb1ELb1ELb1ELb1ELb0ELb0ELi2ELi1ELi2ELi1ELb1EEENS1_24CollectiveEpilogueBwdGQAISD_fSG_Li256ELb1ELb1EEENS1_19SingleTileSchedulerILb1ELb0ELb0ELi128EEEEEEEEEvNT_6ParamsE,"ax",@progbits
	.align	128
.text._ZN7cutlass13device_kernelIN5flash11enable_sm90INS1_16FlashAttnBwdSm90INS1_25CollectiveMainloopBwdSm90ILi2ELi2ELi2EN4cute5tupleIJNS5_1CILi1EEES8_S8_EEENS6_IJNS7_ILi64EEENS7_ILi128EEENS7_ILi96EEEEEENS_10bfloat16_tEfNS_4arch4Sm90ELb0ELb1ELb1ELb1ELb1ELb1ELb0ELb0ELi2ELi1ELi2ELi1ELb1EEENS1_24CollectiveEpilogueBwdGQAISD_fSG_Li256ELb1ELb1EEENS1_19SingleTileSchedulerILb1ELb0ELb0ELi128EEEEEEEEEvNT_6ParamsE:
        .type           _ZN7cutlass13device_kernelIN5flash11enable_sm90INS1_16FlashAttnBwdSm90INS1_25CollectiveMainloopBwdSm90ILi2ELi2ELi2EN4cute5tupleIJNS5_1CILi1EEES8_S8_EEENS6_IJNS7_ILi64EEENS7_ILi128EEENS7_ILi96EEEEEENS_10bfloat16_tEfNS_4arch4Sm90ELb0ELb1ELb1ELb1ELb1ELb1ELb0ELb0ELi2ELi1ELi2ELi1ELb1EEENS1_24CollectiveEpilogueBwdGQAISD_fSG_Li256ELb1ELb1EEENS1_19SingleTileSchedulerILb1ELb0ELb0ELi128EEEEEEEEEvNT_6ParamsE,@function
        .size           _ZN7cutlass13device_kernelIN5flash11enable_sm90INS1_16FlashAttnBwdSm90INS1_25CollectiveMainloopBwdSm90ILi2ELi2ELi2EN4cute5tupleIJNS5_1CILi1EEES8_S8_EEENS6_IJNS7_ILi64EEENS7_ILi128EEENS7_ILi96EEEEEENS_10bfloat16_tEfNS_4arch4Sm90ELb0ELb1ELb1ELb1ELb1ELb1ELb0ELb0ELi2ELi1ELi2ELi1ELb1EEENS1_24CollectiveEpilogueBwdGQAISD_fSG_Li256ELb1ELb1EEENS1_19SingleTileSchedulerILb1ELb0ELb0ELi128EEEEEEEEEvNT_6ParamsE,(.L_x_81 - _ZN7cutlass13device_kernelIN5flash11enable_sm90INS1_16FlashAttnBwdSm90INS1_25CollectiveMainloopBwdSm90ILi2ELi2ELi2EN4cute5tupleIJNS5_1CILi1EEES8_S8_EEENS6_IJNS7_ILi64EEENS7_ILi128EEENS7_ILi96EEEEEENS_10bfloat16_tEfNS_4arch4Sm90ELb0ELb1ELb1ELb1ELb1ELb1ELb0ELb0ELi2ELi1ELi2ELi1ELb1EEENS1_24CollectiveEpilogueBwdGQAISD_fSG_Li256ELb1ELb1EEENS1_19SingleTileSchedulerILb1ELb0ELb0ELi128EEEEEEEEEvNT_6ParamsE)
        .other          _ZN7cutlass13device_kernelIN5flash11enable_sm90INS1_16FlashAttnBwdSm90INS1_25CollectiveMainloopBwdSm90ILi2ELi2ELi2EN4cute5tupleIJNS5_1CILi1EEES8_S8_EEENS6_IJNS7_ILi64EEENS7_ILi128EEENS7_ILi96EEEEEENS_10bfloat16_tEfNS_4arch4Sm90ELb0ELb1ELb1ELb1ELb1ELb1ELb0ELb0ELi2ELi1ELi2ELi1ELb1EEENS1_24CollectiveEpilogueBwdGQAISD_fSG_Li256ELb1ELb1EEENS1_19SingleTileSchedulerILb1ELb0ELb0ELi128EEEEEEEEEvNT_6ParamsE,@"STO_CUDA_ENTRY STV_DEFAULT"
_ZN7cutlass13device_kernelIN5flash11enable_sm90INS1_16FlashAttnBwdSm90INS1_25CollectiveMainloopBwdSm90ILi2ELi2ELi2EN4cute5tupleIJNS5_1CILi1EEES8_S8_EEENS6_IJNS7_ILi64EEENS7_ILi128EEENS7_ILi96EEEEEENS_10bfloat16_tEfNS_4arch4Sm90ELb0ELb1ELb1ELb1ELb1ELb1ELb0ELb0ELi2ELi1ELi2ELi1ELb1EEENS1_24CollectiveEpilogueBwdGQAISD_fSG_Li256ELb1ELb1EEENS1_19SingleTileSchedulerILb1ELb0ELb0ELi128EEEEEEEEEvNT_6ParamsE:
[----:B------:R-:W-:Y:S01]  /*0000*/  LDC R1, c[0x0][0x37c] ;  /* 0x0000df00ff017b82 */ /* 0x000fe20000000800 */
[----:B------:R-:W-:Y:S05]  /*0010*/  EXIT ;  /* 0x000000000000794d */ /* 0x000fea0003800000 */
.L_x_15:
        /* <DEDUP_REMOVED lines=14> */
.L_x_81:


//--------------------- .text._ZN7cutlass13device_kernelIN5flash11enable_sm90INS1_16FlashAttnBwdSm90INS1_25CollectiveMainloopBwdSm90ILi2ELi2ELi2EN4cute5tupleIJNS5_1CILi1EEES8_S8_EEENS6_IJNS7_ILi64EEENS7_ILi128EEENS7_ILi96EEEEEENS_10bfloat16_tEfNS_4arch4Sm90ELb1ELb0ELb1ELb0ELb0ELb1ELb0ELb0ELi2ELi1ELi2ELi1ELb1EEENS1_21CollectiveEpilogueBwdISD_SE_SG_Li256ELb0ELb0ELi1EEENS1_25SingleTileBwdLPTSchedulerILb0ELi128ELb0EEEEEEEEEvNT_6ParamsE --------------------------
	.section	.text._ZN7cutlass13device_kernelIN5flash11enable_sm90INS1_16FlashAttnBwdSm90INS1_25CollectiveMainloopBwdSm90ILi2ELi2ELi2EN4cute5tupleIJNS5_1CILi1EEES8_S8_EEENS6_IJNS7_ILi64EEENS7_ILi128EEENS7_ILi96EEEEEENS_10bfloat16_tEfNS_4arch4Sm90ELb1ELb0ELb1ELb0ELb0ELb1ELb0ELb0ELi2ELi1ELi2ELi1ELb1EEENS1_21CollectiveEpilogueBwdISD_SE_SG_Li256ELb0ELb0ELi1EEENS1_25SingleTileBwdLPTSchedulerILb0ELi128ELb0EEEEEEEEEvNT_6ParamsE,"ax",@progbits
	.align	128
.text._ZN7cutlass13device_kernelIN5flash11enable_sm90INS1_16FlashAttnBwdSm90INS1_25CollectiveMainloopBwdSm90ILi2ELi2ELi2EN4cute5tupleIJNS5_1CILi1EEES8_S8_EEENS6_IJNS7_ILi64EEENS7_ILi128EEENS7_ILi96EEEEEENS_10bfloat16_tEfNS_4arch4Sm90ELb1ELb0ELb1ELb0ELb0ELb1ELb0ELb0ELi2ELi1ELi2ELi1ELb1EEENS1_21CollectiveEpilogueBwdISD_SE_SG_Li256ELb0ELb0ELi1EEENS1_25SingleTileBwdLPTSchedulerILb0ELi128ELb0EEEEEEEEEvNT_6ParamsE:
        .type           _ZN7cutlass13device_kernelIN5flash11enable_sm90INS1_16FlashAttnBwdSm90INS1_25CollectiveMainloopBwdSm90ILi2ELi2ELi2EN4cute5tupleIJNS5_1CILi1EEES8_S8_EEENS6_IJNS7_ILi64EEENS7_ILi128EEENS7_ILi96EEEEEENS_10bfloat16_tEfNS_4arch4Sm90ELb1ELb0ELb1ELb0ELb0ELb1ELb0ELb0ELi2ELi1ELi2ELi1ELb1EEENS1_21CollectiveEpilogueBwdISD_SE_SG_Li256ELb0ELb0ELi1EEENS1_25SingleTileBwdLPTSchedulerILb0ELi128ELb0EEEEEEEEEvNT_6ParamsE,@function
        .size           _ZN7cutlass13device_kernelIN5flash11enable_sm90INS1_16FlashAttnBwdSm90INS1_25CollectiveMainloopBwdSm90ILi2ELi2ELi2EN4cute5tupleIJNS5_1CILi1EEES8_S8_EEENS6_IJNS7_ILi64EEENS7_ILi128EEENS7_ILi96EEEEEENS_10bfloat16_tEfNS_4arch4Sm90ELb1ELb0ELb1ELb0ELb0ELb1ELb0ELb0ELi2ELi1ELi2ELi1ELb1EEENS1_21CollectiveEpilogueBwdISD_SE_SG_Li256ELb0ELb0ELi1EEENS1_25SingleTileBwdLPTSchedulerILb0ELi128ELb0EEEEEEEEEvNT_6ParamsE,(.L_x_82 - _ZN7cutlass13device_kernelIN5flash11enable_sm90INS1_16FlashAttnBwdSm90INS1_25CollectiveMainloopBwdSm90ILi2ELi2ELi2EN4cute5tupleIJNS5_1CILi1EEES8_S8_EEENS6_IJNS7_ILi64EEENS7_ILi128EEENS7_ILi96EEEEEENS_10bfloat16_tEfNS_4arch4Sm90ELb1ELb0ELb1ELb0ELb0ELb1ELb0ELb0ELi2ELi1ELi2ELi1ELb1EEENS1_21CollectiveEpilogueBwdISD_SE_SG_Li256ELb0ELb0ELi1EEENS1_25SingleTileBwdLPTSchedulerILb0ELi128ELb0EEEEEEEEEvNT_6ParamsE)
        .other          _ZN7cutlass13device_kernelIN5flash11enable_sm90INS1_16FlashAttnBwdSm90INS1_25CollectiveMainloopBwdSm90ILi2ELi2ELi2EN4cute5tupleIJNS5_1CILi1EEES8_S8_EEENS6_IJNS7_ILi64EEENS7_ILi128EEENS7_ILi96EEEEEENS_10bfloat16_tEfNS_4arch4Sm90ELb1ELb0ELb1ELb0ELb0ELb1ELb0ELb0ELi2ELi1ELi2ELi1ELb1EEENS1_21CollectiveEpilogueBwdISD_SE_SG_Li256ELb0ELb0ELi1EEENS1_25SingleTileBwdLPTSchedulerILb0ELi128ELb0EEEEEEEEEvNT_6ParamsE,@"STO_CUDA_ENTRY STV_DEFAULT"
_ZN7cutlass13device_kernelIN5flash11enable_sm90INS1_16FlashAttnBwdSm90INS1_25CollectiveMainloopBwdSm90ILi2ELi2ELi2EN4cute5tupleIJNS5_1CILi1EEES8_S8_EEENS6_IJNS7_ILi64EEENS7_ILi128EEENS7_ILi96EEEEEENS_10bfloat16_tEfNS_4arch4Sm90ELb1ELb0ELb1ELb0ELb0ELb1ELb0ELb0ELi2ELi1ELi2ELi1ELb1EEENS1_21CollectiveEpilogueBwdISD_SE_SG_Li256ELb0ELb0ELi1EEENS1_25SingleTileBwdLPTSchedulerILb0ELi128ELb0EEEEEEEEEvNT_6ParamsE:
[----:B------:R-:W-:Y:S01]  /*0000*/  LDC R1, c[0x0][0x37c] ;  /* 0x0000df00ff017b82 */ /* 0x000fe20000000800 */
[----:B------:R-:W-:Y:S05]  /*0010*/  EXIT ;  /* 0x000000000000794d */ /* 0x000fea0003800000 */
.L_x_16:
        /* <DEDUP_REMOVED lines=14> */
.L_x_82:


//--------------------- .text._ZN7cutlass13device_kernelIN5flash11enable_sm90INS1_16FlashAttnBwdSm90INS1_25CollectiveMainloopBwdSm90ILi2ELi2ELi2EN4cute5tupleIJNS5_1CILi1EEES8_S8_EEENS6_IJNS7_ILi64EEENS7_ILi128EEENS7_ILi96EEEEEENS_10bfloat16_tEfNS_4arch4Sm90ELb1ELb0ELb1ELb0ELb1ELb1ELb0ELb0ELi2ELi1ELi2ELi1ELb1EEENS1_21CollectiveEpilogueBwdISD_SE_SG_Li256ELb0ELb0ELi1EEENS1_25SingleTileBwdLPTSchedulerILb0ELi128ELb1EEEEEEEEEvNT_6ParamsE --------------------------
	.section	.text._ZN7cutlass13device_kernelIN5flash11enable_sm90INS1_16FlashAttnBwdSm90INS1_25CollectiveMainloopBwdSm90ILi2ELi2ELi2EN4cute5tupleIJNS5_1CILi1EEES8_S8_EEENS6_IJNS7_ILi64EEENS7_ILi128EEENS7_ILi96EEEEEENS_10bfloat16_tEfNS_4arch4Sm90ELb1ELb0ELb1ELb0ELb1ELb1ELb0ELb0ELi2ELi1ELi2ELi1ELb1EEENS1_21CollectiveEpilogueBwdISD_SE_SG_Li256ELb0ELb0ELi1EEENS1_25SingleTileBwdLPTSchedulerILb0ELi128ELb1EEEEEEEEEvNT_6ParamsE,"ax",@progbits
	.align	128
.text._ZN7cutlass13device_kernelIN5flash11enable_sm90INS1_16FlashAttnBwdSm90INS1_25CollectiveMainloopBwdSm90ILi2ELi2ELi2EN4cute5tupleIJNS5_1CILi1EEES8_S8_EEENS6_IJNS7_ILi64EEENS7_ILi128EEENS7_ILi96EEEEEENS_10bfloat16_tEfNS_4arch4Sm90ELb1ELb0ELb1ELb0ELb1ELb1ELb0ELb0ELi2ELi1ELi2ELi1ELb1EEENS1_21CollectiveEpilogueBwdISD_SE_SG_Li256ELb0ELb0ELi1EEENS1_25SingleTileBwdLPTSchedulerILb0ELi128ELb1EEEEEEEEEvNT_6ParamsE:
        .type           _ZN7cutlass13device_kernelIN5flash11enable_sm90INS1_16FlashAttnBwdSm90INS1_25CollectiveMainloopBwdSm90ILi2ELi2ELi2EN4cute5tupleIJNS5_1CILi1EEES8_S8_EEENS6_IJNS7_ILi64EEENS7_ILi128EEENS7_ILi96EEEEEENS_10bfloat16_tEfNS_4arch4Sm90ELb1ELb0ELb1ELb0ELb1ELb1ELb0ELb0ELi2ELi1ELi2ELi1ELb1EEENS1_21CollectiveEpilogueBwdISD_SE_SG_Li256ELb0ELb0ELi1EEENS1_25SingleTileBwdLPTSchedulerILb0ELi128ELb1EEEEEEEEEvNT_6ParamsE,@function
        .size           _ZN7cutlass13device_kernelIN5flash11enable_sm90INS1_16FlashAttnBwdSm90INS1_25CollectiveMainloopBwdSm90ILi2ELi2ELi2EN4cute5tupleIJNS5_1CILi1EEES8_S8_EEENS6_IJNS7_ILi64EEENS7_ILi128EEENS7_ILi96EEEEEENS_10bfloat16_tEfNS_4arch4Sm90ELb1ELb0ELb1ELb0ELb1ELb1ELb0ELb0ELi2ELi1ELi2ELi1ELb1EEENS1_21CollectiveEpilogueBwdISD_SE_SG_Li256ELb0ELb0ELi1EEENS1_25SingleTileBwdLPTSchedulerILb0ELi128ELb1EEEEEEEEEvNT_6ParamsE,(.L_x_83 - _ZN7cutlass13device_kernelIN5flash11enable_sm90INS1_16FlashAttnBwdSm90INS1_25CollectiveMainloopBwdSm90ILi2ELi2ELi2EN4cute5tupleIJNS5_1CILi1EEES8_S8_EEENS6_IJNS7_ILi64EEENS7_ILi128EEENS7_ILi96EEEEEENS_10bfloat16_tEfNS_4arch4Sm90ELb1ELb0ELb1ELb0ELb1ELb1ELb0ELb0ELi2ELi1ELi2ELi1ELb1EEENS1_21CollectiveEpilogueBwdISD_SE_SG_Li256ELb0ELb0ELi1EEENS1_25SingleTileBwdLPTSchedulerILb0ELi128ELb1EEEEEEEEEvNT_6ParamsE)
        .other          _ZN7cutlass13device_kernelIN5flash11enable_sm90INS1_16FlashAttnBwdSm90INS1_25CollectiveMainloopBwdSm90ILi2ELi2ELi2EN4cute5tupleIJNS5_1CILi1EEES8_S8_EEENS6_IJNS7_ILi64EEENS7_ILi128EEENS7_ILi96EEEEEENS_10bfloat16_tEfNS_4arch4Sm90ELb1ELb0ELb1ELb0ELb1ELb1ELb0ELb0ELi2ELi1ELi2ELi1ELb1EEENS1_21CollectiveEpilogueBwdISD_SE_SG_Li256ELb0ELb0ELi1EEENS1_25SingleTileBwdLPTSchedulerILb0ELi128ELb1EEEEEEEEEvNT_6ParamsE,@"STO_CUDA_ENTRY STV_DEFAULT"
_ZN7cutlass13device_kernelIN5flash11enable_sm90INS1_16FlashAttnBwdSm90INS1_25CollectiveMainloopBwdSm90ILi2ELi2ELi2EN4cute5tupleIJNS5_1CILi1EEES8_S8_EEENS6_IJNS7_ILi64EEENS7_ILi128EEENS7_ILi96EEEEEENS_10bfloat16_tEfNS_4arch4Sm90ELb1ELb0ELb1ELb0ELb1ELb1ELb0ELb0ELi2ELi1ELi2ELi1ELb1EEENS1_21CollectiveEpilogueBwdISD_SE_SG_Li256ELb0ELb0ELi1EEENS1_25SingleTileBwdLPTSchedulerILb0ELi128ELb1EEEEEEEEEvNT_6ParamsE:
[----:B------:R-:W-:Y:S01]  /*0000*/  LDC R1, c[0x0][0x37c] ;  /* 0x0000df00ff017b82 */ /* 0x000fe20000000800 */
[----:B------:R-:W-:Y:S05]  /*0010*/  EXIT ;  /* 0x000000000000794d */ /* 0x000fea0003800000 */
.L_x_17:
        /* <DEDUP_REMOVED lines=14> */
.L_x_83:


//--------------------- .text._ZN7cutlass13device_kernelIN5flash11enable_sm90INS1_16FlashAttnBwdSm90INS1_25CollectiveMainloopBwdSm90ILi2ELi2ELi2EN4cute5tupleIJNS5_1CILi1EEES8_S8_EEENS6_IJNS7_ILi64EEENS7_ILi128EEENS7_ILi96EEEEEENS_10bfloat16_tEfNS_4arch4Sm90ELb1ELb0ELb1ELb0ELb0ELb1ELb0ELb0ELi2ELi1ELi2ELi1ELb1EEENS1_24CollectiveEpilogueBwdGQAISD_fSG_Li256ELb0ELb0EEENS1_25SingleTileBwdLPTSchedulerILb0ELi128ELb0EEEEEEEEEvNT_6ParamsE --------------------------
	.section	.text._ZN7cutlass13device_kernelIN5flash11enable_sm90INS1_16FlashAttnBwdSm90INS1_25CollectiveMainloopBwdSm90ILi2ELi2ELi2EN4cute5tupleIJNS5_1CILi1EEES8_S8_EEENS6_IJNS7_ILi64EEENS7_ILi128EEENS7_ILi96EEEEEENS_10bfloat16_tEfNS_4arch4Sm90ELb1ELb0ELb1ELb0ELb0ELb1ELb0ELb0ELi2ELi1ELi2ELi1ELb1EEENS1_24CollectiveEpilogueBwdGQAISD_fSG_Li256ELb0ELb0EEENS1_25SingleTileBwdLPTSchedulerILb0ELi128ELb0EEEEEEEEEvNT_6ParamsE,"ax",@progbits
	.align	128
.text._ZN7cutlass13device_kernelIN5flash11enable_sm90INS1_16FlashAttnBwdSm90INS1_25CollectiveMainloopBwdSm90ILi2ELi2ELi2EN4cute5tupleIJNS5_1CILi1EEES8_S8_EEENS6_IJNS7_ILi64EEENS7_ILi128EEENS7_ILi96EEEEEENS_10bfloat16_tEfNS_4arch4Sm90ELb1ELb0ELb1ELb0ELb0ELb1ELb0ELb0ELi2ELi1ELi2ELi1ELb1EEENS1_24CollectiveEpilogueBwdGQAISD_fSG_Li256ELb0ELb0EEENS1_25SingleTileBwdLPTSchedulerILb0ELi128ELb0EEEEEEEEEvNT_6ParamsE:
        .type           _ZN7cutlass13device_kernelIN5flash11enable_sm90INS1_16FlashAttnBwdSm90INS1_25CollectiveMainloopBwdSm90ILi2ELi2ELi2EN4cute5tupleIJNS5_1CILi1EEES8_S8_EEENS6_IJNS7_ILi64EEENS7_ILi128EEENS7_ILi96EEEEEENS_10bfloat16_tEfNS_4arch4Sm90ELb1ELb0ELb1ELb0ELb0ELb1ELb0ELb0ELi2ELi1ELi2ELi1ELb1EEENS1_24CollectiveEpilogueBwdGQAISD_fSG_Li256ELb0ELb0EEENS1_25SingleTileBwdLPTSchedulerILb0ELi128ELb0EEEEEEEEEvNT_6ParamsE,@function
        .size           _ZN7cutlass13device_kernelIN5flash11enable_sm90INS1_16FlashAttnBwdSm90INS1_25CollectiveMainloopBwdSm90ILi2ELi2ELi2EN4cute5tupleIJNS5_1CILi1EEES8_S8_EEENS6_IJNS7_ILi64EEENS7_ILi128EEENS7_ILi96EEEEEENS_10bfloat16_tEfNS_4arch4Sm90ELb1ELb0ELb1ELb0ELb0ELb1ELb0ELb0ELi2ELi1ELi2ELi1ELb1EEENS1_24CollectiveEpilogueBwdGQAISD_fSG_Li256ELb0ELb0EEENS1_25SingleTileBwdLPTSchedulerILb0ELi128ELb0EEEEEEEEEvNT_6ParamsE,(.L_x_84 - _ZN7cutlass13device_kernelIN5flash11enable_sm90INS1_16FlashAttnBwdSm90INS1_25CollectiveMainloopBwdSm90ILi2ELi2ELi2EN4cute5tupleIJNS5_1CILi1EEES8_S8_EEENS6_IJNS7_ILi64EEENS7_ILi128EEENS7_ILi96EEEEEENS_10bfloat16_tEfNS_4arch4Sm90ELb1ELb0ELb1ELb0ELb0ELb1ELb0ELb0ELi2ELi1ELi2ELi1ELb1EEENS1_24CollectiveEpilogueBwdGQAISD_fSG_Li256ELb0ELb0EEENS1_25SingleTileBwdLPTSchedulerILb0ELi128ELb0EEEEEEEEEvNT_6ParamsE)
        .other          _ZN7cutlass13device_kernelIN5flash11enable_sm90INS1_16FlashAttnBwdSm90INS1_25CollectiveMainloopBwdSm90ILi2ELi2ELi2EN4cute5tupleIJNS5_1CILi1EEES8_S8_EEENS6_IJNS7_ILi64EEENS7_ILi128EEENS7_ILi96EEEEEENS_10bfloat16_tEfNS_4arch4Sm90ELb1ELb0ELb1ELb0ELb0ELb1ELb0ELb0ELi2ELi1ELi2ELi1ELb1EEENS1_24CollectiveEpilogueBwdGQAISD_fSG_Li256ELb0ELb0EEENS1_25SingleTileBwdLPTSchedulerILb0ELi128ELb0EEEEEEEEEvNT_6ParamsE,@"STO_CUDA_ENTRY STV_DEFAULT"
_ZN7cutlass13device_kernelIN5flash11enable_sm90INS1_16FlashAttnBwdSm90INS1_25CollectiveMainloopBwdSm90ILi2ELi2ELi2EN4cute5tupleIJNS5_1CILi1EEES8_S8_EEENS6_IJNS7_ILi64EEENS7_ILi128EEENS7_ILi96EEEEEENS_10bfloat16_tEfNS_4arch4Sm90ELb1ELb0ELb1ELb0ELb0ELb1ELb0ELb0ELi2ELi1ELi2ELi1ELb1EEENS1_24CollectiveEpilogueBwdGQAISD_fSG_Li256ELb0ELb0EEENS1_25SingleTileBwdLPTSchedulerILb0ELi128ELb0EEEEEEEEEvNT_6ParamsE:
[----:B------:R-:W-:Y:S01]  /*0000*/  LDC R1, c[0x0][0x37c] ;  /* 0x0000df00ff017b82 */ /* 0x000fe20000000800 */
[----:B------:R-:W-:Y:S05]  /*0010*/  EXIT ;  /* 0x000000000000794d */ /* 0x000fea0003800000 */
.L_x_18:
        /* <DEDUP_REMOVED lines=14> */
.L_x_84:


//--------------------- .text._ZN7cutlass13device_kernelIN5flash11enable_sm90INS1_16FlashAttnBwdSm90INS1_25CollectiveMainloopBwdSm90ILi2ELi2ELi2EN4cute5tupleIJNS5_1CILi1EEES8_S8_EEENS6_IJNS7_ILi64EEENS7_ILi128EEENS7_ILi96EEEEEENS_10bfloat16_tEfNS_4arch4Sm90ELb1ELb0ELb1ELb0ELb1ELb1ELb0ELb0ELi2ELi1ELi2ELi1ELb1EEENS1_24CollectiveEpilogueBwdGQAISD_fSG_Li256ELb0ELb1EEENS1_25SingleTileBwdLPTSchedulerILb0ELi128ELb1EEEEEEEEEvNT_6ParamsE --------------------------
	.section	.text._ZN7cutlass13device_kernelIN5flash11enable_sm90INS1_16FlashAttnBwdSm90INS1_25CollectiveMainloopBwdSm90ILi2ELi2ELi2EN4cute5tupleIJNS5_1CILi1EEES8_S8_EEENS6_IJNS7_ILi64EEENS7_ILi128EEENS7_ILi96EEEEEENS_10bfloat16_tEfNS_4arch4Sm90ELb1ELb0ELb1ELb0ELb1ELb1ELb0ELb0ELi2ELi1ELi2ELi1ELb1EEENS1_24CollectiveEpilogueBwdGQAISD_fSG_Li256ELb0ELb1EEENS1_25SingleTileBwdLPTSchedulerILb0ELi128ELb1EEEEEEEEEvNT_6ParamsE,"ax",@progbits
	.align	128
.text._ZN7cutlass13device_kernelIN5flash11enable_sm90INS1_16FlashAttnBwdSm90INS1_25CollectiveMainloopBwdSm90ILi2ELi2ELi2EN4cute5tupleIJNS5_1CILi1EEES8_S8_EEENS6_IJNS7_ILi64EEENS7_ILi128EEENS7_ILi96EEEEEENS_10bfloat16_tEfNS_4arch4Sm90ELb1ELb0ELb1ELb0ELb1ELb1ELb0ELb0ELi2ELi1ELi2ELi1ELb1EEENS1_24CollectiveEpilogueBwdGQAISD_fSG_Li256ELb0ELb1EEENS1_25SingleTileBwdLPTSchedulerILb0ELi128ELb1EEEEEEEEEvNT_6ParamsE:
        .type           _ZN7cutlass13device_kernelIN5flash11enable_sm90INS1_16FlashAttnBwdSm90INS1_25CollectiveMainloopBwdSm90ILi2ELi2ELi2EN4cute5tupleIJNS5_1CILi1EEES8_S8_EEENS6_IJNS7_ILi64EEENS7_ILi128EEENS7_ILi96EEEEEENS_10bfloat16_tEfNS_4arch4Sm90ELb1ELb0ELb1ELb0ELb1ELb1ELb0ELb0ELi2ELi1ELi2ELi1ELb1EEENS1_24CollectiveEpilogueBwdGQAISD_fSG_Li256ELb0ELb1EEENS1_25SingleTileBwdLPTSchedulerILb0ELi128ELb1EEEEEEEEEvNT_6ParamsE,@function
        .size           _ZN7cutlass13device_kernelIN5flash11enable_sm90INS1_16FlashAttnBwdSm90INS1_25CollectiveMainloopBwdSm90ILi2ELi2ELi2EN4cute5tupleIJNS5_1CILi1EEES8_S8_EEENS6_IJNS7_ILi64EEENS7_ILi128EEENS7_ILi96EEEEEENS_10bfloat16_tEfNS_4arch4Sm90ELb1ELb0ELb1ELb0ELb1ELb1ELb0ELb0ELi2ELi1ELi2ELi1ELb1EEENS1_24CollectiveEpilogueBwdGQAISD_fSG_Li256ELb0ELb1EEENS1_25SingleTileBwdLPTSchedulerILb0ELi128ELb1EEEEEEEEEvNT_6ParamsE,(.L_x_85 - _ZN7cutlass13device_kernelIN5flash11enable_sm90INS1_16FlashAttnBwdSm90INS1_25CollectiveMainloopBwdSm90ILi2ELi2ELi2EN4cute5tupleIJNS5_1CILi1EEES8_S8_EEENS6_IJNS7_ILi64EEENS7_ILi128EEENS7_ILi96EEEEEENS_10bfloat16_tEfNS_4arch4Sm90ELb1ELb0ELb1ELb0ELb1ELb1ELb0ELb0ELi2ELi1ELi2ELi1ELb1EEENS1_24CollectiveEpilogueBwdGQAISD_fSG_Li256ELb0ELb1EEENS1_25SingleTileBwdLPTSchedulerILb0ELi128ELb1EEEEEEEEEvNT_6ParamsE)
        .other          _ZN7cutlass13device_kernelIN5flash11enable_sm90INS1_16FlashAttnBwdSm90INS1_25CollectiveMainloopBwdSm90ILi2ELi2ELi2EN4cute5tupleIJNS5_1CILi1EEES8_S8_EEENS6_IJNS7_ILi64EEENS7_ILi128EEENS7_ILi96EEEEEENS_10bfloat16_tEfNS_4arch4Sm90ELb1ELb0ELb1ELb0ELb1ELb1ELb0ELb0ELi2ELi1ELi2ELi1ELb1EEENS1_24CollectiveEpilogueBwdGQAISD_fSG_Li256ELb0ELb1EEENS1_25SingleTileBwdLPTSchedulerILb0ELi128ELb1EEEEEEEEEvNT_6ParamsE,@"STO_CUDA_ENTRY STV_DEFAULT"
_ZN7cutlass13device_kernelIN5flash11enable_sm90INS1_16FlashAttnBwdSm90INS1_25CollectiveMainloopBwdSm90ILi2ELi2ELi2EN4cute5tupleIJNS5_1CILi1EEES8_S8_EEENS6_IJNS7_ILi64EEENS7_ILi128EEENS7_ILi96EEEEEENS_10bfloat16_tEfNS_4arch4Sm90ELb1ELb0ELb1ELb0ELb1ELb1ELb0ELb0ELi2ELi1ELi2ELi1ELb1EEENS1_24CollectiveEpilogueBwdGQAISD_fSG_Li256ELb0ELb1EEENS1_25SingleTileBwdLPTSchedulerILb0ELi128ELb1EEEEEEEEEvNT_6ParamsE:
[----:B------:R-:W-:Y:S01]  /*0000*/  LDC R1, c[0x0][0x37c] ;  /* 0x0000df00ff017b82 */ /* 0x000fe20000000800 */
[----:B------:R-:W-:Y:S05]  /*0010*/  EXIT ;  /* 0x000000000000794d */ /* 0x000fea0003800000 */
.L_x_19:
        /* <DEDUP_REMOVED lines=14> */
.L_x_85:


//--------------------- .text._ZN7cutlass13device_kernelIN5flash22FlashAttnBwdPreprocessIN4cute5tupleIJNS3_1CILi64EEENS5_ILi96EEEEEENS_10bfloat16_tEfNS_4arch4Sm90ELb1ELb0EEEEEvNT_6ParamsE --------------------------
	.section	.text._ZN7cutlass13device_kernelIN5flash22FlashAttnBwdPreprocessIN4cute5tupleIJNS3_1CILi64EEENS5_ILi96EEEEEENS_10bfloat16_tEfNS_4arch4Sm90ELb1ELb0EEEEEvNT_6ParamsE,"ax",@progbits
	.align	128
.text._ZN7cutlass13device_kernelIN5flash22FlashAttnBwdPreprocessIN4cute5tupleIJNS3_1CILi64EEENS5_ILi96EEEEEENS_10bfloat16_tEfNS_4arch4Sm90ELb1ELb0EEEEEvNT_6ParamsE:
        .type           _ZN7cutlass13device_kernelIN5flash22FlashAttnBwdPreprocessIN4cute5tupleIJNS3_1CILi64EEENS5_ILi96EEEEEENS_10bfloat16_tEfNS_4arch4Sm90ELb1ELb0EEEEEvNT_6ParamsE,@function
        .size           _ZN7cutlass13device_kernelIN5flash22FlashAttnBwdPreprocessIN4cute5tupleIJNS3_1CILi64EEENS5_ILi96EEEEEENS_10bfloat16_tEfNS_4arch4Sm90ELb1ELb0EEEEEvNT_6ParamsE,(.L_x_86 - _ZN7cutlass13device_kernelIN5flash22FlashAttnBwdPreprocessIN4cute5tupleIJNS3_1CILi64EEENS5_ILi96EEEEEENS_10bfloat16_tEfNS_4arch4Sm90ELb1ELb0EEEEEvNT_6ParamsE)
        .other          _ZN7cutlass13device_kernelIN5flash22FlashAttnBwdPreprocessIN4cute5tupleIJNS3_1CILi64EEENS5_ILi96EEEEEENS_10bfloat16_tEfNS_4arch4Sm90ELb1ELb0EEEEEvNT_6ParamsE,@"STO_CUDA_ENTRY STV_DEFAULT"
_ZN7cutlass13device_kernelIN5flash22FlashAttnBwdPreprocessIN4cute5tupleIJNS3_1CILi64EEENS5_ILi96EEEEEENS_10bfloat16_tEfNS_4arch4Sm90ELb1ELb0EEEEEvNT_6ParamsE:
[----:B------:R-:W-:Y:S01]  /*0000*/  LDC R1, c[0x0][0x37c] ;  /* 0x0000df00ff017b82 */ /* 0x000fe20000000800 */
[----:B------:R-:W0:Y:S07]  /*0010*/  S2R R0, SR_CTAID.X ;  /* 0x0000000000007919 */ /* 0x000e2e0000002500 */
[----:B------:R-:W0:Y:S01]  /*0020*/  LDC R5, c[0x0][0x388] ;  /* 0x0000e200ff057b82 */ /* 0x000e220000000800 */
[----:B------:R-:W1:Y:S01]  /*0030*/  LDCU.64 UR4, c[0x0][0x358] ;  /* 0x00006b00ff0477ac */ /* 0x000e620008000a00 */
[----:B------:R-:W2:Y:S06]  /*0040*/  S2R R3, SR_TID.X ;  /* 0x0000000000037919 */ /* 0x000eac0000002100 */
[----:B------:R-:W3:Y:S08]  /*0050*/  S2UR UR6, SR_CTAID.Y ;  /* 0x00000000000679c3 */ /* 0x000ef00000002600 */
[----:B------:R-:W3:Y:S08]  /*0060*/  LDC.64 R8, c[0x0][0x400] ;  /* 0x00010000ff087b82 */ /* 0x000ef00000000a00 */
[----:B------:R-:W4:Y:S01]  /*0070*/  S2UR UR7, SR_CTAID.Z ;  /* 0x00000000000779c3 */ /* 0x000f220000002700 */
[----:B0-----:R-:W-:-:S07]  /*0080*/  IMAD R2, R0, -0x40, R5 ;  /* 0xffffffc000027824 */ /* 0x001fce00078e0205 */
[----:B------:R-:W4:Y:S01]  /*0090*/  LDC.64 R10, c[0x0][0x408] ;  /* 0x00010200ff0a7b82 */ /* 0x000f220000000a00 */
[----:B--2---:R-:W-:-:S04]  /*00a0*/  ISETP.GE.AND P0, PT, R3, R2, PT ;  /* 0x000000020300720c */ /* 0x004fc80003f06270 */
[----:B------:R-:W-:-:S13]  /*00b0*/  ISETP.GT.U32.OR P0, PT, R3, 0x3f, P0 ;  /* 0x0000003f0300780c */ /* 0x000fda0000704470 */
[----:B------:R-:W0:Y:S01]  /*00c0*/  @!P0 LDC.64 R18, c[0x0][0x3f8] ;  /* 0x0000fe00ff128b82 */ /* 0x000e220000000a00 */
[----:B------:R-:W-:Y:S02]  /*00d0*/  @!P0 IMAD R6, R0, 0x40, R3 ;  /* 0x0000004000068824 */ /* 0x000fe400078e0203 */
[----:B------:R-:W-:Y:S02]  /*00e0*/  @!P0 IMAD.MOV.U32 R7, RZ, RZ, RZ ;  /* 0x000000ffff078224 */ /* 0x000fe400078e00ff */
[----:B---3--:R-:W-:-:S04]  /*00f0*/  @!P0 IMAD.WIDE.U32 R6, R8, UR6, R6 ;  /* 0x0000000608068c25 */ /* 0x008fc8000f8e0006 */
[----:B------:R-:W-:Y:S02]  /*0100*/  @!P0 IMAD R7, R9, UR6, R7 ;  /* 0x0000000609078c24 */ /* 0x000fe4000f8e0207 */
[----:B----4-:R-:W-:-:S04]  /*0110*/  @!P0 IMAD.WIDE.U32 R6, R10, UR7, R6 ;  /* 0x000000070a068c25 */ /* 0x010fc8000f8e0006 */
[----:B------:R-:W-:Y:S01]  /*0120*/  @!P0 IMAD R4, R11, UR7, R7 ;  /* 0x000000070b048c24 */ /* 0x000fe2000f8e0207 */
[----:B0-----:R-:W-:-:S04]  /*0130*/  @!P0 LEA R18, P1, R6, R18, 0x2 ;  /* 0x0000001206128211 */ /* 0x001fc800078210ff */
[----:B------:R-:W-:Y:S02]  /*0140*/  @!P0 LEA.HI.X R19, R6, R19, R4, 0x2, P1 ;  /* 0x0000001306138211 */ /* 0x000fe400008f1404 */
[----:B------:R-:W-:Y:S02]  /*0150*/  MOV R4, 0x7f800000 ;  /* 0x7f80000000047802 */ /* 0x000fe40000000f00 */
[----:B------:R-:W-:-:S04]  /*0160*/  SHF.R.U32.HI R32, RZ, 0x2, R3 ;  /* 0x00000002ff207819 */ /* 0x000fc80000011603 */
[----:B-1----:R0:W5:Y:S01]  /*0170*/  @!P0 LDG.E R4, desc[UR4][R18.64] ;  /* 0x0000000412048981 */ /* 0x002162000c1e1900 */
[----:B------:R-:W-:Y:S01]  /*0180*/  ISETP.GE.AND P0, PT, R32, R2, PT ;  /* 0x000000022000720c */ /* 0x000fe20003f06270 */
[----:B------:R-:W-:Y:S01]  /*0190*/  IMAD.SHL.U32 R6, R3, 0x8, RZ ;  /* 0x0000000803067824 */ /* 0x000fe200078e00ff */
[----:B------:R-:W-:Y:S01]  /*01a0*/  BSSY.RECONVERGENT B0, `(.L_x_20) ;  /* 0x0000029000007945 */ /* 0x000fe20003800200 */
[----:B------:R-:W-:Y:S02]  /*01b0*/  CS2R R8, SRZ ;  /* 0x0000000000087805 */ /* 0x000fe4000001ff00 */
[----:B------:R-:W-:Y:S02]  /*01c0*/  CS2R R10, SRZ ;  /* 0x00000000000a7805 */ /* 0x000fe4000001ff00 */
[----:B------:R-:W-:Y:S02]  /*01d0*/  CS2R R12, SRZ ;  /* 0x00000000000c7805 */ /* 0x000fe4000001ff00 */
[----:B------:R-:W-:-:S02]  /*01e0*/  LOP3.LUT R6, R6, 0x18, RZ, 0xc0, !PT ;  /* 0x0000001806067812 */ /* 0x000fc400078ec0ff */
[----:B------:R-:W-:Y:S02]  /*01f0*/  CS2R R14, SRZ ;  /* 0x00000000000e7805 */ /* 0x000fe4000001ff00 */
[----:B------:R-:W-:Y:S02]  /*0200*/  CS2R R16, SRZ ;  /* 0x0000000000107805 */ /* 0x000fe4000001ff00 */
[----:B0-----:R-:W-:Y:S02]  /*0210*/  CS2R R18, SRZ ;  /* 0x0000000000127805 */ /* 0x001fe4000001ff00 */
[----:B------:R-:W-:Y:S02]  /*0220*/  CS2R R20, SRZ ;  /* 0x0000000000147805 */ /* 0x000fe4000001ff00 */
[----:B------:R-:W-:Y:S02]  /*0230*/  CS2R R22, SRZ ;  /* 0x0000000000167805 */ /* 0x000fe4000001ff00 */
[----:B------:R-:W-:-:S02]  /*0240*/  CS2R R24, SRZ ;  /* 0x0000000000187805 */ /* 0x000fc4000001ff00 */
[----:B------:R-:W-:Y:S02]  /*0250*/  CS2R R26, SRZ ;  /* 0x00000000001a7805 */ /* 0x000fe4000001ff00 */
[----:B------:R-:W-:Y:S02]  /*0260*/  CS2R R28, SRZ ;  /* 0x00000000001c7805 */ /* 0x000fe4000001ff00 */
[----:B------:R-:W-:Y:S01]  /*0270*/  CS2R R30, SRZ ;  /* 0x00000000001e7805 */ /* 0x000fe2000001ff00 */
[----:B------:R-:W-:Y:S01]  /*0280*/  IMAD.MOV.U32 R33, RZ, RZ, RZ ;  /* 0x000000ffff217224 */ /* 0x000fe200078e00ff */
[C---:B------:R-:W-:Y:S02]  /*0290*/  LOP3.LUT R40, R6.reuse, 0x20, RZ, 0xfc, !PT ;  /* 0x0000002006287812 */ /* 0x040fe400078efcff */
[----:B------:R-:W-:Y:S01]  /*02a0*/  LOP3.LUT R41, R6, 0x40, RZ, 0xfc, !PT ;  /* 0x0000004006297812 */ /* 0x000fe200078efcff */
[----:B------:R-:W-:Y:S06]  /*02b0*/  @P0 BRA `(.L_x_21) ;  /* 0x00000000005c0947 */ /* 0x000fec0003800000 */
[----:B------:R-:W0:Y:S01]  /*02c0*/  LDC.64 R34, c[0x0][0x3a0] ;  /* 0x0000e800ff227b82 */ /* 0x000e220000000a00 */
[----:B------:R-:W-:Y:S01]  /*02d0*/  HFMA2 R7, -RZ, RZ, 0, 0 ;  /* 0x00000000ff077431 */ /* 0x000fe200000001ff */
[----:B------:R-:W1:Y:S01]  /*02e0*/  LDCU.64 UR10, c[0x0][0x398] ;  /* 0x00007300ff0a77ac */ /* 0x000e620008000a00 */
[----:B------:R-:W2:Y:S05]  /*02f0*/  LDCU UR8, c[0x0][0x38c] ;  /* 0x00007180ff0877ac */ /* 0x000eaa0008000800 */
[----:B------:R-:W3:Y:S01]  /*0300*/  LDC.64 R36, c[0x0][0x3a8] ;  /* 0x0000ea00ff247b82 */ /* 0x000ee20000000a00 */
[----:B------:R-:W4:Y:S01]  /*0310*/  LDCU.64 UR12, c[0x0][0x380] ;  /* 0x00007000ff0c77ac */ /* 0x000f220008000a00 */
[----:B0-----:R-:W-:Y:S01]  /*0320*/  IMAD.WIDE.U32 R38, R34, UR6, R6 ;  /* 0x0000000622267c25 */ /* 0x001fe2000f8e0006 */
[----:B--2---:R-:W-:-:S02]  /*0330*/  ISETP.GE.AND P1, PT, R6, UR8, PT ;  /* 0x0000000806007c0c */ /* 0x004fc4000bf26270 */
[----:B------:R-:W-:Y:S01]  /*0340*/  ISETP.GE.AND P2, PT, R40, UR8, PT ;  /* 0x0000000828007c0c */ /* 0x000fe2000bf46270 */
[----:B------:R-:W-:Y:S01]  /*0350*/  IMAD R39, R35, UR6, R39 ;  /* 0x0000000623277c24 */ /* 0x000fe2000f8e0227 */
[----:B------:R-:W-:Y:S01]  /*0360*/  ISETP.GE.AND P3, PT, R41, UR8, PT ;  /* 0x0000000829007c0c */ /* 0x000fe2000bf66270 */
[----:B---3--:R-:W-:-:S04]  /*0370*/  IMAD.WIDE.U32 R34, R36, UR7, R38 ;  /* 0x0000000724227c25 */ /* 0x008fc8000f8e0026 */
[----:B------:R-:W-:-:S04]  /*0380*/  IMAD.WIDE.U32 R38, R0, 0x40, R32 ;  /* 0x0000004000267825 */ /* 0x000fc800078e0020 */
[----:B------:R-:W-:Y:S02]  /*0390*/  IMAD R35, R37, UR7, R35 ;  /* 0x0000000725237c24 */ /* 0x000fe4000f8e0223 */
[----:B-1----:R-:W-:Y:S02]  /*03a0*/  IMAD R37, R39, UR10, RZ ;  /* 0x0000000a27257c24 */ /* 0x002fe4000f8e02ff */
[----:B------:R-:W-:-:S04]  /*03b0*/  IMAD.WIDE.U32 R34, R38, UR10, R34 ;  /* 0x0000000a26227c25 */ /* 0x000fc8000f8e0022 */
[----:B------:R-:W-:Y:S01]  /*03c0*/  IMAD R37, R38, UR11, R37 ;  /* 0x0000000b26257c24 */ /* 0x000fe2000f8e0225 */
[----:B----4-:R-:W-:-:S03]  /*03d0*/  LEA R36, P4, R34, UR12, 0x1 ;  /* 0x0000000c22247c11 */ /* 0x010fc6000f8808ff */
[----:B------:R-:W-:-:S05]  /*03e0*/  IMAD.IADD R35, R35, 0x1, R37 ;  /* 0x0000000123237824 */ /* 0x000fca00078e0225 */
[----:B------:R-:W-:-:S05]  /*03f0*/  LEA.HI.X R37, R34, UR13, R35, 0x1, P4 ;  /* 0x0000000d22257c11 */ /* 0x000fca000a0f0c23 */
[----:B------:R0:W5:Y:S04]  /*0400*/  @!P1 LDG.E.128 R8, desc[UR4][R36.64] ;  /* 0x0000000424089981 */ /* 0x000168000c1e1d00 */
[----:B------:R0:W5:Y:S04]  /*0410*/  @!P2 LDG.E.128 R12, desc[UR4][R36.64+0x40] ;  /* 0x00004004240ca981 */ /* 0x000168000c1e1d00 */
[----:B------:R0:W5:Y:S02]  /*0420*/  @!P3 LDG.E.128 R16, desc[UR4][R36.64+0x80] ;  /* 0x000080042410b981 */ /* 0x000164000c1e1d00 */
.L_x_21:
[----:B------:R-:W-:Y:S05]  /*0430*/  BSYNC.RECONVERGENT B0 ;  /* 0x0000000000007941 */ /* 0x000fea0003800200 */
.L_x_20:
[----:B------:R-:W-:Y:S04]  /*0440*/  BSSY.RECONVERGENT B0, `(.L_x_22) ;  /* 0x0000019000007945 */ /* 0x000fe80003800200 */
[----:B------:R-:W-:Y:S05]  /*0450*/  @P0 BRA `(.L_x_23) ;  /* 0x00000000005c0947 */ /* 0x000fea0003800000 */
[----:B------:R-:W1:Y:S01]  /*0460*/  LDC.64 R34, c[0x0][0x3c0] ;  /* 0x0000f000ff227b82 */ /* 0x000e620000000a00 */
[----:B------:R-:W2:Y:S01]  /*0470*/  LDCU.128 UR8, c[0x0][0x3b0] ;  /* 0x00007600ff0877ac */ /* 0x000ea20008000c00 */
[----:B------:R-:W-:Y:S01]  /*0480*/  MOV R39, RZ ;  /* 0x000000ff00277202 */ /* 0x000fe20000000f00 */
[----:B------:R-:W-:Y:S01]  /*0490*/  IMAD.MOV.U32 R38, RZ, RZ, R6 ;  /* 0x000000ffff267224 */ /* 0x000fe200078e0006 */
[----:B------:R-:W3:Y:S04]  /*04a0*/  LDCU UR12, c[0x0][0x38c] ;  /* 0x00007180ff0c77ac */ /* 0x000ee80008000800 */
[----:B0-----:R-:W0:Y:S01]  /*04b0*/  LDC.64 R36, c[0x0][0x3c8] ;  /* 0x0000f200ff247b82 */ /* 0x001e220000000a00 */
[----:B---3--:R-:W-:Y:S01]  /*04c0*/  ISETP.GE.AND P2, PT, R40, UR12, PT ;  /* 0x0000000c28007c0c */ /* 0x008fe2000bf46270 */
[----:B-1----:R-:W-:Y:S01]  /*04d0*/  IMAD.WIDE.U32 R38, R34, UR6, R38 ;  /* 0x0000000622267c25 */ /* 0x002fe2000f8e0026 */
[----:B------:R-:W-:-:S02]  /*04e0*/  ISETP.GE.AND P1, PT, R6, UR12, PT ;  /* 0x0000000c06007c0c */ /* 0x000fc4000bf26270 */
[----:B------:R-:W-:Y:S01]  /*04f0*/  ISETP.GE.AND P3, PT, R41, UR12, PT ;  /* 0x0000000c29007c0c */ /* 0x000fe2000bf66270 */
[----:B------:R-:W-:Y:S02]  /*0500*/  IMAD R39, R35, UR6, R39 ;  /* 0x0000000623277c24 */ /* 0x000fe4000f8e0227 */
[----:B------:R-:W-:-:S04]  /*0510*/  IMAD.WIDE.U32 R34, R0, 0x40, R32 ;  /* 0x0000004000227825 */ /* 0x000fc800078e0020 */
[----:B0-----:R-:W-:-:S04]  /*0520*/  IMAD.WIDE.U32 R38, R36, UR7, R38 ;  /* 0x0000000724267c25 */ /* 0x001fc8000f8e0026 */
[----:B------:R-:W-:Y:S02]  /*0530*/  IMAD R39, R37, UR7, R39 ;  /* 0x0000000725277c24 */ /* 0x000fe4000f8e0227 */
[----:B--2---:R-:W-:Y:S02]  /*0540*/  IMAD R35, R35, UR10, RZ ;  /* 0x0000000a23237c24 */ /* 0x004fe4000f8e02ff */
[----:B------:R-:W-:-:S04]  /*0550*/  IMAD.WIDE.U32 R38, R34, UR10, R38 ;  /* 0x0000000a22267c25 */ /* 0x000fc8000f8e0026 */
[----:B------:R-:W-:Y:S01]  /*0560*/  IMAD R35, R34, UR11, R35 ;  /* 0x0000000b22237c24 */ /* 0x000fe2000f8e0223 */
[----:B------:R-:W-:-:S03]  /*0570*/  LEA R34, P0, R38, UR8, 0x1 ;  /* 0x0000000826227c11 */ /* 0x000fc6000f8008ff */
[----:B------:R-:W-:-:S05]  /*0580*/  IMAD.IADD R35, R39, 0x1, R35 ;  /* 0x0000000127237824 */ /* 0x000fca00078e0223 */
[----:B------:R-:W-:-:S05]  /*0590*/  LEA.HI.X R35, R38, UR9, R35, 0x1, P0 ;  /* 0x0000000926237c11 */ /* 0x000fca00080f0c23 */
[----:B------:R1:W5:Y:S04]  /*05a0*/  @!P1 LDG.E.128 R20, desc[UR4][R34.64] ;  /* 0x0000000422149981 */ /* 0x000368000c1e1d00 */
[----:B------:R1:W5:Y:S04]  /*05b0*/  @!P2 LDG.E.128 R24, desc[UR4][R34.64+0x40] ;  /* 0x000040042218a981 */ /* 0x000368000c1e1d00 */
[----:B------:R1:W5:Y:S02]  /*05c0*/  @!P3 LDG.E.128 R28, desc[UR4][R34.64+0x80] ;  /* 0x00008004221cb981 */ /* 0x000364000c1e1d00 */
.L_x_23:
[----:B------:R-:W-:Y:S05]  /*05d0*/  BSYNC.RECONVERGENT B0 ;  /* 0x0000000000007941 */ /* 0x000fea0003800200 */
.L_x_22:
[C---:B-----5:R-:W-:Y:S01]  /*05e0*/  LOP3.LUT R7, R8.reuse, 0xffff0000, RZ, 0xc0, !PT ;  /* 0xffff000008077812 */ /* 0x060fe200078ec0ff */
[----:B------:R-:W-:Y:S01]  /*05f0*/  IMAD.U32 R8, R8, 0x10000, RZ ;  /* 0x0001000008087824 */ /* 0x000fe200078e00ff */
[C---:B-1----:R-:W-:Y:S01]  /*0600*/  LOP3.LUT R34, R20.reuse, 0xffff0000, RZ, 0xc0, !PT ;  /* 0xffff000014227812 */ /* 0x042fe200078ec0ff */
[----:B------:R-:W-:Y:S01]  /*0610*/  BSSY.RECONVERGENT B0, `(.L_x_24) ;  /* 0x0000067000007945 */ /* 0x000fe20003800200 */
[----:B------:R-:W-:Y:S01]  /*0620*/  SHF.L.U32 R35, R20, 0x10, RZ ;  /* 0x0000001014237819 */ /* 0x000fe200000006ff */
[----:B------:R-:W-:Y:S01]  /*0630*/  IMAD.U32 R20, R21, 0x10000, RZ ;  /* 0x0001000015147824 */ /* 0x000fe200078e00ff */
[----:B------:R-:W-:Y:S01]  /*0640*/  ISETP.NE.AND P1, PT, R6, RZ, PT ;  /* 0x000000ff0600720c */ /* 0x000fe20003f25270 */
[----:B0-----:R-:W-:Y:S01]  /*0650*/  FMUL.FTZ R37, R7, R34 ;  /* 0x0000002207257220 */ /* 0x001fe20000410000 */
[C---:B------:R-:W-:Y:S01]  /*0660*/  IMAD.U32 R7, R9.reuse, 0x10000, RZ ;  /* 0x0001000009077824 */ /* 0x040fe200078e00ff */
[----:B------:R-:W-:Y:S01]  /*0670*/  LOP3.LUT R9, R9, 0xffff0000, RZ, 0xc0, !PT ;  /* 0xffff000009097812 */ /* 0x000fe200078ec0ff */
[----:B------:R-:W-:-:S02]  /*0680*/  IMAD R6, R0, 0x600, R3 ;  /* 0x0000060000067824 */ /* 0x000fc400078e0203 */
[----:B------:R-:W-:Y:S01]  /*0690*/  FFMA.FTZ R34, R8, R35, R37 ;  /* 0x0000002308227223 */ /* 0x000fe20000010025 */
[----:B------:R-:W-:Y:S01]  /*06a0*/  LOP3.LUT R8, R21, 0xffff0000, RZ, 0xc0, !PT ;  /* 0xffff000015087812 */ /* 0x000fe200078ec0ff */
[----:B------:R-:W-:Y:S02]  /*06b0*/  IMAD.SHL.U32 R6, R6, 0x4, RZ ;  /* 0x0000000406067824 */ /* 0x000fe400078e00ff */
[----:B------:R-:W-:Y:S01]  /*06c0*/  FFMA.FTZ R34, R7, R20, R34 ;  /* 0x0000001407227223 */ /* 0x000fe20000010022 */
[----:B------:R-:W-:Y:S01]  /*06d0*/  SHF.L.U32 R7, R10, 0x10, RZ ;  /* 0x000000100a077819 */ /* 0x000fe200000006ff */
[----:B------:R-:W-:Y:S01]  /*06e0*/  IMAD.U32 R20, R22, 0x10000, RZ ;  /* 0x0001000016147824 */ /* 0x000fe200078e00ff */
[----:B------:R-:W-:Y:S01]  /*06f0*/  LOP3.LUT R10, R10, 0xffff0000, RZ, 0xc0, !PT ;  /* 0xffff00000a0a7812 */ /* 0x000fe200078ec0ff */
[----:B------:R-:W-:Y:S01]  /*0700*/  FFMA.FTZ R8, R9, R8, R34 ;  /* 0x0000000809087223 */ /* 0x000fe20000010022 */
[----:B------:R-:W-:-:S03]  /*0710*/  LOP3.LUT R9, R22, 0xffff0000, RZ, 0xc0, !PT ;  /* 0xffff000016097812 */ /* 0x000fc600078ec0ff */
[----:B------:R-:W-:Y:S01]  /*0720*/  FFMA.FTZ R21, R7, R20, R8 ;  /* 0x0000001407157223 */ /* 0x000fe20000010008 */
[----:B------:R-:W-:Y:S01]  /*0730*/  SHF.L.U32 R8, R23, 0x10, RZ ;  /* 0x0000001017087819 */ /* 0x000fe200000006ff */
[C---:B------:R-:W-:Y:S01]  /*0740*/  IMAD.U32 R7, R11.reuse, 0x10000, RZ ;  /* 0x000100000b077824 */ /* 0x040fe200078e00ff */
[----:B------:R-:W-:Y:S01]  /*0750*/  LOP3.LUT R11, R11, 0xffff0000, RZ, 0xc0, !PT ;  /* 0xffff00000b0b7812 */ /* 0x000fe200078ec0ff */
[----:B------:R-:W-:Y:S01]  /*0760*/  FFMA.FTZ R20, R10, R9, R21 ;  /* 0x000000090a147223 */ /* 0x000fe20000010015 */
[----:B------:R-:W-:Y:S02]  /*0770*/  LOP3.LUT R10, R23, 0xffff0000, RZ, 0xc0, !PT ;  /* 0xffff0000170a7812 */ /* 0x000fe400078ec0ff */
[----:B------:R-:W-:Y:S01]  /*0780*/  LOP3.LUT R9, R24, 0xffff0000, RZ, 0xc0, !PT ;  /* 0xffff000018097812 */ /* 0x000fe200078ec0ff */
[----:B------:R-:W-:Y:S01]  /*0790*/  FFMA.FTZ R20, R7, R8, R20 ;  /* 0x0000000807147223 */ /* 0x000fe20000010014 */
[C---:B------:R-:W-:Y:S01]  /*07a0*/  IMAD.U32 R7, R12.reuse, 0x10000, RZ ;  /* 0x000100000c077824 */ /* 0x040fe200078e00ff */
[----:B------:R-:W-:Y:S01]  /*07b0*/  LOP3.LUT R12, R12, 0xffff0000, RZ, 0xc0, !PT ;  /* 0xffff00000c0c7812 */ /* 0x000fe200078ec0ff */
[----:B------:R-:W-:-:S02]  /*07c0*/  IMAD.U32 R8, R24, 0x10000, RZ ;  /* 0x0001000018087824 */ /* 0x000fc400078e00ff */
[----:B------:R-:W-:-:S04]  /*07d0*/  FFMA.FTZ R10, R11, R10, R20 ;  /* 0x0000000a0b0a7223 */ /* 0x000fc80000010014 */
[----:B------:R-:W-:Y:S01]  /*07e0*/  FFMA.FTZ R11, R7, R8, R10 ;  /* 0x00000008070b7223 */ /* 0x000fe2000001000a */
[----:B------:R-:W-:Y:S01]  /*07f0*/  SHF.L.U32 R7, R13, 0x10, RZ ;  /* 0x000000100d077819 */ /* 0x000fe200000006ff */
[----:B------:R-:W-:Y:S01]  /*0800*/  IMAD.U32 R8, R25, 0x10000, RZ ;  /* 0x0001000019087824 */ /* 0x000fe200078e00ff */
[----:B------:R-:W-:Y:S01]  /*0810*/  LOP3.LUT R13, R13, 0xffff0000, RZ, 0xc0, !PT ;  /* 0xffff00000d0d7812 */ /* 0x000fe200078ec0ff */
[----:B------:R-:W-:Y:S01]  /*0820*/  FFMA.FTZ R12, R12, R9, R11 ;  /* 0x000000090c0c7223 */ /* 0x000fe2000001000b */
[----:B------:R-:W-:Y:S02]  /*0830*/  LOP3.LUT R10, R25, 0xffff0000, RZ, 0xc0, !PT ;  /* 0xffff0000190a7812 */ /* 0x000fe400078ec0ff */
[C---:B------:R-:W-:Y:S01]  /*0840*/  LOP3.LUT R9, R26.reuse, 0xffff0000, RZ, 0xc0, !PT ;  /* 0xffff00001a097812 */ /* 0x040fe200078ec0ff */
[----:B------:R-:W-:Y:S01]  /*0850*/  FFMA.FTZ R12, R7, R8, R12 ;  /* 0x00000008070c7223 */ /* 0x000fe2000001000c */
[----:B------:R-:W-:Y:S01]  /*0860*/  SHF.L.U32 R8, R26, 0x10, RZ ;  /* 0x000000101a087819 */ /* 0x000fe200000006ff */
[C---:B------:R-:W-:Y:S01]  /*0870*/  IMAD.U32 R7, R14.reuse, 0x10000, RZ ;  /* 0x000100000e077824 */ /* 0x040fe200078e00ff */
[----:B------:R-:W-:Y:S01]  /*0880*/  LOP3.LUT R14, R14, 0xffff0000, RZ, 0xc0, !PT ;  /* 0xffff00000e0e7812 */ /* 0x000fe200078ec0ff */
[----:B------:R-:W-:-:S04]  /*0890*/  FFMA.FTZ R10, R13, R10, R12 ;  /* 0x0000000a0d0a7223 */ /* 0x000fc8000001000c */
[----:B------:R-:W-:Y:S01]  /*08a0*/  FFMA.FTZ R11, R7, R8, R10 ;  /* 0x00000008070b7223 */ /* 0x000fe2000001000a */
[----:B------:R-:W-:Y:S01]  /*08b0*/  SHF.L.U32 R8, R27, 0x10, RZ ;  /* 0x000000101b087819 */ /* 0x000fe200000006ff */
[C---:B------:R-:W-:Y:S01]  /*08c0*/  IMAD.U32 R7, R15.reuse, 0x10000, RZ ;  /* 0x000100000f077824 */ /* 0x040fe200078e00ff */
        /* <DEDUP_REMOVED lines=26> */
[----:B------:R-:W-:-:S03]  /*0a70*/  LOP3.LUT R10, R31, 0xffff0000, RZ, 0xc0, !PT ;  /* 0xffff00001f0a7812 */ /* 0x000fc600078ec0ff */
[----:B------:R-:W-:Y:S01]  /*0a80*/  FFMA.FTZ R8, R7, R8, R18 ;  /* 0x0000000807087223 */ /* 0x000fe20000010012 */
[----:B------:R-:W-:-:S03]  /*0a90*/  VIADD R7, R5, 0x3f ;  /* 0x0000003f05077836 */ /* 0x000fc60000000000 */
[----:B------:R-:W-:Y:S02]  /*0aa0*/  FFMA.FTZ R19, R19, R10, R8 ;  /* 0x0000000a13137223 */ /* 0x000fe40000010008 */
[----:B------:R-:W-:-:S03]  /*0ab0*/  SHF.R.S32.HI R10, RZ, 0x1f, R7 ;  /* 0x0000001fff0a7819 */ /* 0x000fc60000011407 */
[----:B------:R-:W0:Y:S01]  /*0ac0*/  SHFL.BFLY PT, R8, R19, 0x2, 0x1f ;  /* 0x0c401f0013087f89 */ /* 0x000e2200000e0000 */
[----:B------:R-:W-:-:S04]  /*0ad0*/  LEA.HI R10, R10, R7, RZ, 0x6 ;  /* 0x000000070a0a7211 */ /* 0x000fc800078f30ff */
[----:B------:R-:W-:-:S04]  /*0ae0*/  LOP3.LUT R10, R10, 0xffffffc0, RZ, 0xc0, !PT ;  /* 0xffffffc00a0a7812 */ /* 0x000fc800078ec0ff */
[----:B------:R-:W-:Y:S02]  /*0af0*/  IADD3 R9, PT, PT, R7, -R10, RZ ;  /* 0x8000000a07097210 */ /* 0x000fe40007ffe0ff */
[----:B------:R-:W1:Y:S03]  /*0b00*/  LDC.64 R10, c[0x0][0x440] ;  /* 0x00011000ff0a7b82 */ /* 0x000e660000000a00 */
[----:B------:R-:W-:-:S05]  /*0b10*/  IMAD R14, R0, 0x40, R9 ;  /* 0x00000040000e7824 */ /* 0x000fca00078e0209 */
[----:B------:R-:W-:-:S04]  /*0b20*/  IADD3 R14, PT, PT, R7, -R14, RZ ;  /* 0x8000000e070e7210 */ /* 0x000fc80007ffe0ff */
[----:B------:R-:W-:Y:S01]  /*0b30*/  ISETP.GE.AND P0, PT, R3, R14, PT ;  /* 0x0000000e0300720c */ /* 0x000fe20003f06270 */
[----:B0-----:R-:W-:Y:S02]  /*0b40*/  FADD.FTZ R5, R19, R8 ;  /* 0x0000000813057221 */ /* 0x001fe40000010000 */
[----:B------:R-:W0:Y:S01]  /*0b50*/  LDC.64 R8, c[0x0][0x448] ;  /* 0x00011200ff087b82 */ /* 0x000e220000000a00 */
[----:B------:R-:W-:Y:S02]  /*0b60*/  ISETP.GT.U32.OR P0, PT, R3, 0x3f, P0 ;  /* 0x0000003f0300780c */ /* 0x000fe40000704470 */
[----:B------:R-:W2:Y:S02]  /*0b70*/  SHFL.BFLY PT, R12, R5, 0x1, 0x1f ;  /* 0x0c201f00050c7f89 */ /* 0x000ea400000e0000 */
[----:B--2---:R-:W-:Y:S01]  /*0b80*/  FADD.FTZ R18, R5, R12 ;  /* 0x0000000c05127221 */ /* 0x004fe20000010000 */
[----:B------:R-:W-:Y:S08]  /*0b90*/  @P1 BRA `(.L_x_25) ;  /* 0x0000000000381947 */ /* 0x000ff00003800000 */
[----:B------:R-:W2:Y:S01]  /*0ba0*/  LDC.64 R14, c[0x0][0x3e8] ;  /* 0x0000fa00ff0e7b82 */ /* 0x000ea20000000a00 */
[----:B------:R-:W-:Y:S01]  /*0bb0*/  LEA R12, R0, R32, 0x6 ;  /* 0x00000020000c7211 */ /* 0x000fe200078e30ff */
[----:B------:R-:W3:Y:S01]  /*0bc0*/  LDCU.64 UR8, c[0x0][0x3d0] ;  /* 0x00007a00ff0877ac */ /* 0x000ee20008000a00 */
[----:B------:R-:W-:Y:S01]  /*0bd0*/  IMAD.MOV.U32 R13, RZ, RZ, RZ ;  /* 0x000000ffff0d7224 */ /* 0x000fe200078e00ff */
[----:B------:R-:W-:-:S04]  /*0be0*/  ISETP.GE.AND P1, PT, R32, R2, PT ;  /* 0x000000022000720c */ /* 0x000fc80003f26270 */
[----:B------:R-:W4:Y:S01]  /*0bf0*/  LDC.64 R16, c[0x0][0x3f0] ;  /* 0x0000fc00ff107b82 */ /* 0x000f220000000a00 */
[----:B--2---:R-:W-:-:S04]  /*0c00*/  IMAD.WIDE.U32 R12, R14, UR6, R12 ;  /* 0x000000060e0c7c25 */ /* 0x004fc8000f8e000c */
[----:B------:R-:W-:Y:S02]  /*0c10*/  IMAD R13, R15, UR6, R13 ;  /* 0x000000060f0d7c24 */ /* 0x000fe4000f8e020d */
[----:B----4-:R-:W-:-:S04]  /*0c20*/  IMAD.WIDE.U32 R12, R16, UR7, R12 ;  /* 0x00000007100c7c25 */ /* 0x010fc8000f8e000c */
[----:B------:R-:W-:Y:S01]  /*0c30*/  IMAD R5, R17, UR7, R13 ;  /* 0x0000000711057c24 */ /* 0x000fe2000f8e020d */
[----:B---3--:R-:W-:-:S04]  /*0c40*/  LEA R14, P2, R12, UR8, 0x2 ;  /* 0x000000080c0e7c11 */ /* 0x008fc8000f8410ff */
[----:B------:R-:W-:Y:S02]  /*0c50*/  LEA.HI.X R15, R12, UR9, R5, 0x2, P2 ;  /* 0x000000090c0f7c11 */ /* 0x000fe400090f1405 */
[----:B------:R-:W-:-:S05]  /*0c60*/  FSEL R5, R18, RZ, !P1 ;  /* 0x000000ff12057208 */ /* 0x000fca0004800000 */
[----:B------:R2:W-:Y:S02]  /*0c70*/  STG.E desc[UR4][R14.64], R5 ;  /* 0x000000050e007986 */ /* 0x0005e4000c101904 */
.L_x_25:
[----:B------:R-:W-:Y:S05]  /*0c80*/  BSYNC.RECONVERGENT B0 ;  /* 0x0000000000007941 */ /* 0x000fea0003800200 */
.L_x_24:
[----:B------:R-:W-:Y:S04]  /*0c90*/  BSSY.RECONVERGENT B0, `(.L_x_26) ;  /* 0x0000011000007945 */ /* 0x000fe80003800200 */
[----:B------:R-:W-:Y:S05]  /*0ca0*/  @P0 BRA `(.L_x_27) ;  /* 0x00000000003c0947 */ /* 0x000fea0003800000 */
[----:B--2---:R-:W2:Y:S01]  /*0cb0*/  LDC.64 R14, c[0x0][0x418] ;  /* 0x00010600ff0e7b82 */ /* 0x004ea20000000a00 */
[----:B------:R-:W-:Y:S01]  /*0cc0*/  LEA R12, R0, R3, 0x6 ;  /* 0x00000003000c7211 */ /* 0x000fe200078e30ff */
[----:B------:R-:W-:Y:S02]  /*0cd0*/  IMAD.MOV.U32 R13, RZ, RZ, RZ ;  /* 0x000000ffff0d7224 */ /* 0x000fe400078e00ff */
[C---:B------:R-:W-:Y:S01]  /*0ce0*/  FMUL.FTZ R2, R4.reuse, 1.4426950216293334961 ;  /* 0x3fb8aa3b04027820 */ /* 0x040fe20000410000 */
[----:B------:R-:W-:-:S03]  /*0cf0*/  FSETP.NEU.FTZ.AND P0, PT, R4, -INF , PT ;  /* 0xff8000000400780b */ /* 0x000fc60003f1d000 */
[----:B------:R-:W3:Y:S08]  /*0d00*/  LDC.64 R16, c[0x0][0x420] ;  /* 0x00010800ff107b82 */ /* 0x000ef00000000a00 */
[----:B------:R-:W4:Y:S01]  /*0d10*/  LDC.64 R18, c[0x0][0x410] ;  /* 0x00010400ff127b82 */ /* 0x000f220000000a00 */
[----:B--2---:R-:W-:-:S04]  /*0d20*/  IMAD.WIDE.U32 R12, R14, UR6, R12 ;  /* 0x000000060e0c7c25 */ /* 0x004fc8000f8e000c */
[----:B------:R-:W-:Y:S02]  /*0d30*/  IMAD R13, R15, UR6, R13 ;  /* 0x000000060f0d7c24 */ /* 0x000fe4000f8e020d */
[----:B---3--:R-:W-:-:S04]  /*0d40*/  IMAD.WIDE.U32 R12, R16, UR7, R12 ;  /* 0x00000007100c7c25 */ /* 0x008fc8000f8e000c */
[----:B------:R-:W-:Y:S01]  /*0d50*/  IMAD R5, R17, UR7, R13 ;  /* 0x0000000711057c24 */ /* 0x000fe2000f8e020d */
[----:B----4-:R-:W-:-:S04]  /*0d60*/  LEA R14, P1, R12, R18, 0x2 ;  /* 0x000000120c0e7211 */ /* 0x010fc800078210ff */
[----:B------:R-:W-:Y:S02]  /*0d70*/  LEA.HI.X R15, R12, R19, R5, 0x2, P1 ;  /* 0x000000130c0f7211 */ /* 0x000fe400008f1405 */
[----:B------:R-:W-:-:S05]  /*0d80*/  FSEL R5, R2, RZ, P0 ;  /* 0x000000ff02057208 */ /* 0x000fca0000000000 */
[----:B------:R3:W-:Y:S02]  /*0d90*/  STG.E desc[UR4][R14.64], R5 ;  /* 0x000000050e007986 */ /* 0x0007e4000c101904 */
.L_x_27:
[----:B------:R-:W-:Y:S05]  /*0da0*/  BSYNC.RECONVERGENT B0 ;  /* 0x0000000000007941 */ /* 0x000fea0003800200 */
.L_x_26:
[----:B------:R-:W4:Y:S01]  /*0db0*/  LDCU.64 UR10, c[0x0][0x458] ;  /* 0x00008b00ff0a77ac */ /* 0x000f220008000a00 */
[----:B------:R-:W-:Y:S01]  /*0dc0*/  HFMA2 R7, -RZ, RZ, 0, 0 ;  /* 0x00000000ff077431 */ /* 0x000fe200000001ff */
[----:B------:R-:W5:Y:S02]  /*0dd0*/  LDCU.64 UR8, c[0x0][0x428] ;  /* 0x00008500ff0877ac */ /* 0x000f640008000a00 */
[----:B-1----:R-:W-:-:S04]  /*0de0*/  IMAD.WIDE.U32 R6, R10, UR6, R6 ;  /* 0x000000060a067c25 */ /* 0x002fc8000f8e0006 */
[----:B------:R-:W-:Y:S01]  /*0df0*/  IMAD R7, R11, UR6, R7 ;  /* 0x000000060b077c24 */ /* 0x000fe2000f8e0207 */
[----:B----4-:R-:W-:Y:S01]  /*0e00*/  ISETP.NE.U32.AND P0, PT, RZ, UR10, PT ;  /* 0x0000000aff007c0c */ /* 0x010fe2000bf05070 */
[----:B0-23--:R-:W-:-:S03]  /*0e10*/  IMAD.WIDE.U32 R4, R8, UR7, R6 ;  /* 0x0000000708047c25 */ /* 0x00dfc6000f8e0006 */
[----:B------:R-:W-:Y:S01]  /*0e20*/  ISETP.NE.AND.EX P0, PT, RZ, UR11, PT, P0 ;  /* 0x0000000bff007c0c */ /* 0x000fe2000bf05300 */
[----:B------:R-:W-:Y:S01]  /*0e30*/  IMAD R9, R9, UR7, R5 ;  /* 0x0000000709097c24 */ /* 0x000fe2000f8e0205 */
[C---:B-----5:R-:W-:Y:S02]  /*0e40*/  LEA R6, P1, R4.reuse, UR8, 0x2 ;  /* 0x0000000804067c11 */ /* 0x060fe4000f8210ff */
[----:B------:R-:W-:Y:S02]  /*0e50*/  ISETP.NE.OR P0, PT, R3, RZ, !P0 ;  /* 0x000000ff0300720c */ /* 0x000fe40004705670 */
[----:B------:R-:W-:-:S05]  /*0e60*/  LEA.HI.X R7, R4, UR9, R9, 0x2, P1 ;  /* 0x0000000904077c11 */ /* 0x000fca00088f1409 */
[----:B------:R0:W-:Y:S04]  /*0e70*/  STG.E.128 desc[UR4][R6.64], RZ ;  /* 0x000000ff06007986 */ /* 0x0001e8000c101d04 */
[----:B------:R0:W-:Y:S04]  /*0e80*/  STG.E.128 desc[UR4][R6.64+0x1000], RZ ;  /* 0x001000ff06007986 */ /* 0x0001e8000c101d04 */
[----:B------:R0:W-:Y:S04]  /*0e90*/  STG.E.128 desc[UR4][R6.64+0x2000], RZ ;  /* 0x002000ff06007986 */ /* 0x0001e8000c101d04 */
[----:B------:R0:W-:Y:S04]  /*0ea0*/  STG.E.128 desc[UR4][R6.64+0x3000], RZ ;  /* 0x003000ff06007986 */ /* 0x0001e8000c101d04 */
[----:B------:R0:W-:Y:S04]  /*0eb0*/  STG.E.128 desc[UR4][R6.64+0x4000], RZ ;  /* 0x004000ff06007986 */ /* 0x0001e8000c101d04 */
[----:B------:R0:W-:Y:S01]  /*0ec0*/  STG.E.128 desc[UR4][R6.64+0x5000], RZ ;  /* 0x005000ff06007986 */ /* 0x0001e2000c101d04 */
[----:B------:R-:W-:Y:S05]  /*0ed0*/  @P0 EXIT ;  /* 0x000000000000094d */ /* 0x000fea0003800000 */
[----:B------:R-:W1:Y:S08]  /*0ee0*/  LDC R5, c[0x0][0x450] ;  /* 0x00011400ff057b82 */ /* 0x000e700000000800 */
[----:B0-----:R-:W0:Y:S08]  /*0ef0*/  LDC R7, c[0x0][0x390] ;  /* 0x0000e400ff077b82 */ /* 0x001e300000000800 */
[----:B------:R-:W2:Y:S01]  /*0f00*/  LDC.64 R2, c[0x0][0x458] ;  /* 0x00011600ff027b82 */ /* 0x000ea20000000a00 */
[----:B-1----:R-:W-:-:S04]  /*0f10*/  IMAD R0, R0, R5, UR7 ;  /* 0x0000000700007e24 */ /* 0x002fc8000f8e0205 */
[----:B0-----:R-:W-:-:S04]  /*0f20*/  IMAD R5, R0, R7, UR6 ;  /* 0x0000000600057e24 */ /* 0x001fc8000f8e0207 */
[----:B--2---:R-:W-:-:S05]  /*0f30*/  IMAD.WIDE R2, R5, 0x4, R2 ;  /* 0x0000000405027825 */ /* 0x004fca00078e0202 */
[----:B------:R-:W-:Y:S01]  /*0f40*/  STG.E desc[UR4][R2.64], RZ ;  /* 0x000000ff02007986 */ /* 0x000fe2000c101904 */
[----:B------:R-:W-:Y:S05]  /*0f50*/  EXIT ;  /* 0x000000000000794d */ /* 0x000fea0003800000 */
.L_x_28:
        /* <DEDUP_REMOVED lines=10> */
.L_x_86:


//--------------------- .text._ZN7cutlass13device_kernelIN5flash11enable_sm90INS1_16FlashAttnBwdSm90INS1_25CollectiveMainloopBwdSm90ILi2ELi2ELi2EN4cute5tupleIJNS5_1CILi1EEES8_S8_EEENS6_IJNS7_ILi64EEENS7_ILi128EEENS7_ILi96EEEEEENS_10bfloat16_tEfNS_4arch4Sm90ELb1ELb0ELb1ELb1ELb0ELb1ELb0ELb0ELi2ELi1ELi2ELi1ELb1EEENS1_21CollectiveEpilogueBwdISD_SE_SG_Li256ELb1ELb0ELi1EEENS1_25SingleTileBwdLPTSchedulerILb1ELi128ELb0EEEEEEEEEvNT_6ParamsE --------------------------
	.section	.text._ZN7cutlass13device_kernelIN5flash11enable_sm90INS1_16FlashAttnBwdSm90INS1_25CollectiveMainloopBwdSm90ILi2ELi2ELi2EN4cute5tupleIJNS5_1CILi1EEES8_S8_EEENS6_IJNS7_ILi64EEENS7_ILi128EEENS7_ILi96EEEEEENS_10bfloat16_tEfNS_4arch4Sm90ELb1ELb0ELb1ELb1ELb0ELb1ELb0ELb0ELi2ELi1ELi2ELi1ELb1EEENS1_21CollectiveEpilogueBwdISD_SE_SG_Li256ELb1ELb0ELi1EEENS1_25SingleTileBwdLPTSchedulerILb1ELi128ELb0EEEEEEEEEvNT_6ParamsE,"ax",@progbits
	.align	128
.text._ZN7cutlass13device_kernelIN5flash11enable_sm90INS1_16FlashAttnBwdSm90INS1_25CollectiveMainloopBwdSm90ILi2ELi2ELi2EN4cute5tupleIJNS5_1CILi1EEES8_S8_EEENS6_IJNS7_ILi64EEENS7_ILi128EEENS7_ILi96EEEEEENS_10bfloat16_tEfNS_4arch4Sm90ELb1ELb0ELb1ELb1ELb0ELb1ELb0ELb0ELi2ELi1ELi2ELi1ELb1EEENS1_21CollectiveEpilogueBwdISD_SE_SG_Li256ELb1ELb0ELi1EEENS1_25SingleTileBwdLPTSchedulerILb1ELi128ELb0EEEEEEEEEvNT_6ParamsE:
        .type           _ZN7cutlass13device_kernelIN5flash11enable_sm90INS1_16FlashAttnBwdSm90INS1_25CollectiveMainloopBwdSm90ILi2ELi2ELi2EN4cute5tupleIJNS5_1CILi1EEES8_S8_EEENS6_IJNS7_ILi64EEENS7_ILi128EEENS7_ILi96EEEEEENS_10bfloat16_tEfNS_4arch4Sm90ELb1ELb0ELb1ELb1ELb0ELb1ELb0ELb0ELi2ELi1ELi2ELi1ELb1EEENS1_21CollectiveEpilogueBwdISD_SE_SG_Li256ELb1ELb0ELi1EEENS1_25SingleTileBwdLPTSchedulerILb1ELi128ELb0EEEEEEEEEvNT_6ParamsE,@function
        .size           _ZN7cutlass13device_kernelIN5flash11enable_sm90INS1_16FlashAttnBwdSm90INS1_25CollectiveMainloopBwdSm90ILi2ELi2ELi2EN4cute5tupleIJNS5_1CILi1EEES8_S8_EEENS6_IJNS7_ILi64EEENS7_ILi128EEENS7_ILi96EEEEEENS_10bfloat16_tEfNS_4arch4Sm90ELb1ELb0ELb1ELb1ELb0ELb1ELb0ELb0ELi2ELi1ELi2ELi1ELb1EEENS1_21CollectiveEpilogueBwdISD_SE_SG_Li256ELb1ELb0ELi1EEENS1_25SingleTileBwdLPTSchedulerILb1ELi128ELb0EEEEEEEEEvNT_6ParamsE,(.L_x_87 - _ZN7cutlass13device_kernelIN5flash11enable_sm90INS1_16FlashAttnBwdSm90INS1_25CollectiveMainloopBwdSm90ILi2ELi2ELi2EN4cute5tupleIJNS5_1CILi1EEES8_S8_EEENS6_IJNS7_ILi64EEENS7_ILi128EEENS7_ILi96EEEEEENS_10bfloat16_tEfNS_4arch4Sm90ELb1ELb0ELb1ELb1ELb0ELb1ELb0ELb0ELi2ELi1ELi2ELi1ELb1EEENS1_21CollectiveEpilogueBwdISD_SE_SG_Li256ELb1ELb0ELi1EEENS1_25SingleTileBwdLPTSchedulerILb1ELi128ELb0EEEEEEEEEvNT_6ParamsE)
        .other          _ZN7cutlass13device_kernelIN5flash11enable_sm90INS1_16FlashAttnBwdSm90INS1_25CollectiveMainloopBwdSm90ILi2ELi2ELi2EN4cute5tupleIJNS5_1CILi1EEES8_S8_EEENS6_IJNS7_ILi64EEENS7_ILi128EEENS7_ILi96EEEEEENS_10bfloat16_tEfNS_4arch4Sm90ELb1ELb0ELb1ELb1ELb0ELb1ELb0ELb0ELi2ELi1ELi2ELi1ELb1EEENS1_21CollectiveEpilogueBwdISD_SE_SG_Li256ELb1ELb0ELi1EEENS1_25SingleTileBwdLPTSchedulerILb1ELi128ELb0EEEEEEEEEvNT_6ParamsE,@"STO_CUDA_ENTRY STV_DEFAULT"
_ZN7cutlass13device_kernelIN5flash11enable_sm90INS1_16FlashAttnBwdSm90INS1_25CollectiveMainloopBwdSm90ILi2ELi2ELi2EN4cute5tupleIJNS5_1CILi1EEES8_S8_EEENS6_IJNS7_ILi64EEENS7_ILi128EEENS7_ILi96EEEEEENS_10bfloat16_tEfNS_4arch4Sm90ELb1ELb0ELb1ELb1ELb0ELb1ELb0ELb0ELi2ELi1ELi2ELi1ELb1EEENS1_21CollectiveEpilogueBwdISD_SE_SG_Li256ELb1ELb0ELi1EEENS1_25SingleTileBwdLPTSchedulerILb1ELi128ELb0EEEEEEEEEvNT_6ParamsE:
[----:B------:R-:W-:Y:S01]  /*0000*/  LDC R1, c[0x0][0x37c] ;  /* 0x0000df00ff017b82 */ /* 0x000fe20000000800 */
[----:B------:R-:W-:Y:S05]  /*0010*/  EXIT ;  /* 0x000000000000794d */ /* 0x000fea0003800000 */
.L_x_29:
        /* <DEDUP_REMOVED lines=14> */
.L_x_87:


//--------------------- .text._ZN7cutlass13device_kernelIN5flash11enable_sm90INS1_16FlashAttnBwdSm90INS1_25CollectiveMainloopBwdSm90ILi2ELi2ELi2EN4cute5tupleIJNS5_1CILi1EEES8_S8_EEENS6_IJNS7_ILi64EEENS7_ILi128EEENS7_ILi96EEEEEENS_10bfloat16_tEfNS_4arch4Sm90ELb1ELb0ELb1ELb1ELb1ELb1ELb0ELb0ELi2ELi1ELi2ELi1ELb1EEENS1_21CollectiveEpilogueBwdISD_SE_SG_Li256ELb1ELb0ELi1EEENS1_25SingleTileBwdLPTSchedulerILb1ELi128ELb1EEEEEEEEEvNT_6ParamsE --------------------------
	.section	.text._ZN7cutlass13device_kernelIN5flash11enable_sm90INS1_16FlashAttnBwdSm90INS1_25CollectiveMainloopBwdSm90ILi2ELi2ELi2EN4cute5tupleIJNS5_1CILi1EEES8_S8_EEENS6_IJNS7_ILi64EEENS7_ILi128EEENS7_ILi96EEEEEENS_10bfloat16_tEfNS_4arch4Sm90ELb1ELb0ELb1ELb1ELb1ELb1ELb0ELb0ELi2ELi1ELi2ELi1ELb1EEENS1_21CollectiveEpilogueBwdISD_SE_SG_Li256ELb1ELb0ELi1EEENS1_25SingleTileBwdLPTSchedulerILb1ELi128ELb1EEEEEEEEEvNT_6ParamsE,"ax",@progbits
	.align	128
.text._ZN7cutlass13device_kernelIN5flash11enable_sm90INS1_16FlashAttnBwdSm90INS1_25CollectiveMainloopBwdSm90ILi2ELi2ELi2EN4cute5tupleIJNS5_1CILi1EEES8_S8_EEENS6_IJNS7_ILi64EEENS7_ILi128EEENS7_ILi96EEEEEENS_10bfloat16_tEfNS_4arch4Sm90ELb1ELb0ELb1ELb1ELb1ELb1ELb0ELb0ELi2ELi1ELi2ELi1ELb1EEENS1_21CollectiveEpilogueBwdISD_SE_SG_Li256ELb1ELb0ELi1EEENS1_25SingleTileBwdLPTSchedulerILb1ELi128ELb1EEEEEEEEEvNT_6ParamsE:
        .type           _ZN7cutlass13device_kernelIN5flash11enable_sm90INS1_16FlashAttnBwdSm90INS1_25CollectiveMainloopBwdSm90ILi2ELi2ELi2EN4cute5tupleIJNS5_1CILi1EEES8_S8_EEENS6_IJNS7_ILi64EEENS7_ILi128EEENS7_ILi96EEEEEENS_10bfloat16_tEfNS_4arch4Sm90ELb1ELb0ELb1ELb1ELb1ELb1ELb0ELb0ELi2ELi1ELi2ELi1ELb1EEENS1_21CollectiveEpilogueBwdISD_SE_SG_Li256ELb1ELb0ELi1EEENS1_25SingleTileBwdLPTSchedulerILb1ELi128ELb1EEEEEEEEEvNT_6ParamsE,@function
        .size           _ZN7cutlass13device_kernelIN5flash11enable_sm90INS1_16FlashAttnBwdSm90INS1_25CollectiveMainloopBwdSm90ILi2ELi2ELi2EN4cute5tupleIJNS5_1CILi1EEES8_S8_EEENS6_IJNS7_ILi64EEENS7_ILi128EEENS7_ILi96EEEEEENS_10bfloat16_tEfNS_4arch4Sm90ELb1ELb0ELb1ELb1ELb1ELb1ELb0ELb0ELi2ELi1ELi2ELi1ELb1EEENS1_21CollectiveEpilogueBwdISD_SE_SG_Li256ELb1ELb0ELi1EEENS1_25SingleTileBwdLPTSchedulerILb1ELi128ELb1EEEEEEEEEvNT_6ParamsE,(.L_x_88 - _ZN7cutlass13device_kernelIN5flash11enable_sm90INS1_16FlashAttnBwdSm90INS1_25CollectiveMainloopBwdSm90ILi2ELi2ELi2EN4cute5tupleIJNS5_1CILi1EEES8_S8_EEENS6_IJNS7_ILi64EEENS7_ILi128EEENS7_ILi96EEEEEENS_10bfloat16_tEfNS_4arch4Sm90ELb1ELb0ELb1ELb1ELb1ELb1ELb0ELb0ELi2ELi1ELi2ELi1ELb1EEENS1_21CollectiveEpilogueBwdISD_SE_SG_Li256ELb1ELb0ELi1EEENS1_25SingleTileBwdLPTSchedulerILb1ELi128ELb1EEEEEEEEEvNT_6ParamsE)
        .other          _ZN7cutlass13device_kernelIN5flash11enable_sm90INS1_16FlashAttnBwdSm90INS1_25CollectiveMainloopBwdSm90ILi2ELi2ELi2EN4cute5tupleIJNS5_1CILi1EEES8_S8_EEENS6_IJNS7_ILi64EEENS7_ILi128EEENS7_ILi96EEEEEENS_10bfloat16_tEfNS_4arch4Sm90ELb1ELb0ELb1ELb1ELb1ELb1ELb0ELb0ELi2ELi1ELi2ELi1ELb1EEENS1_21CollectiveEpilogueBwdISD_SE_SG_Li256ELb1ELb0ELi1EEENS1_25SingleTileBwdLPTSchedulerILb1ELi128ELb1EEEEEEEEEvNT_6ParamsE,@"STO_CUDA_ENTRY STV_DEFAULT"
_ZN7cutlass13device_kernelIN5flash11enable_sm90INS1_16FlashAttnBwdSm90INS1_25CollectiveMainloopBwdSm90ILi2ELi2ELi2EN4cute5tupleIJNS5_1CILi1EEES8_S8_EEENS6_IJNS7_ILi64EEENS7_ILi128EEENS7_ILi96EEEEEENS_10bfloat16_tEfNS_4arch4Sm90ELb1ELb0ELb1ELb1ELb1ELb1ELb0ELb0ELi2ELi1ELi2ELi1ELb1EEENS1_21CollectiveEpilogueBwdISD_SE_SG_Li256ELb1ELb0ELi1EEENS1_25SingleTileBwdLPTSchedulerILb1ELi128ELb1EEEEEEEEEvNT_6ParamsE:
[----:B------:R-:W-:Y:S01]  /*0000*/  LDC R1, c[0x0][0x37c] ;  /* 0x0000df00ff017b82 */ /* 0x000fe20000000800 */
[----:B------:R-:W-:Y:S05]  /*0010*/  EXIT ;  /* 0x000000000000794d */ /* 0x000fea0003800000 */
.L_x_30:
        /* <DEDUP_REMOVED lines=14> */
.L_x_88:


//--------------------- .text._ZN7cutlass13device_kernelIN5flash11enable_sm90INS1_16FlashAttnBwdSm90INS1_25CollectiveMainloopBwdSm90ILi2ELi2ELi2EN4cute5tupleIJNS5_1CILi1EEES8_S8_EEENS6_IJNS7_ILi64EEENS7_ILi128EEENS7_ILi96EEEEEENS_10bfloat16_tEfNS_4arch4Sm90ELb1ELb0ELb1ELb1ELb0ELb1ELb0ELb0ELi2ELi1ELi2ELi1ELb1EEENS1_24CollectiveEpilogueBwdGQAISD_fSG_Li256ELb1ELb0EEENS1_25SingleTileBwdLPTSchedulerILb1ELi128ELb0EEEEEEEEEvNT_6ParamsE --------------------------
	.section	.text._ZN7cutlass13device_kernelIN5flash11enable_sm90INS1_16FlashAttnBwdSm90INS1_25CollectiveMainloopBwdSm90ILi2ELi2ELi2EN4cute5tupleIJNS5_1CILi1EEES8_S8_EEENS6_IJNS7_ILi64EEENS7_ILi128EEENS7_ILi96EEEEEENS_10bfloat16_tEfNS_4arch4Sm90ELb1ELb0ELb1ELb1ELb0ELb1ELb0ELb0ELi2ELi1ELi2ELi1ELb1EEENS1_24CollectiveEpilogueBwdGQAISD_fSG_Li256ELb1ELb0EEENS1_25SingleTileBwdLPTSchedulerILb1ELi128ELb0EEEEEEEEEvNT_6ParamsE,"ax",@progbits
	.align	128
.text._ZN7cutlass13device_kernelIN5flash11enable_sm90INS1_16FlashAttnBwdSm90INS1_25CollectiveMainloopBwdSm90ILi2ELi2ELi2EN4cute5tupleIJNS5_1CILi1EEES8_S8_EEENS6_IJNS7_ILi64EEENS7_ILi128EEENS7_ILi96EEEEEENS_10bfloat16_tEfNS_4arch4Sm90ELb1ELb0ELb1ELb1ELb0ELb1ELb0ELb0ELi2ELi1ELi2ELi1ELb1EEENS1_24CollectiveEpilogueBwdGQAISD_fSG_Li256ELb1ELb0EEENS1_25SingleTileBwdLPTSchedulerILb1ELi128ELb0EEEEEEEEEvNT_6ParamsE:
        .type           _ZN7cutlass13device_kernelIN5flash11enable_sm90INS1_16FlashAttnBwdSm90INS1_25CollectiveMainloopBwdSm90ILi2ELi2ELi2EN4cute5tupleIJNS5_1CILi1EEES8_S8_EEENS6_IJNS7_ILi64EEENS7_ILi128EEENS7_ILi96EEEEEENS_10bfloat16_tEfNS_4arch4Sm90ELb1ELb0ELb1ELb1ELb0ELb1ELb0ELb0ELi2ELi1ELi2ELi1ELb1EEENS1_24CollectiveEpilogueBwdGQAISD_fSG_Li256ELb1ELb0EEENS1_25SingleTileBwdLPTSchedulerILb1ELi128ELb0EEEEEEEEEvNT_6ParamsE,@function
        .size           _ZN7cutlass13device_kernelIN5flash11enable_sm90INS1_16FlashAttnBwdSm90INS1_25CollectiveMainloopBwdSm90ILi2ELi2ELi2EN4cute5tupleIJNS5_1CILi1EEES8_S8_EEENS6_IJNS7_ILi64EEENS7_ILi128EEENS7_ILi96EEEEEENS_10bfloat16_tEfNS_4arch4Sm90ELb1ELb0ELb1ELb1ELb0ELb1ELb0ELb0ELi2ELi1ELi2ELi1ELb1EEENS1_24CollectiveEpilogueBwdGQAISD_fSG_Li256ELb1ELb0EEENS1_25SingleTileBwdLPTSchedulerILb1ELi128ELb0EEEEEEEEEvNT_6ParamsE,(.L_x_89 - _ZN7cutlass13device_kernelIN5flash11enable_sm90INS1_16FlashAttnBwdSm90INS1_25CollectiveMainloopBwdSm90ILi2ELi2ELi2EN4cute5tupleIJNS5_1CILi1EEES8_S8_EEENS6_IJNS7_ILi64EEENS7_ILi128EEENS7_ILi96EEEEEENS_10bfloat16_tEfNS_4arch4Sm90ELb1ELb0ELb1ELb1ELb0ELb1ELb0ELb0ELi2ELi1ELi2ELi1ELb1EEENS1_24CollectiveEpilogueBwdGQAISD_fSG_Li256ELb1ELb0EEENS1_25SingleTileBwdLPTSchedulerILb1ELi128ELb0EEEEEEEEEvNT_6ParamsE)
        .other          _ZN7cutlass13device_kernelIN5flash11enable_sm90INS1_16FlashAttnBwdSm90INS1_25CollectiveMainloopBwdSm90ILi2ELi2ELi2EN4cute5tupleIJNS5_1CILi1EEES8_S8_EEENS6_IJNS7_ILi64EEENS7_ILi128EEENS7_ILi96EEEEEENS_10bfloat16_tEfNS_4arch4Sm90ELb1ELb0ELb1ELb1ELb0ELb1ELb0ELb0ELi2ELi1ELi2ELi1ELb1EEENS1_24CollectiveEpilogueBwdGQAISD_fSG_Li256ELb1ELb0EEENS1_25SingleTileBwdLPTSchedulerILb1ELi128ELb0EEEEEEEEEvNT_6ParamsE,@"STO_CUDA_ENTRY STV_DEFAULT"
_ZN7cutlass13device_kernelIN5flash11enable_sm90INS1_16FlashAttnBwdSm90INS1_25CollectiveMainloopBwdSm90ILi2ELi2ELi2EN4cute5tupleIJNS5_1CILi1EEES8_S8_EEENS6_IJNS7_ILi64EEENS7_ILi128EEENS7_ILi96EEEEEENS_10bfloat16_tEfNS_4arch4Sm90ELb1ELb0ELb1ELb1ELb0ELb1ELb0ELb0ELi2ELi1ELi2ELi1ELb1EEENS1_24CollectiveEpilogueBwdGQAISD_fSG_Li256ELb1ELb0EEENS1_25SingleTileBwdLPTSchedulerILb1ELi128ELb0EEEEEEEEEvNT_6ParamsE:
[----:B------:R-:W-:Y:S01]  /*0000*/  LDC R1, c[0x0][0x37c] ;  /* 0x0000df00ff017b82 */ /* 0x000fe20000000800 */
[----:B------:R-:W-:Y:S05]  /*0010*/  EXIT ;  /* 0x000000000000794d */ /* 0x000fea0003800000 */
.L_x_31:
        /* <DEDUP_REMOVED lines=14> */
.L_x_89:


//--------------------- .text._ZN7cutlass13device_kernelIN5flash32FlashAttnBwdPostprocessConvertdQIN4cute5tupleIJNS3_1CILi128EEENS5_ILi96EEEEEENS_10bfloat16_tEfNS_4arch4Sm90ELi256ENS3_8TiledMMAINS3_8MMA_AtomIJNS3_4SM904GMMA27MMA_64x96x16_F32BF16BF16_RSILNSF_5MajorE0ELSH_1ELNSF_7ScaleInE1ELSI_1EEEEEENS3_6LayoutINS4_IJNS5_ILi2EEENS5_ILi1EEESN_EEENS4_IJSN_NS5_ILi0EEESP_EEEEENS4_IJNS3_10UnderscoreESS_SS_EEEEELb0EEEEEvNT_6ParamsE --------------------------
	.section	.text._ZN7cutlass13device_kernelIN5flash32FlashAttnBwdPostprocessConvertdQIN4cute5tupleIJNS3_1CILi128EEENS5_ILi96EEEEEENS_10bfloat16_tEfNS_4arch4Sm90ELi256ENS3_8TiledMMAINS3_8MMA_AtomIJNS3_4SM904GMMA27MMA_64x96x16_F32BF16BF16_RSILNSF_5MajorE0ELSH_1ELNSF_7ScaleInE1ELSI_1EEEEEENS3_6LayoutINS4_IJNS5_ILi2EEENS5_ILi1EEESN_EEENS4_IJSN_NS5_ILi0EEESP_EEEEENS4_IJNS3_10UnderscoreESS_SS_EEEEELb0EEEEEvNT_6ParamsE,"ax",@progbits
	.align	128
.text._ZN7cutlass13device_kernelIN5flash32FlashAttnBwdPostprocessConvertdQIN4cute5tupleIJNS3_1CILi128EEENS5_ILi96EEEEEENS_10bfloat16_tEfNS_4arch4Sm90ELi256ENS3_8TiledMMAINS3_8MMA_AtomIJNS3_4SM904GMMA27MMA_64x96x16_F32BF16BF16_RSILNSF_5MajorE0ELSH_1ELNSF_7ScaleInE1ELSI_1EEEEEENS3_6LayoutINS4_IJNS5_ILi2EEENS5_ILi1EEESN_EEENS4_IJSN_NS5_ILi0EEESP_EEEEENS4_IJNS3_10UnderscoreESS_SS_EEEEELb0EEEEEvNT_6ParamsE:
        .type           _ZN7cutlass13device_kernelIN5flash32FlashAttnBwdPostprocessConvertdQIN4cute5tupleIJNS3_1CILi128EEENS5_ILi96EEEEEENS_10bfloat16_tEfNS_4arch4Sm90ELi256ENS3_8TiledMMAINS3_8MMA_AtomIJNS3_4SM904GMMA27MMA_64x96x16_F32BF16BF16_RSILNSF_5MajorE0ELSH_1ELNSF_7ScaleInE1ELSI_1EEEEEENS3_6LayoutINS4_IJNS5_ILi2EEENS5_ILi1EEESN_EEENS4_IJSN_NS5_ILi0EEESP_EEEEENS4_IJNS3_10UnderscoreESS_SS_EEEEELb0EEEEEvNT_6ParamsE,@function
        .size           _ZN7cutlass13device_kernelIN5flash32FlashAttnBwdPostprocessConvertdQIN4cute5tupleIJNS3_1CILi128EEENS5_ILi96EEEEEENS_10bfloat16_tEfNS_4arch4Sm90ELi256ENS3_8TiledMMAINS3_8MMA_AtomIJNS3_4SM904GMMA27MMA_64x96x16_F32BF16BF16_RSILNSF_5MajorE0ELSH_1ELNSF_7ScaleInE1ELSI_1EEEEEENS3_6LayoutINS4_IJNS5_ILi2EEENS5_ILi1EEESN_EEENS4_IJSN_NS5_ILi0EEESP_EEEEENS4_IJNS3_10UnderscoreESS_SS_EEEEELb0EEEEEvNT_6ParamsE,(.L_x_90 - _ZN7cutlass13device_kernelIN5flash32FlashAttnBwdPostprocessConvertdQIN4cute5tupleIJNS3_1CILi128EEENS5_ILi96EEEEEENS_10bfloat16_tEfNS_4arch4Sm90ELi256ENS3_8TiledMMAINS3_8MMA_AtomIJNS3_4SM904GMMA27MMA_64x96x16_F32BF16BF16_RSILNSF_5MajorE0ELSH_1ELNSF_7ScaleInE1ELSI_1EEEEEENS3_6LayoutINS4_IJNS5_ILi2EEENS5_ILi1EEESN_EEENS4_IJSN_NS5_ILi0EEESP_EEEEENS4_IJNS3_10UnderscoreESS_SS_EEEEELb0EEEEEvNT_6ParamsE)
        .other          _ZN7cutlass13device_kernelIN5flash32FlashAttnBwdPostprocessConvertdQIN4cute5tupleIJNS3_1CILi128EEENS5_ILi96EEEEEENS_10bfloat16_tEfNS_4arch4Sm90ELi256ENS3_8TiledMMAINS3_8MMA_AtomIJNS3_4SM904GMMA27MMA_64x96x16_F32BF16BF16_RSILNSF_5MajorE0ELSH_1ELNSF_7ScaleInE1ELSI_1EEEEEENS3_6LayoutINS4_IJNS5_ILi2EEENS5_ILi1EEESN_EEENS4_IJSN_NS5_ILi0EEESP_EEEEENS4_IJNS3_10UnderscoreESS_SS_EEEEELb0EEEEEvNT_6ParamsE,@"STO_CUDA_ENTRY STV_DEFAULT"
_ZN7cutlass13device_kernelIN5flash32FlashAttnBwdPostprocessConvertdQIN4cute5tupleIJNS3_1CILi128EEENS5_ILi96EEEEEENS_10bfloat16_tEfNS_4arch4Sm90ELi256ENS3_8TiledMMAINS3_8MMA_AtomIJNS3_4SM904GMMA27MMA_64x96x16_F32BF16BF16_RSILNSF_5MajorE0ELSH_1ELNSF_7ScaleInE1ELSI_1EEEEEENS3_6LayoutINS4_IJNS5_ILi2EEENS5_ILi1EEESN_EEENS4_IJSN_NS5_ILi0EEESP_EEEEENS4_IJNS3_10UnderscoreESS_SS_EEEEELb0EEEEEvNT_6ParamsE:
[----:B------:R-:W-:Y:S08]  /*0000*/  LDC R1, c[0x0][0x37c] ;  /* 0x0000df00ff017b82 */ /* 0x000ff00000000800 */
[----:B------:R-:W0:Y:S01]  /*0010*/  LDC.64 R10, c[0x0][0x3e0] ;  /* 0x0000f800ff0a7b82 */ /* 0x000e220000000a00 */
[----:B------:R-:W1:Y:S01]  /*0020*/  S2R R3, SR_CTAID.X ;  /* 0x0000000000037919 */ /* 0x000e620000002500 */
[----:B------:R-:W2:Y:S01]  /*0030*/  LDCU.64 UR8, c[0x0][0x358] ;  /* 0x00006b00ff0877ac */ /* 0x000ea20008000a00 */
[----:B------:R-:W3:Y:S01]  /*0040*/  S2R R9, SR_CTAID.Z ;  /* 0x0000000000097919 */ /* 0x000ee20000002700 */
[----:B0-----:R-:W-:-:S04]  /*0050*/  ISETP.NE.U32.AND P0, PT, R10, RZ, PT ;  /* 0x000000ff0a00720c */ /* 0x001fc80003f05070 */
[----:B------:R-:W-:-:S13]  /*0060*/  ISETP.NE.AND.EX P1, PT, R11, RZ, PT, P0 ;  /* 0x000000ff0b00720c */ /* 0x000fda0003f25300 */
[----:B-123--:R-:W-:Y:S05]  /*0070*/  @P1 BRA `(.L_x_32) ;  /* 0x0000000000241947 */ /* 0x00efea0003800000 */
[----:B------:R-:W0:Y:S01]  /*0080*/  LDCU.64 UR4, c[0x0][0x3e8] ;  /* 0x00007d00ff0477ac */ /* 0x000e220008000a00 */
[----:B------:R-:W-:Y:S02]  /*0090*/  CS2R R6, SRZ ;  /* 0x0000000000067805 */ /* 0x000fe4000001ff00 */
[----:B------:R-:W-:Y:S01]  /*00a0*/  CS2R R64, SRZ ;  /* 0x0000000000407805 */ /* 0x000fe2000001ff00 */
[----:B------:R-:W1:Y:S01]  /*00b0*/  LDCU UR6, c[0x0][0x3b0] ;  /* 0x00007600ff0677ac */ /* 0x000e620008000800 */
[----:B0-----:R-:W-:-:S04]  /*00c0*/  UISETP.NE.U32.AND UP0, UPT, UR4, URZ, UPT ;  /* 0x000000ff0400728c */ /* 0x001fc8000bf05070 */
[----:B------:R-:W-:Y:S01]  /*00d0*/  UISETP.NE.AND.EX UP0, UPT, UR5, URZ, UPT, UP0 ;  /* 0x000000ff0500728c */ /* 0x000fe2000bf05300 */
[----:B-1----:R-:W-:-:S08]  /*00e0*/  IMAD.U32 R45, RZ, RZ, UR6 ;  /* 0x00000006ff2d7e24 */ /* 0x002fd0000f8e00ff */
[----:B------:R-:W-:Y:S05]  /*00f0*/  BRA.U !UP0, `(.L_x_33) ;  /* 0x0000000108547547 */ /* 0x000fea000b800000 */
[----:B------:R-:W-:Y:S05]  /*0100*/  BRA `(.L_x_34) ;  /* 0x0000000000387947 */ /* 0x000fea0003800000 */
.L_x_32:
[----:B------:R-:W0:Y:S01]  /*0110*/  LDC.64 R4, c[0x0][0x3e0] ;  /* 0x0000f800ff047b82 */ /* 0x000e220000000a00 */
[----:B------:R-:W1:Y:S01]  /*0120*/  LDCU.64 UR4, c[0x0][0x3e8] ;  /* 0x00007d00ff0477ac */ /* 0x000e620008000a00 */
[----:B0-----:R-:W-:-:S05]  /*0130*/  IMAD.WIDE.U32 R4, R9, 0x4, R4 ;  /* 0x0000000409047825 */ /* 0x001fca00078e0004 */
[----:B------:R-:W2:Y:S01]  /*0140*/  LDG.E R64, desc[UR8][R4.64] ;  /* 0x0000000804407981 */ /* 0x000ea2000c1e1900 */
[----:B-1----:R-:W-:-:S04]  /*0150*/  UISETP.NE.U32.AND UP0, UPT, UR4, URZ, UPT ;  /* 0x000000ff0400728c */ /* 0x002fc8000bf05070 */
[----:B------:R-:W-:Y:S01]  /*0160*/  UISETP.NE.AND.EX UP0, UPT, UR5, URZ, UPT, UP0 ;  /* 0x000000ff0500728c */ /* 0x000fe2000bf05300 */
[--C-:B--2---:R-:W-:Y:S01]  /*0170*/  IMAD R0, R9, 0x80, R64.reuse ;  /* 0x0000008009007824 */ /* 0x104fe200078e0240 */
[----:B------:R-:W-:-:S04]  /*0180*/  SHF.R.S32.HI R65, RZ, 0x1f, R64 ;  /* 0x0000001fff417819 */ /* 0x000fc80000011440 */
[----:B------:R-:W-:-:S04]  /*0190*/  SHF.R.S32.HI R7, RZ, 0x1f, R0 ;  /* 0x0000001fff077819 */ /* 0x000fc80000011400 */
[----:B------:R-:W-:-:S04]  /*01a0*/  LEA.HI R7, R7, R0, RZ, 0x7 ;  /* 0x0000000007077211 */ /* 0x000fc800078f38ff */
[----:B------:R-:W-:-:S05]  /*01b0*/  SHF.R.U32.HI R7, RZ, 0x7, R7 ;  /* 0x00000007ff077819 */ /* 0x000fca0000011607 */
[----:B------:R-:W-:-:S05]  /*01c0*/  IMAD R6, R7, 0x3000, RZ ;  /* 0x0000300007067824 */ /* 0x000fca00078e02ff */
[----:B------:R-:W-:Y:S01]  /*01d0*/  SHF.R.S32.HI R7, RZ, 0x1f, R6 ;  /* 0x0000001fff077819 */ /* 0x000fe20000011406 */
[----:B------:R-:W-:Y:S06]  /*01e0*/  BRA.U !UP0, `(.L_x_35) ;  /* 0x0000000108107547 */ /* 0x000fec000b800000 */
.L_x_34:
[----:B------:R-:W0:Y:S02]  /*01f0*/  LDC.64 R4, c[0x0][0x3e8] ;  /* 0x0000fa00ff047b82 */ /* 0x000e240000000a00 */
[----:B0-----:R-:W-:-:S05]  /*0200*/  IMAD.WIDE.U32 R4, R9, 0x4, R4 ;  /* 0x0000000409047825 */ /* 0x001fca00078e0004 */
[----:B------:R0:W5:Y:S01]  /*0210*/  LDG.E R45, desc[UR8][R4.64] ;  /* 0x00000008042d7981 */ /* 0x000162000c1e1900 */
[----:B------:R-:W-:Y:S05]  /*0220*/  BRA `(.L_x_33) ;  /* 0x0000000000087947 */ /* 0x000fea0003800000 */
.L_x_35:
[----:B------:R-:W2:Y:S02]  /*0230*/  LDG.E R5, desc[UR8][R4.64+0x4] ;  /* 0x0000040804057981 */ /* 0x000ea4000c1e1900 */
[----:B--2---:R-:W-:-:S07]  /*0240*/  IMAD.IADD R45, R5, 0x1, -R64 ;  /* 0x00000001052d7824 */ /* 0x004fce00078e0a40 */
.L_x_33:
[----:B0-----:R-:W-:Y:S02]  /*0250*/  SHF.L.U32 R4, R3, 0x7, RZ ;  /* 0x0000000703047819 */ /* 0x001fe400000006ff */
[----:B------:R-:W-:Y:S02]  /*0260*/  ISETP.NE.AND.EX P0, PT, R11, RZ, PT, P0 ;  /* 0x000000ff0b00720c */ /* 0x000fe40003f05300 */
[----:B-----5:R-:W-:-:S13]  /*0270*/  ISETP.GT.AND P2, PT, R45, R4, PT ;  /* 0x000000042d00720c */ /* 0x020fda0003f44270 */
[----:B------:R-:W-:Y:S05]  /*0280*/  @!P2 EXIT P0 ;  /* 0x000000000000a94d */ /* 0x000fea0000000000 */
[----:B------:R-:W0:Y:S01]  /*0290*/  S2R R0, SR_CTAID.Y ;  /* 0x0000000000007919 */ /* 0x000e220000002600 */
[----:B------:R-:W0:Y:S01]  /*02a0*/  LDC.64 R10, c[0x0][0x398] ;  /* 0x0000e600ff0a7b82 */ /* 0x000e220000000a00 */
[----:B------:R-:W-:Y:S01]  /*02b0*/  IMAD R15, R3, 0x3000, RZ ;  /* 0x00003000030f7824 */ /* 0x000fe200078e02ff */
[----:B------:R-:W-:Y:S01]  /*02c0*/  SEL R2, R9, RZ, !P1 ;  /* 0x000000ff09027207 */ /* 0x000fe20004800000 */
[----:B------:R-:W1:Y:S01]  /*02d0*/  S2R R5, SR_TID.X ;  /* 0x0000000000057919 */ /* 0x000e620000002100 */
[----:B------:R-:W-:Y:S02]  /*02e0*/  BSSY.RECONVERGENT B0, `(.L_x_36) ;  /* 0x0000023000007945 */ /* 0x000fe40003800200 */
[----:B------:R-:W-:Y:S01]  /*02f0*/  IADD3 R6, P0, PT, R15, R6, RZ ;  /* 0x000000060f067210 */ /* 0x000fe20007f1e0ff */
[----:B------:R-:W2:Y:S01]  /*0300*/  S2R R17, SR_CgaCtaId ;  /* 0x0000000000117919 */ /* 0x000ea20000008800 */
[----:B------:R-:W3:Y:S03]  /*0310*/  LDC.64 R12, c[0x0][0x3a0] ;  /* 0x0000e800ff0c7b82 */ /* 0x000ee60000000a00 */
[----:B------:R-:W-:-:S05]  /*0320*/  IMAD.X R7, RZ, RZ, R7, P0 ;  /* 0x000000ffff077224 */ /* 0x000fca00000e0607 */
[----:B------:R-:W4:Y:S01]  /*0330*/  LDC.64 R14, c[0x0][0x380] ;  /* 0x0000e000ff0e7b82 */ /* 0x000f220000000a00 */
[----:B0-----:R-:W-:Y:S01]  /*0340*/  IMAD.WIDE.U32 R6, R0, R10, R6 ;  /* 0x0000000a00067225 */ /* 0x001fe200078e0006 */
[----:B-1----:R-:W-:-:S03]  /*0350*/  ISETP.NE.AND P0, PT, R5, RZ, PT ;  /* 0x000000ff0500720c */ /* 0x002fc60003f05270 */
[----:B------:R-:W-:Y:S02]  /*0360*/  IMAD R7, R0, R11, R7 ;  /* 0x0000000b00077224 */ /* 0x000fe400078e0207 */
[----:B---3--:R-:W-:-:S04]  /*0370*/  IMAD.WIDE.U32 R6, R2, R12, R6 ;  /* 0x0000000c02067225 */ /* 0x008fc800078e0006 */
[----:B------:R-:W-:Y:S01]  /*0380*/  IMAD R7, R2, R13, R7 ;  /* 0x0000000d02077224 */ /* 0x000fe200078e0207 */
[----:B----4-:R-:W-:-:S04]  /*0390*/  LEA R14, P1, R6, R14, 0x2 ;  /* 0x0000000e060e7211 */ /* 0x010fc800078210ff */
[----:B------:R-:W-:Y:S01]  /*03a0*/  LEA.HI.X R7, R6, R15, R7, 0x2, P1 ;  /* 0x0000000f06077211 */ /* 0x000fe200008f1407 */
[----:B--2---:R-:W-:Y:S08]  /*03b0*/  @P0 BRA `(.L_x_37) ;  /* 0x0000000000540947 */ /* 0x004ff00003800000 */
[----:B------:R-:W0:Y:S01]  /*03c0*/  S2UR UR7, SR_CgaCtaId ;  /* 0x00000000000779c3 */ /* 0x000e220000008800 */
[----:B------:R-:W-:Y:S01]  /*03d0*/  UMOV UR6, 0x400 ;  /* 0x0000040000067882 */ /* 0x000fe20000000000 */
[----:B------:R-:W-:Y:S01]  /*03e0*/  UMOV UR4, 0x1 ;  /* 0x0000000100047882 */ /* 0x000fe20000000000 */
[----:B------:R-:W-:Y:S01]  /*03f0*/  IMAD.MOV.U32 R6, RZ, RZ, 0xc000 ;  /* 0x0000c000ff067424 */ /* 0x000fe200078e00ff */
[----:B------:R-:W-:-:S04]  /*0400*/  UIADD3 UR4, UPT, UPT, -UR4, 0x100000, URZ ;  /* 0x0010000004047890 */ /* 0x000fc8000fffe1ff */
[----:B------:R-:W-:Y:S02]  /*0410*/  USHF.L.U32 UR5, UR4, 0xb, URZ ;  /* 0x0000000b04057899 */ /* 0x000fe400080006ff */
[----:B------:R-:W-:Y:S01]  /*0420*/  USHF.L.U32 UR4, UR4, 0x1, URZ ;  /* 0x0000000104047899 */ /* 0x000fe200080006ff */
[----:B------:R-:W-:Y:S01]  /*0430*/  PLOP3.LUT P0, PT, PT, PT, PT, 0x80, 0x8 ;  /* 0x000000000008781c */ /* 0x000fe20003f0f070 */
[----:B------:R-:W-:Y:S01]  /*0440*/  UMOV UR10, 0xc00 ;  /* 0x00000c00000a7882 */ /* 0x000fe20000000000 */
[----:B0-----:R-:W-:-:S04]  /*0450*/  ULEA UR6, UR7, UR6, 0x18 ;  /* 0x0000000607067291 */ /* 0x001fc8000f8ec0ff */
[----:B------:R-:W-:Y:S01]  /*0460*/  UIADD3 UR7, UPT, UPT, UR6, 0x12000, URZ ;  /* 0x0001200006077890 */ /* 0x000fe2000fffe0ff */
[----:B------:R-:W0:Y:S07]  /*0470*/  FENCE.VIEW.ASYNC.S ;  /* 0x00000000000073c6 */ /* 0x000e2e0000000000 */
[----:B0-----:R0:W1:Y:S02]  /*0480*/  SYNCS.EXCH.64 URZ, [UR6+0x12000], UR4 ;  /* 0x0120000406ff75b2 */ /* 0x0010640008000100 */
[----:B0-----:R-:W-:-:S02]  /*0490*/  R2UR UR4, R14 ;  /* 0x000000000e0472ca */ /* 0x001fc400000e0000 */
[----:B------:R-:W-:Y:S01]  /*04a0*/  R2UR UR5, R7 ;  /* 0x00000000070572ca */ /* 0x000fe200000e0000 */
[----:B-1----:R0:W-:-:S14]  /*04b0*/  SYNCS.ARRIVE.TRANS64 RZ, [UR6+0x12000], R6 ;  /* 0x01200006ffff79a7 */ /* 0x0021dc0008000006 */
.L_x_38:
[----:B------:R-:W-:Y:S01]  /*04c0*/  @P0 ELECT P1, URZ, PT ;  /* 0x0000000000ff082f */ /* 0x000fe20003820000 */
[----:B------:R1:W-:-:S12]  /*04d0*/  UBLKCP.S.G [UR6], [UR4], UR10 ;  /* 0x00000006040073ba */ /* 0x0003d8000800020a */
[----:B------:R-:W-:Y:S02]  /*04e0*/  @P1 PLOP3.LUT P0, PT, P1, PT, PT, 0x8, 0x80 ;  /* 0x000000000080181c */ /* 0x000fe40000f0e170 */
[----:B------:R-:W-:-:S11]  /*04f0*/  PLOP3.LUT P1, PT, PT, PT, PT, 0x8, 0x80 ;  /* 0x000000000080781c */ /* 0x000fd60003f2e170 */
[----:B-1----:R-:W-:Y:S05]  /*0500*/  @P0 BRA.U.ANY `(.L_x_38) ;  /* 0xfffffffd00ec0947 */ /* 0x002fea000393ffff */
.L_x_37:
[----:B------:R-:W-:Y:S05]  /*0510*/  BSYNC.RECONVERGENT B0 ;  /* 0x0000000000007941 */ /* 0x000fea0003800200 */
.L_x_36:
[----:B------:R-:W-:Y:S01]  /*0520*/  BAR.SYNC.DEFER_BLOCKING 0x0 ;  /* 0x0000000000007b1d */ /* 0x000fe20000010000 */
[----:B0-----:R-:W-:Y:S02]  /*0530*/  MOV R6, 0x400 ;  /* 0x0000040000067802 */ /* 0x001fe40000000f00 */
[----:B------:R-:W-:Y:S02]  /*0540*/  SHF.L.U32 R7, RZ, 0x1f, RZ ;  /* 0x0000001fff077819 */ /* 0x000fe400000006ff */
[----:B------:R-:W-:-:S07]  /*0550*/  LEA R6, R17, R6, 0x18 ;  /* 0x0000000611067211 */ /* 0x000fce00078ec0ff */
.L_x_39:
[----:B0-----:R0:W1:Y:S02]  /*0560*/  SYNCS.PHASECHK.TRANS64.TRYWAIT P0, [R6+URZ+0x12000], R7 ;  /* 0x01200007060075a7 */ /* 0x00106400080011ff */
[----:B-1----:R-:W-:Y:S05]  /*0570*/  @!P0 NANOSLEEP.SYNCS 0x989680 ;  /* 0x009896800000895d */ /* 0x002fea0003900000 */
[----:B------:R-:W1:Y:S02]  /*0580*/  @!P0 SYNCS.PHASECHK.TRANS64 P0, [R6+URZ+0x12000], R7 ;  /* 0x01200007060085a7 */ /* 0x000e6400080010ff */
[----:B-1----:R-:W-:Y:S05]  /*0590*/  @!P0 BRA `(.L_x_39) ;  /* 0xfffffffc00f08947 */ /* 0x002fea000383ffff */
[C---:B------:R-:W-:Y:S01]  /*05a0*/  IMAD.SHL.U32 R20, R5.reuse, 0x10, RZ ;  /* 0x0000001005147824 */ /* 0x040fe200078e00ff */
[--C-:B0-----:R-:W-:Y:S01]  /*05b0*/  SHF.R.U32.HI R7, RZ, 0x7, R5.reuse ;  /* 0x00000007ff077819 */ /* 0x101fe20000011605 */
[C---:B------:R-:W-:Y:S01]  /*05c0*/  IMAD.SHL.U32 R24, R5.reuse, 0x4, RZ ;  /* 0x0000000405187824 */ /* 0x040fe200078e00ff */
[----:B------:R-:W0:Y:S01]  /*05d0*/  LDCU UR4, c[0x0][0x3d8] ;  /* 0x00007b00ff0477ac */ /* 0x000e220008000800 */
[----:B------:R-:W-:Y:S01]  /*05e0*/  LOP3.LUT P0, RZ, R5, 0x4, RZ, 0xc0, !PT ;  /* 0x0000000405ff7812 */ /* 0x000fe2000780c0ff */
[----:B------:R-:W-:Y:S01]  /*05f0*/  BSSY.RECONVERGENT B0, `(.L_x_40) ;  /* 0x000009a000007945 */ /* 0x000fe20003800200 */
[C---:B------:R-:W-:Y:S01]  /*0600*/  LOP3.LUT R8, R20.reuse, 0x7f0, RZ, 0xc0, !PT ;  /* 0x000007f014087812 */ /* 0x040fe200078ec0ff */
[----:B------:R-:W1:Y:S01]  /*0610*/  LDCU.64 UR6, c[0x0][0x3d0] ;  /* 0x00007a00ff0677ac */ /* 0x000e620008000a00 */
[----:B------:R-:W-:Y:S02]  /*0620*/  LOP3.LUT R22, R20, 0x3e00, RZ, 0xc0, !PT ;  /* 0x00003e0014167812 */ /* 0x000fe400078ec0ff */
[----:B------:R-:W-:Y:S01]  /*0630*/  SHF.R.U32.HI R20, RZ, 0x1, R5 ;  /* 0x00000001ff147819 */ /* 0x000fe20000011605 */
[----:B------:R-:W-:Y:S01]  /*0640*/  IMAD R7, R7, 0x6000, R8 ;  /* 0x0000600007077824 */ /* 0x000fe200078e0208 */
[----:B------:R-:W-:-:S04]  /*0650*/  VIADDMNMX R4, R45, -R4, 0x80, PT ;  /* 0x000000802d047446 */ /* 0x000fc80003800904 */
[----:B------:R-:W-:Y:S01]  /*0660*/  IADD3 R46, PT, PT, R6, R7, RZ ;  /* 0x00000007062e7210 */ /* 0x000fe20007ffe0ff */
[----:B------:R-:W-:-:S04]  /*0670*/  IMAD.SHL.U32 R7, R5, 0x20, RZ ;  /* 0x0000002005077824 */ /* 0x000fc800078e00ff */
[----:B------:R-:W0:Y:S01]  /*0680*/  LDS.128 R12, [R46+0x800] ;  /* 0x000800002e0c7984 */ /* 0x000e220000000c00 */
[----:B------:R-:W-:Y:S02]  /*0690*/  LOP3.LUT R21, R7, 0xc0, RZ, 0xc0, !PT ;  /* 0x000000c007157812 */ /* 0x000fe400078ec0ff */
[--C-:B------:R-:W-:Y:S01]  /*06a0*/  LOP3.LUT R22, R22, 0x20, R7.reuse, 0xf8, !PT ;  /* 0x0000002016167812 */ /* 0x100fe200078ef807 */
[----:B------:R-:W2:Y:S01]  /*06b0*/  LDS.128 R8, [R46] ;  /* 0x000000002e087984 */ /* 0x000ea20000000c00 */
[----:B------:R-:W-:Y:S02]  /*06c0*/  LOP3.LUT R21, R21, 0x18, R24, 0xf8, !PT ;  /* 0x0000001815157812 */ /* 0x000fe400078ef818 */
[----:B------:R-:W-:Y:S01]  /*06d0*/  LOP3.LUT R7, R22, 0x100, R7, 0xf8, !PT ;  /* 0x0000010016077812 */ /* 0x000fe200078ef807 */
[----:B------:R-:W3:Y:S01]  /*06e0*/  LDS.128 R24, [R46+0x1800] ;  /* 0x001800002e187984 */ /* 0x000ee20000000c00 */
[----:B------:R-:W-:-:S03]  /*06f0*/  LOP3.LUT R20, R21, 0x8, R20, 0x78, !PT ;  /* 0x0000000815147812 */ /* 0x000fc600078e7814 */
[----:B------:R-:W4:Y:S01]  /*0700*/  LDS.128 R16, [R46+0x1000] ;  /* 0x001000002e107984 */ /* 0x000f220000000c00 */
[----:B------:R-:W-:Y:S02]  /*0710*/  LOP3.LUT R40, R7, R20, RZ, 0xfc, !PT ;  /* 0x0000001407287212 */ /* 0x000fe400078efcff */
[----:B------:R-:W-:Y:S01]  /*0720*/  IADD3 R7, PT, PT, R6, 0xc000, RZ ;  /* 0x0000c00006077810 */ /* 0x000fe20007ffe0ff */
[----:B------:R-:W5:Y:S04]  /*0730*/  LDS.128 R28, [R46+0x2000] ;  /* 0x002000002e1c7984 */ /* 0x000f680000000c00 */
[----:B------:R-:W1:Y:S01]  /*0740*/  LDS.128 R32, [R46+0x2800] ;  /* 0x002800002e207984 */ /* 0x000e620000000c00 */
[----:B------:R-:W-:-:S04]  /*0750*/  IMAD R20, R40, 0x2, R7 ;  /* 0x0000000228147824 */ /* 0x000fc800078e0207 */
[C---:B------:R-:W-:Y:S01]  /*0760*/  VIADD R44, R20.reuse, 0x20 ;  /* 0x00000020142c7836 */ /* 0x040fe20000000000 */
[----:B------:R-:W-:Y:S02]  /*0770*/  @P0 IADD3 R44, PT, PT, R20, -0x20, RZ ;  /* 0xffffffe0142c0810 */ /* 0x000fe40007ffe0ff */
[----:B------:R-:W1:Y:S01]  /*0780*/  LDS.128 R20, [R46+0x4800] ;  /* 0x004800002e147984 */ /* 0x000e620000000c00 */
[----:B0-----:R-:W-:Y:S01]  /*0790*/  FMUL.FTZ R41, R12, UR4 ;  /* 0x000000040c297c20 */ /* 0x001fe20008410000 */
[----:B------:R-:W-:Y:S01]  /*07a0*/  FMUL.FTZ R42, R13, UR4 ;  /* 0x000000040d2a7c20 */ /* 0x000fe20008410000 */
[----:B------:R-:W-:Y:S01]  /*07b0*/  FMUL.FTZ R43, R14, UR4 ;  /* 0x000000040e2b7c20 */ /* 0x000fe20008410000 */
[----:B------:R-:W-:Y:S01]  /*07c0*/  FMUL.FTZ R48, R15, UR4 ;  /* 0x000000040f307c20 */ /* 0x000fe20008410000 */
[----:B--2---:R-:W-:Y:S01]  /*07d0*/  FMUL.FTZ R36, R8, UR4 ;  /* 0x0000000408247c20 */ /* 0x004fe20008410000 */
[----:B------:R-:W0:Y:S01]  /*07e0*/  LDS.128 R12, [R46+0x3800] ;  /* 0x003800002e0c7984 */ /* 0x000e220000000c00 */
[----:B------:R-:W-:Y:S01]  /*07f0*/  FMUL.FTZ R39, R9, UR4 ;  /* 0x0000000409277c20 */ /* 0x000fe20008410000 */
[----:B------:R-:W-:Y:S01]  /*0800*/  FMUL.FTZ R37, R10, UR4 ;  /* 0x000000040a257c20 */ /* 0x000fe20008410000 */
[----:B---3--:R-:W-:Y:S01]  /*0810*/  FMUL.FTZ R51, R24, UR4 ;  /* 0x0000000418337c20 */ /* 0x008fe20008410000 */
[----:B------:R-:W-:Y:S01]  /*0820*/  FMUL.FTZ R54, R25, UR4 ;  /* 0x0000000419367c20 */ /* 0x000fe20008410000 */
[----:B------:R-:W-:Y:S01]  /*0830*/  FMUL.FTZ R53, R26, UR4 ;  /* 0x000000041a357c20 */ /* 0x000fe20008410000 */
[----:B------:R-:W-:Y:S01]  /*0840*/  FMUL.FTZ R56, R27, UR4 ;  /* 0x000000041b387c20 */ /* 0x000fe20008410000 */
[----:B------:R-:W-:Y:S01]  /*0850*/  FMUL.FTZ R38, R11, UR4 ;  /* 0x000000040b267c20 */ /* 0x000fe20008410000 */
[----:B------:R-:W2:Y:S01]  /*0860*/  LDS.128 R24, [R46+0x5000] ;  /* 0x005000002e187984 */ /* 0x000ea20000000c00 */
[----:B----4-:R-:W-:Y:S01]  /*0870*/  FMUL.FTZ R47, R16, UR4 ;  /* 0x00000004102f7c20 */ /* 0x010fe20008410000 */
[----:B------:R-:W-:Y:S01]  /*0880*/  FMUL.FTZ R50, R17, UR4 ;  /* 0x0000000411327c20 */ /* 0x000fe20008410000 */
[----:B------:R-:W-:Y:S01]  /*0890*/  FMUL.FTZ R49, R18, UR4 ;  /* 0x0000000412317c20 */ /* 0x000fe20008410000 */
[----:B------:R-:W3:Y:S01]  /*08a0*/  LDS.128 R8, [R46+0x3000] ;  /* 0x003000002e087984 */ /* 0x000ee20000000c00 */
[----:B------:R-:W-:Y:S01]  /*08b0*/  FMUL.FTZ R52, R19, UR4 ;  /* 0x0000000413347c20 */ /* 0x000fe20008410000 */
[----:B-----5:R-:W-:Y:S01]  /*08c0*/  FMUL.FTZ R55, R28, UR4 ;  /* 0x000000041c377c20 */ /* 0x020fe20008410000 */
[----:B------:R-:W-:Y:S01]  /*08d0*/  FMUL.FTZ R58, R29, UR4 ;  /* 0x000000041d3a7c20 */ /* 0x000fe20008410000 */
[----:B------:R-:W4:Y:S01]  /*08e0*/  LDS.128 R16, [R46+0x4000] ;  /* 0x004000002e107984 */ /* 0x000f220000000c00 */
[----:B------:R-:W-:Y:S01]  /*08f0*/  FMUL.FTZ R57, R30, UR4 ;  /* 0x000000041e397c20 */ /* 0x000fe20008410000 */
[----:B------:R-:W-:Y:S01]  /*0900*/  FMUL.FTZ R60, R31, UR4 ;  /* 0x000000041f3c7c20 */ /* 0x000fe20008410000 */
[----:B-1----:R-:W-:Y:S01]  /*0910*/  FMUL.FTZ R59, R32, UR4 ;  /* 0x00000004203b7c20 */ /* 0x002fe20008410000 */
[----:B------:R1:W5:Y:S01]  /*0920*/  LDS.128 R28, [R46+0x5800] ;  /* 0x005800002e1c7984 */ /* 0x0003620000000c00 */
[----:B------:R-:W-:Y:S01]  /*0930*/  F2FP.BF16.F32.PACK_AB R32, R39, R36 ;  /* 0x000000242720723e */ /* 0x000fe200000010ff */
[----:B------:R-:W-:Y:S01]  /*0940*/  FMUL.FTZ R61, R34, UR4 ;  /* 0x00000004223d7c20 */ /* 0x000fe20008410000 */
[----:B------:R-:W-:Y:S01]  /*0950*/  FMUL.FTZ R62, R35, UR4 ;  /* 0x00000004233e7c20 */ /* 0x000fe20008410000 */
[----:B------:R-:W-:Y:S01]  /*0960*/  F2FP.BF16.F32.PACK_AB R36, R50, R47 ;  /* 0x0000002f3224723e */ /* 0x000fe200000010ff */
[----:B------:R-:W-:Y:S01]  /*0970*/  IMAD R47, R40, 0x2, R6 ;  /* 0x00000002282f7824 */ /* 0x000fe200078e0206 */
[----:B------:R-:W-:Y:S01]  /*0980*/  F2FP.BF16.F32.PACK_AB R34, R42, R41 ;  /* 0x000000292a22723e */ /* 0x000fe200000010ff */
[----:B------:R-:W-:Y:S01]  /*0990*/  FMUL.FTZ R20, R20, UR4 ;  /* 0x0000000414147c20 */ /* 0x000fe20008410000 */
[----:B-1----:R-:W-:Y:S01]  /*09a0*/  FMUL.FTZ R46, R33, UR4 ;  /* 0x00000004212e7c20 */ /* 0x002fe20008410000 */
[----:B------:R-:W-:Y:S01]  /*09b0*/  F2FP.BF16.F32.PACK_AB R33, R38, R37 ;  /* 0x000000252621723e */ /* 0x000fe200000010ff */
[----:B------:R-:W-:Y:S01]  /*09c0*/  FMUL.FTZ R21, R21, UR4 ;  /* 0x0000000415157c20 */ /* 0x000fe20008410000 */
[----:B------:R-:W-:Y:S01]  /*09d0*/  F2FP.BF16.F32.PACK_AB R35, R48, R43 ;  /* 0x0000002b3023723e */ /* 0x000fe200000010ff */
[----:B------:R-:W-:Y:S01]  /*09e0*/  FMUL.FTZ R22, R22, UR4 ;  /* 0x0000000416167c20 */ /* 0x000fe20008410000 */
[----:B------:R-:W-:Y:S01]  /*09f0*/  F2FP.BF16.F32.PACK_AB R37, R52, R49 ;  /* 0x000000313425723e */ /* 0x000fe200000010ff */
[----:B------:R-:W-:Y:S01]  /*0a00*/  FMUL.FTZ R23, R23, UR4 ;  /* 0x0000000417177c20 */ /* 0x000fe20008410000 */
[----:B------:R-:W-:Y:S01]  /*0a10*/  F2FP.BF16.F32.PACK_AB R38, R54, R51 ;  /* 0x000000333626723e */ /* 0x000fe200000010ff */
[----:B------:R2:W-:Y:S01]  /*0a20*/  STSM.16.M88.4 [R47+0xc000], R32 ;  /* 0x00c000202f007844 */ /* 0x0005e20000000200 */
[----:B------:R-:W-:-:S02]  /*0a30*/  F2FP.BF16.F32.PACK_AB R39, R56, R53 ;  /* 0x000000353827723e */ /* 0x000fc400000010ff */
[----:B------:R-:W-:Y:S01]  /*0a40*/  F2FP.BF16.F32.PACK_AB R40, R58, R55 ;  /* 0x000000373a28723e */ /* 0x000fe200000010ff */
[----:B0-----:R-:W-:Y:S01]  /*0a50*/  FMUL.FTZ R12, R12, UR4 ;  /* 0x000000040c0c7c20 */ /* 0x001fe20008410000 */
[----:B------:R-:W-:Y:S01]  /*0a60*/  FMUL.FTZ R13, R13, UR4 ;  /* 0x000000040d0d7c20 */ /* 0x000fe20008410000 */
[----:B------:R0:W-:Y:S01]  /*0a70*/  STSM.16.M88.4 [R44], R36 ;  /* 0x000000242c007844 */ /* 0x0001e20000000200 */
[----:B------:R-:W-:Y:S01]  /*0a80*/  FMUL.FTZ R14, R14, UR4 ;  /* 0x000000040e0e7c20 */ /* 0x000fe20008410000 */
[----:B------:R-:W-:Y:S01]  /*0a90*/  FMUL.FTZ R15, R15, UR4 ;  /* 0x000000040f0f7c20 */ /* 0x000fe20008410000 */
[----:B------:R-:W-:Y:S02]  /*0aa0*/  F2FP.BF16.F32.PACK_AB R41, R60, R57 ;  /* 0x000000393c29723e */ /* 0x000fe400000010ff */
[----:B------:R-:W-:Y:S02]  /*0ab0*/  F2FP.BF16.F32.PACK_AB R42, R46, R59 ;  /* 0x0000003b2e2a723e */ /* 0x000fe400000010ff */
[----:B------:R-:W-:Y:S01]  /*0ac0*/  F2FP.BF16.F32.PACK_AB R43, R62, R61 ;  /* 0x0000003d3e2b723e */ /* 0x000fe200000010ff */
[----:B--2---:R-:W-:Y:S01]  /*0ad0*/  FMUL.FTZ R34, R26, UR4 ;  /* 0x000000041a227c20 */ /* 0x004fe20008410000 */
[----:B------:R-:W-:Y:S01]  /*0ae0*/  F2FP.BF16.F32.PACK_AB R26, R13, R12 ;  /* 0x0000000c0d1a723e */ /* 0x000fe200000010ff */
[----:B---3--:R-:W-:Y:S01]  /*0af0*/  FMUL.FTZ R8, R8, UR4 ;  /* 0x0000000408087c20 */ /* 0x008fe20008410000 */
[----:B------:R-:W-:Y:S01]  /*0b00*/  FMUL.FTZ R9, R9, UR4 ;  /* 0x0000000409097c20 */ /* 0x000fe20008410000 */
[----:B------:R-:W-:Y:S01]  /*0b10*/  FMUL.FTZ R10, R10, UR4 ;  /* 0x000000040a0a7c20 */ /* 0x000fe20008410000 */
[----:B------:R-:W-:Y:S01]  /*0b20*/  FMUL.FTZ R11, R11, UR4 ;  /* 0x000000040b0b7c20 */ /* 0x000fe20008410000 */
[----:B0-----:R-:W-:-:S02]  /*0b30*/  IMAD.SHL.U32 R36, R5, 0x8, RZ ;  /* 0x0000000805247824 */ /* 0x001fc400078e00ff */
[----:B------:R-:W-:Y:S01]  /*0b40*/  FMUL.FTZ R32, R24, UR4 ;  /* 0x0000000418207c20 */ /* 0x000fe20008410000 */
[----:B------:R-:W-:Y:S01]  /*0b50*/  FMUL.FTZ R33, R25, UR4 ;  /* 0x0000000419217c20 */ /* 0x000fe20008410000 */
[----:B------:R-:W-:Y:S01]  /*0b60*/  FMUL.FTZ R35, R27, UR4 ;  /* 0x000000041b237c20 */ /* 0x000fe20008410000 */
[----:B----4-:R-:W-:Y:S01]  /*0b70*/  FMUL.FTZ R16, R16, UR4 ;  /* 0x0000000410107c20 */ /* 0x010fe20008410000 */
[----:B------:R-:W-:Y:S01]  /*0b80*/  LOP3.LUT R12, R36, 0xd8, RZ, 0xc0, !PT ;  /* 0x000000d8240c7812 */ /* 0x000fe200078ec0ff */
[----:B------:R-:W-:Y:S01]  /*0b90*/  FMUL.FTZ R17, R17, UR4 ;  /* 0x0000000411117c20 */ /* 0x000fe20008410000 */
[----:B------:R-:W-:Y:S01]  /*0ba0*/  FMUL.FTZ R18, R18, UR4 ;  /* 0x0000000412127c20 */ /* 0x000fe20008410000 */
[----:B------:R-:W-:Y:S01]  /*0bb0*/  FMUL.FTZ R19, R19, UR4 ;  /* 0x0000000413137c20 */ /* 0x000fe20008410000 */
[----:B------:R-:W-:Y:S01]  /*0bc0*/  F2FP.BF16.F32.PACK_AB R27, R15, R14 ;  /* 0x0000000e0f1b723e */ /* 0x000fe200000010ff */
[----:B-----5:R-:W-:Y:S01]  /*0bd0*/  FMUL.FTZ R28, R28, UR4 ;  /* 0x000000041c1c7c20 */ /* 0x020fe20008410000 */
[----:B------:R-:W-:Y:S01]  /*0be0*/  FMUL.FTZ R29, R29, UR4 ;  /* 0x000000041d1d7c20 */ /* 0x000fe20008410000 */
[----:B------:R-:W-:Y:S01]  /*0bf0*/  FMUL.FTZ R30, R30, UR4 ;  /* 0x000000041e1e7c20 */ /* 0x000fe20008410000 */
[----:B------:R-:W-:Y:S01]  /*0c00*/  FMUL.FTZ R31, R31, UR4 ;  /* 0x000000041f1f7c20 */ /* 0x000fe20008410000 */
[----:B------:R-:W-:Y:S01]  /*0c10*/  LOP3.LUT R15, R12, 0x18, R5, 0x78, !PT ;  /* 0x000000180c0f7812 */ /* 0x000fe200078e7805 */
[----:B------:R-:W-:Y:S01]  /*0c20*/  STSM.16.M88.4 [R47+0xe000], R40 ;  /* 0x00e000282f007844 */ /* 0x000fe20000000200 */
[----:B------:R-:W-:Y:S01]  /*0c30*/  F2FP.BF16.F32.PACK_AB R24, R9, R8 ;  /* 0x000000080918723e */ /* 0x000fe200000010ff */
[----:B------:R-:W0:Y:S01]  /*0c40*/  LDCU.64 UR4, c[0x0][0x3c8] ;  /* 0x00007900ff0477ac */ /* 0x000e220008000a00 */
[----:B------:R-:W-:-:S02]  /*0c50*/  F2FP.BF16.F32.PACK_AB R25, R11, R10 ;  /* 0x0000000a0b19723e */ /* 0x000fc400000010ff */
[----:B------:R-:W-:Y:S02]  /*0c60*/  F2FP.BF16.F32.PACK_AB R12, R33, R32 ;  /* 0x00000020210c723e */ /* 0x000fe400000010ff */
[----:B------:R-:W-:Y:S01]  /*0c70*/  F2FP.BF16.F32.PACK_AB R8, R17, R16 ;  /* 0x000000101108723e */ /* 0x000fe200000010ff */
[----:B------:R-:W-:Y:S01]  /*0c80*/  STSM.16.M88.4 [R44+0x2000], R24 ;  /* 0x002000182c007844 */ /* 0x000fe20000000200 */
[----:B------:R-:W-:Y:S02]  /*0c90*/  F2FP.BF16.F32.PACK_AB R9, R19, R18 ;  /* 0x000000121309723e */ /* 0x000fe400000010ff */
[----:B------:R-:W-:Y:S01]  /*0ca0*/  F2FP.BF16.F32.PACK_AB R10, R21, R20 ;  /* 0x00000014150a723e */ /* 0x000fe200000010ff */
[----:B------:R-:W-:Y:S01]  /*0cb0*/  IMAD.MOV.U32 R21, RZ, RZ, RZ ;  /* 0x000000ffff157224 */ /* 0x000fe200078e00ff */
[----:B------:R-:W-:Y:S02]  /*0cc0*/  F2FP.BF16.F32.PACK_AB R11, R23, R22 ;  /* 0x00000016170b723e */ /* 0x000fe400000010ff */
[----:B------:R-:W-:-:S02]  /*0cd0*/  LOP3.LUT R32, R15, 0x1f20, R36, 0xf8, !PT ;  /* 0x00001f200f207812 */ /* 0x000fc400078ef824 */
[----:B------:R-:W-:Y:S01]  /*0ce0*/  F2FP.BF16.F32.PACK_AB R13, R35, R34 ;  /* 0x00000022230d723e */ /* 0x000fe200000010ff */
[----:B------:R1:W-:Y:S01]  /*0cf0*/  STSM.16.M88.4 [R47+0x10000], R8 ;  /* 0x010000082f007844 */ /* 0x0003e20000000200 */
[----:B------:R-:W-:Y:S01]  /*0d00*/  F2FP.BF16.F32.PACK_AB R14, R29, R28 ;  /* 0x0000001c1d0e723e */ /* 0x000fe200000010ff */
[C---:B------:R-:W-:Y:S01]  /*0d10*/  IMAD R7, R32.reuse, 0x2, R7 ;  /* 0x0000000220077824 */ /* 0x040fe200078e0207 */
[----:B------:R-:W-:Y:S02]  /*0d20*/  F2FP.BF16.F32.PACK_AB R15, R31, R30 ;  /* 0x0000001e1f0f723e */ /* 0x000fe400000010ff */
[----:B------:R-:W-:Y:S02]  /*0d30*/  LEA R6, R32, R6, 0x1 ;  /* 0x0000000620067211 */ /* 0x000fe400078e08ff */
[----:B------:R-:W-:Y:S01]  /*0d40*/  LOP3.LUT R20, R36, 0x18, RZ, 0xc0, !PT ;  /* 0x0000001824147812 */ /* 0x000fe200078ec0ff */
[----:B------:R2:W-:Y:S01]  /*0d50*/  STSM.16.M88.4 [R44+0x4000], R12 ;  /* 0x0040000c2c007844 */ /* 0x0005e20000000200 */
[----:B------:R-:W-:-:S02]  /*0d60*/  SHF.R.U32.HI R5, RZ, 0x2, R5 ;  /* 0x00000002ff057819 */ /* 0x000fc40000011605 */
[----:B------:R-:W-:Y:S01]  /*0d70*/  LOP3.LUT R32, R20, 0x40, RZ, 0xfc, !PT ;  /* 0x0000004014207812 */ /* 0x000fe200078efcff */
[----:B------:R-:W-:Y:S01]  /*0d80*/  BAR.SYNC.DEFER_BLOCKING 0x0 ;  /* 0x0000000000007b1d */ /* 0x000fe20000010000 */
[C---:B0-----:R-:W-:Y:S01]  /*0d90*/  IMAD.WIDE.U32 R22, R0.reuse, UR4, R20 ;  /* 0x0000000400167c25 */ /* 0x041fe2000f8e0014 */
[C---:B------:R-:W-:Y:S02]  /*0da0*/  ISETP.GE.AND P1, PT, R5.reuse, R4, PT ;  /* 0x000000040500720c */ /* 0x040fe40003f26270 */
[C---:B-1----:R-:W-:Y:S01]  /*0db0*/  IADD3 R8, P0, PT, R5.reuse, R64, RZ ;  /* 0x0000004005087210 */ /* 0x042fe20007f1e0ff */
[----:B------:R-:W-:Y:S02]  /*0dc0*/  IMAD R23, R0, UR5, R23 ;  /* 0x0000000500177c24 */ /* 0x000fe4000f8e0217 */
[----:B------:R-:W-:Y:S01]  /*0dd0*/  VIADD R0, R5, 0x40 ;  /* 0x0000004005007836 */ /* 0x000fe20000000000 */
[----:B------:R-:W-:-:S04]  /*0de0*/  IADD3.X R9, PT, PT, RZ, R65, RZ, P0, !PT ;  /* 0x00000041ff097210 */ /* 0x000fc800007fe4ff */
[----:B------:R-:W-:Y:S01]  /*0df0*/  ISETP.GE.AND P0, PT, R0, R4, PT ;  /* 0x000000040000720c */ /* 0x000fe20003f06270 */
[----:B------:R-:W-:Y:S01]  /*0e00*/  IMAD.WIDE.U32 R4, R2, UR6, R22 ;  /* 0x0000000602047c25 */ /* 0x000fe2000f8e0016 */
[----:B------:R-:W-:-:S03]  /*0e10*/  LOP3.LUT R0, R20, 0x20, RZ, 0xfc, !PT ;  /* 0x0000002014007812 */ /* 0x000fc600078efcff */
[----:B------:R-:W-:Y:S02]  /*0e20*/  IMAD R23, R2, UR7, R5 ;  /* 0x0000000702177c24 */ /* 0x000fe4000f8e0205 */
[----:B------:R-:W-:Y:S01]  /*0e30*/  IMAD.WIDE.U32 R28, R3, 0x80, R8 ;  /* 0x00000080031c7825 */ /* 0x000fe200078e0008 */
[----:B------:R2:W0:Y:S01]  /*0e40*/  LDS.128 R16, [R6+0xd000] ;  /* 0x00d0000006107984 */ /* 0x0004220000000c00 */
[----:B------:R-:W-:Y:S05]  /*0e50*/  @P1 BRA `(.L_x_41) ;  /* 0x00000000004c1947 */ /* 0x000fea0003800000 */
[----:B------:R-:W1:Y:S01]  /*0e60*/  LDCU UR4, c[0x0][0x3b4] ;  /* 0x00007680ff0477ac */ /* 0x000e620008000800 */
[----:B--2---:R-:W2:Y:S01]  /*0e70*/  LDS.128 R12, [R7+0x2000] ;  /* 0x00200000070c7984 */ /* 0x004ea20000000c00 */
[----:B------:R-:W-:Y:S01]  /*0e80*/  IMAD.MOV.U32 R22, RZ, RZ, R4 ;  /* 0x000000ffff167224 */ /* 0x000fe200078e0004 */
[----:B------:R-:W3:Y:S02]  /*0e90*/  LDCU.64 UR6, c[0x0][0x3c0] ;  /* 0x00007800ff0677ac */ /* 0x000ee40008000a00 */
[----:B------:R-:W4:Y:S01]  /*0ea0*/  LDS.128 R24, [R7+0x4000] ;  /* 0x0040000007187984 */ /* 0x000f220000000c00 */
[----:B------:R-:W5:Y:S01]  /*0eb0*/  LDCU.64 UR10, c[0x0][0x3a8] ;  /* 0x00007500ff0a77ac */ /* 0x000f620008000a00 */
[----:B-1----:R-:W-:Y:S02]  /*0ec0*/  ISETP.GE.AND P1, PT, R20, UR4, PT ;  /* 0x0000000414007c0c */ /* 0x002fe4000bf26270 */
[----:B------:R-:W-:Y:S01]  /*0ed0*/  ISETP.GE.AND P2, PT, R0, UR4, PT ;  /* 0x0000000400007c0c */ /* 0x000fe2000bf46270 */
[----:B---3--:R-:W-:Y:S01]  /*0ee0*/  IMAD R31, R29, UR6, RZ ;  /* 0x000000061d1f7c24 */ /* 0x008fe2000f8e02ff */
[----:B------:R-:W-:Y:S01]  /*0ef0*/  ISETP.GE.AND P3, PT, R32, UR4, PT ;  /* 0x0000000420007c0c */ /* 0x000fe2000bf66270 */
[----:B------:R-:W-:-:S04]  /*0f00*/  IMAD.WIDE.U32 R2, R28, UR6, R22 ;  /* 0x000000061c027c25 */ /* 0x000fc8000f8e0016 */
[----:B------:R-:W-:Y:S01]  /*0f10*/  IMAD R31, R28, UR7, R31 ;  /* 0x000000071c1f7c24 */ /* 0x000fe2000f8e021f */
[----:B-----5:R-:W-:-:S03]  /*0f20*/  LEA R30, P4, R2, UR10, 0x1 ;  /* 0x0000000a021e7c11 */ /* 0x020fc6000f8808ff */
[----:B------:R-:W1:Y:S01]  /*0f30*/  @!P1 LDS.128 R8, [R7] ;  /* 0x0000000007089984 */ /* 0x000e620000000c00 */
[----:B------:R-:W-:-:S04]  /*0f40*/  IADD3 R3, PT, PT, R3, R31, RZ ;  /* 0x0000001f03037210 */ /* 0x000fc80007ffe0ff */
[----:B------:R-:W-:-:S05]  /*0f50*/  LEA.HI.X R31, R2, UR11, R3, 0x1, P4 ;  /* 0x0000000b021f7c11 */ /* 0x000fca000a0f0c03 */
[----:B--2---:R3:W-:Y:S04]  /*0f60*/  @!P2 STG.E.128 desc[UR8][R30.64+0x40], R12 ;  /* 0x0000400c1e00a986 */ /* 0x0047e8000c101d08 */
[----:B----4-:R3:W-:Y:S04]  /*0f70*/  @!P3 STG.E.128 desc[UR8][R30.64+0x80], R24 ;  /* 0x000080181e00b986 */ /* 0x0107e8000c101d08 */
[----:B-1----:R3:W-:Y:S02]  /*0f80*/  @!P1 STG.E.128 desc[UR8][R30.64], R8 ;  /* 0x000000081e009986 */ /* 0x0027e4000c101d08 */
.L_x_41:
[----:B------:R-:W-:Y:S05]  /*0f90*/  BSYNC.RECONVERGENT B0 ;  /* 0x0000000000007941 */ /* 0x000fea0003800200 */
.L_x_40:
[----:B---3--:R1:W3:Y:S01]  /*0fa0*/  LDS.128 R8, [R6+0xf000] ;  /* 0x00f0000006087984 */ /* 0x0082e20000000c00 */
[----:B------:R-:W-:Y:S05]  /*0fb0*/  @P0 EXIT ;  /* 0x000000000000094d */ /* 0x000fea0003800000 */
[----:B------:R-:W4:Y:S01]  /*0fc0*/  LDCU.64 UR6, c[0x0][0x3c0] ;  /* 0x00007800ff0677ac */ /* 0x000f220008000a00 */
[----:B--2---:R2:W1:Y:S01]  /*0fd0*/  LDS.128 R12, [R6+0x11000] ;  /* 0x01100000060c7984 */ /* 0x0044620000000c00 */
[----:B------:R-:W-:Y:S01]  /*0fe0*/  IADD3 R5, P0, PT, R28, 0x40, RZ ;  /* 0x000000401c057810 */ /* 0x000fe20007f1e0ff */
[----:B------:R-:W-:Y:S01]  /*0ff0*/  IMAD.MOV.U32 R2, RZ, RZ, R4 ;  /* 0x000000ffff027224 */ /* 0x000fe200078e0004 */
[----:B------:R-:W5:Y:S01]  /*1000*/  LDCU UR4, c[0x0][0x3b4] ;  /* 0x00007680ff0477ac */ /* 0x000f620008000800 */
[----:B------:R-:W-:Y:S02]  /*1010*/  MOV R3, R23 ;  /* 0x0000001700037202 */ /* 0x000fe40000000f00 */
[----:B------:R-:W-:Y:S01]  /*1020*/  IMAD.X R28, RZ, RZ, R29, P0 ;  /* 0x000000ffff1c7224 */ /* 0x000fe200000e061d */
[----:B------:R-:W2:Y:S03]  /*1030*/  LDCU.64 UR10, c[0x0][0x3a8] ;  /* 0x00007500ff0a77ac */ /* 0x000ea60008000a00 */
[----:B----4-:R-:W-:-:S02]  /*1040*/  IMAD R28, R28, UR6, RZ ;  /* 0x000000061c1c7c24 */ /* 0x010fc4000f8e02ff */
[----:B------:R-:W-:Y:S01]  /*1050*/  IMAD.WIDE.U32 R2, R5, UR6, R2 ;  /* 0x0000000605027c25 */ /* 0x000fe2000f8e0002 */
[----:B-----5:R-:W-:-:S03]  /*1060*/  ISETP.GE.AND P1, PT, R20, UR4, PT ;  /* 0x0000000414007c0c */ /* 0x020fc6000bf26270 */
[----:B------:R-:W-:Y:S01]  /*1070*/  IMAD R5, R5, UR7, R28 ;  /* 0x0000000705057c24 */ /* 0x000fe2000f8e021c */
[----:B------:R-:W-:Y:S02]  /*1080*/  ISETP.GE.AND P2, PT, R0, UR4, PT ;  /* 0x0000000400007c0c */ /* 0x000fe4000bf46270 */
[----:B------:R-:W-:Y:S01]  /*1090*/  ISETP.GE.AND P3, PT, R32, UR4, PT ;  /* 0x0000000420007c0c */ /* 0x000fe2000bf66270 */
[----:B------:R-:W-:Y:S01]  /*10a0*/  IMAD.IADD R3, R3, 0x1, R5 ;  /* 0x0000000103037824 */ /* 0x000fe200078e0205 */
[----:B--2---:R-:W-:-:S04]  /*10b0*/  LEA R4, P0, R2, UR10, 0x1 ;  /* 0x0000000a02047c11 */ /* 0x004fc8000f8008ff */
[----:B------:R-:W-:-:S05]  /*10c0*/  LEA.HI.X R5, R2, UR11, R3, 0x1, P0 ;  /* 0x0000000b02057c11 */ /* 0x000fca00080f0c03 */
[----:B0-----:R0:W-:Y:S04]  /*10d0*/  @!P1 STG.E.128 desc[UR8][R4.64], R16 ;  /* 0x0000001004009986 */ /* 0x0011e8000c101d08 */
[----:B---3--:R0:W-:Y:S01]  /*10e0*/  @!P2 STG.E.128 desc[UR8][R4.64+0x40], R8 ;  /* 0x000040080400a986 */ /* 0x0081e2000c101d08 */
[----:B-1----:R-:W-:Y:S05]  /*10f0*/  @P3 EXIT ;  /* 0x000000000000394d */ /* 0x002fea0003800000 */
[----:B------:R-:W-:Y:S01]  /*1100*/  STG.E.128 desc[UR8][R4.64+0x80], R12 ;  /* 0x0000800c04007986 */ /* 0x000fe2000c101d08 */
[----:B------:R-:W-:Y:S05]  /*1110*/  EXIT ;  /* 0x000000000000794d */ /* 0x000fea0003800000 */
.L_x_42:
        /* <DEDUP_REMOVED lines=14> */
.L_x_90:


//--------------------- .text._ZN7cutlass13device_kernelIN5flash32FlashAttnBwdPostprocessConvertdQIN4cute5tupleIJNS3_1CILi64EEENS5_ILi96EEEEEENS_10bfloat16_tEfNS_4arch4Sm90ELi256ENS3_8TiledMMAINS3_8MMA_AtomIJNS3_4SM904GMMA27MMA_64x16x16_F32BF16BF16_SSILNSF_5MajorE0ELSH_1ELNSF_7ScaleInE1ELSI_1EEEEEENS3_6LayoutINS4_IJNS5_ILi1EEENS5_ILi2EEESM_EEENS4_IJNS5_ILi0EEESM_SP_EEEEENS4_IJNS3_10UnderscoreESS_SS_EEEEELb0EEEEEvNT_6ParamsE --------------------------
	.section	.text._ZN7cutlass13device_kernelIN5flash32FlashAttnBwdPostprocessConvertdQIN4cute5tupleIJNS3_1CILi64EEENS5_ILi96EEEEEENS_10bfloat16_tEfNS_4arch4Sm90ELi256ENS3_8TiledMMAINS3_8MMA_AtomIJNS3_4SM904GMMA27MMA_64x16x16_F32BF16BF16_SSILNSF_5MajorE0ELSH_1ELNSF_7ScaleInE1ELSI_1EEEEEENS3_6LayoutINS4_IJNS5_ILi1EEENS5_ILi2EEESM_EEENS4_IJNS5_ILi0EEESM_SP_EEEEENS4_IJNS3_10UnderscoreESS_SS_EEEEELb0EEEEEvNT_6ParamsE,"ax",@progbits
	.align	128
.text._ZN7cutlass13device_kernelIN5flash32FlashAttnBwdPostprocessConvertdQIN4cute5tupleIJNS3_1CILi64EEENS5_ILi96EEEEEENS_10bfloat16_tEfNS_4arch4Sm90ELi256ENS3_8TiledMMAINS3_8MMA_AtomIJNS3_4SM904GMMA27MMA_64x16x16_F32BF16BF16_SSILNSF_5MajorE0ELSH_1ELNSF_7ScaleInE1ELSI_1EEEEEENS3_6LayoutINS4_IJNS5_ILi1EEENS5_ILi2EEESM_EEENS4_IJNS5_ILi0EEESM_SP_EEEEENS4_IJNS3_10UnderscoreESS_SS_EEEEELb0EEEEEvNT_6ParamsE:
        .type           _ZN7cutlass13device_kernelIN5flash32FlashAttnBwdPostprocessConvertdQIN4cute5tupleIJNS3_1CILi64EEENS5_ILi96EEEEEENS_10bfloat16_tEfNS_4arch4Sm90ELi256ENS3_8TiledMMAINS3_8MMA_AtomIJNS3_4SM904GMMA27MMA_64x16x16_F32BF16BF16_SSILNSF_5MajorE0ELSH_1ELNSF_7ScaleInE1ELSI_1EEEEEENS3_6LayoutINS4_IJNS5_ILi1EEENS5_ILi2EEESM_EEENS4_IJNS5_ILi0EEESM_SP_EEEEENS4_IJNS3_10UnderscoreESS_SS_EEEEELb0EEEEEvNT_6ParamsE,@function
        .size           _ZN7cutlass13device_kernelIN5flash32FlashAttnBwdPostprocessConvertdQIN4cute5tupleIJNS3_1CILi64EEENS5_ILi96EEEEEENS_10bfloat16_tEfNS_4arch4Sm90ELi256ENS3_8TiledMMAINS3_8MMA_AtomIJNS3_4SM904GMMA27MMA_64x16x16_F32BF16BF16_SSILNSF_5MajorE0ELSH_1ELNSF_7ScaleInE1ELSI_1EEEEEENS3_6LayoutINS4_IJNS5_ILi1EEENS5_ILi2EEESM_EEENS4_IJNS5_ILi0EEESM_SP_EEEEENS4_IJNS3_10UnderscoreESS_SS_EEEEELb0EEEEEvNT_6ParamsE,(.L_x_91 - _ZN7cutlass13device_kernelIN5flash32FlashAttnBwdPostprocessConvertdQIN4cute5tupleIJNS3_1CILi64EEENS5_ILi96EEEEEENS_10bfloat16_tEfNS_4arch4Sm90ELi256ENS3_8TiledMMAINS3_8MMA_AtomIJNS3_4SM904GMMA27MMA_64x16x16_F32BF16BF16_SSILNSF_5MajorE0ELSH_1ELNSF_7ScaleInE1ELSI_1EEEEEENS3_6LayoutINS4_IJNS5_ILi1EEENS5_ILi2EEESM_EEENS4_IJNS5_ILi0EEESM_SP_EEEEENS4_IJNS3_10UnderscoreESS_SS_EEEEELb0EEEEEvNT_6ParamsE)
        .other          _ZN7cutlass13device_kernelIN5flash32FlashAttnBwdPostprocessConvertdQIN4cute5tupleIJNS3_1CILi64EEENS5_ILi96EEEEEENS_10bfloat16_tEfNS_4arch4Sm90ELi256ENS3_8TiledMMAINS3_8MMA_AtomIJNS3_4SM904GMMA27MMA_64x16x16_F32BF16BF16_SSILNSF_5MajorE0ELSH_1ELNSF_7ScaleInE1ELSI_1EEEEEENS3_6LayoutINS4_IJNS5_ILi1EEENS5_ILi2EEESM_EEENS4_IJNS5_ILi0EEESM_SP_EEEEENS4_IJNS3_10UnderscoreESS_SS_EEEEELb0EEEEEvNT_6ParamsE,@"STO_CUDA_ENTRY STV_DEFAULT"
_ZN7cutlass13device_kernelIN5flash32FlashAttnBwdPostprocessConvertdQIN4cute5tupleIJNS3_1CILi64EEENS5_ILi96EEEEEENS_10bfloat16_tEfNS_4arch4Sm90ELi256ENS3_8TiledMMAINS3_8MMA_AtomIJNS3_4SM904GMMA27MMA_64x16x16_F32BF16BF16_SSILNSF_5MajorE0ELSH_1ELNSF_7ScaleInE1ELSI_1EEEEEENS3_6LayoutINS4_IJNS5_ILi1EEENS5_ILi2EEESM_EEENS4_IJNS5_ILi0EEESM_SP_EEEEENS4_IJNS3_10UnderscoreESS_SS_EEEEELb0EEEEEvNT_6ParamsE:
        /* <DEDUP_REMOVED lines=17> */
.L_x_43:
        /* <DEDUP_REMOVED lines=14> */
.L_x_45:
[----:B------:R-:W0:Y:S02]  /*01f0*/  LDC.64 R2, c[0x0][0x3e8] ;  /* 0x0000fa00ff027b82 */ /* 0x000e240000000a00 */
[----:B0-----:R-:W-:-:S05]  /*0200*/  IMAD.WIDE.U32 R2, R11, 0x4, R2 ;  /* 0x000000040b027825 */ /* 0x001fca00078e0002 */
[----:B------:R0:W5:Y:S01]  /*0210*/  LDG.E R7, desc[UR8][R2.64] ;  /* 0x0000000802077981 */ /* 0x000162000c1e1900 */
[----:B------:R-:W-:Y:S05]  /*0220*/  BRA `(.L_x_44) ;  /* 0x0000000000087947 */ /* 0x000fea0003800000 */
.L_x_46:
[----:B------:R-:W2:Y:S02]  /*0230*/  LDG.E R3, desc[UR8][R2.64+0x4] ;  /* 0x0000040802037981 */ /* 0x000ea4000c1e1900 */
[----:B--2---:R-:W-:-:S07]  /*0240*/  IMAD.IADD R7, R3, 0x1, -R34 ;  /* 0x0000000103077824 */ /* 0x004fce00078e0a22 */
.L_x_44:
[----:B------:R-:W-:Y:S01]  /*0250*/  IMAD.SHL.U32 R32, R0, 0x40, RZ ;  /* 0x0000004000207824 */ /* 0x000fe200078e00ff */
[----:B------:R-:W-:-:S04]  /*0260*/  ISETP.NE.AND.EX P0, PT, R9, RZ, PT, P0 ;  /* 0x000000ff0900720c */ /* 0x000fc80003f05300 */
[----:B-----5:R-:W-:-:S13]  /*0270*/  ISETP.GT.AND P2, PT, R7, R32, PT ;  /* 0x000000200700720c */ /* 0x020fda0003f44270 */
[----:B------:R-:W-:Y:S05]  /*0280*/  @!P2 EXIT P0 ;  /* 0x000000000000a94d */ /* 0x000fea0000000000 */
[----:B0-----:R-:W0:Y:S01]  /*0290*/  S2R R2, SR_CTAID.Y ;  /* 0x0000000000027919 */ /* 0x001e220000002600 */
[----:B------:R-:W0:Y:S01]  /*02a0*/  LDC.64 R12, c[0x0][0x398] ;  /* 0x0000e600ff0c7b82 */ /* 0x000e220000000a00 */
[----:B------:R-:W-:Y:S01]  /*02b0*/  IMAD R9, R0, 0x1800, RZ ;  /* 0x0000180000097824 */ /* 0x000fe200078e02ff */
[----:B------:R-:W-:Y:S01]  /*02c0*/  BSSY.RECONVERGENT B0, `(.L_x_47) ;  /* 0x0000025000007945 */ /* 0x000fe20003800200 */
[----:B------:R-:W1:Y:S03]  /*02d0*/  S2R R3, SR_TID.X ;  /* 0x0000000000037919 */ /* 0x000e660000002100 */
[----:B------:R-:W-:Y:S01]  /*02e0*/  IADD3 R8, P0, PT, R9, R4, RZ ;  /* 0x0000000409087210 */ /* 0x000fe20007f1e0ff */
[----:B------:R-:W2:Y:S01]  /*02f0*/  S2R R10, SR_CgaCtaId ;  /* 0x00000000000a7919 */ /* 0x000ea20000008800 */
[----:B------:R-:W3:Y:S01]  /*0300*/  LDC.64 R14, c[0x0][0x3a0] ;  /* 0x0000e800ff0e7b82 */ /* 0x000ee20000000a00 */
[----:B------:R-:W-:-:S02]  /*0310*/  SEL R4, R11, RZ, !P1 ;  /* 0x000000ff0b047207 */ /* 0x000fc40004800000 */
        /* <DEDUP_REMOVED lines=26> */
.L_x_49:
[----:B------:R-:W-:Y:S01]  /*04c0*/  @P0 ELECT P1, URZ, PT ;  /* 0x0000000000ff082f */ /* 0x000fe20003820000 */
[----:B------:R1:W-:-:S12]  /*04d0*/  UBLKCP.S.G [UR6], [UR4], UR10 ;  /* 0x00000006040073ba */ /* 0x0003d8000800020a */
[----:B------:R-:W-:Y:S02]  /*04e0*/  @P1 PLOP3.LUT P0, PT, P1, PT, PT, 0x8, 0x80 ;  /* 0x000000000080181c */ /* 0x000fe40000f0e170 */
[----:B------:R-:W-:-:S11]  /*04f0*/  PLOP3.LUT P1, PT, PT, PT, PT, 0x8, 0x80 ;  /* 0x000000000080781c */ /* 0x000fd60003f2e170 */
[----:B-1----:R-:W-:Y:S05]  /*0500*/  @P0 BRA.U.ANY `(.L_x_49) ;  /* 0xfffffffd00ec0947 */ /* 0x002fea000393ffff */
.L_x_48:
[----:B------:R-:W-:Y:S05]  /*0510*/  BSYNC.RECONVERGENT B0 ;  /* 0x0000000000007941 */ /* 0x000fea0003800200 */
.L_x_47:
[----:B------:R-:W-:Y:S01]  /*0520*/  BAR.SYNC.DEFER_BLOCKING 0x0 ;  /* 0x0000000000007b1d */ /* 0x000fe20000010000 */
[----:B------:R-:W-:Y:S02]  /*0530*/  MOV R5, 0x400 ;  /* 0x0000040000057802 */ /* 0x000fe40000000f00 */
[----:B0-----:R-:W-:Y:S02]  /*0540*/  SHF.L.U32 R6, RZ, 0x1f, RZ ;  /* 0x0000001fff067819 */ /* 0x001fe400000006ff */
[----:B------:R-:W-:-:S07]  /*0550*/  LEA R5, R10, R5, 0x18 ;  /* 0x000000050a057211 */ /* 0x000fce00078ec0ff */
.L_x_50:
[----:B0-----:R0:W1:Y:S02]  /*0560*/  SYNCS.PHASECHK.TRANS64.TRYWAIT P0, [R5+URZ+0x9000], R6 ;  /* 0x00900006050075a7 */ /* 0x00106400080011ff */
[----:B-1----:R-:W-:Y:S05]  /*0570*/  @!P0 NANOSLEEP.SYNCS 0x989680 ;  /* 0x009896800000895d */ /* 0x002fea0003900000 */
[----:B------:R-:W1:Y:S02]  /*0580*/  @!P0 SYNCS.PHASECHK.TRANS64 P0, [R5+URZ+0x9000], R6 ;  /* 0x00900006050085a7 */ /* 0x000e6400080010ff */
[----:B-1----:R-:W-:Y:S05]  /*0590*/  @!P0 BRA `(.L_x_50) ;  /* 0xfffffffc00f08947 */ /* 0x002fea000383ffff */
[C---:B------:R-:W-:Y:S01]  /*05a0*/  IMAD.SHL.U32 R33, R3.reuse, 0x10, RZ ;  /* 0x0000001003217824 */ /* 0x040fe200078e00ff */
[--C-:B0-----:R-:W-:Y:S01]  /*05b0*/  SHF.R.U32.HI R6, RZ, 0x7, R3.reuse ;  /* 0x00000007ff067819 */ /* 0x101fe20000011603 */
[----:B------:R-:W0:Y:S01]  /*05c0*/  LDCU UR4, c[0x0][0x3d8] ;  /* 0x00007b00ff0477ac */ /* 0x000e220008000800 */
[----:B------:R-:W-:Y:S01]  /*05d0*/  IMAD.SHL.U32 R40, R3, 0x2, RZ ;  /* 0x0000000203287824 */ /* 0x000fe200078e00ff */
[----:B------:R-:W-:Y:S02]  /*05e0*/  VIADDMNMX R42, R7, -R32, 0x40, PT ;  /* 0x00000040072a7446 */ /* 0x000fe40003800920 */
[C---:B------:R-:W-:Y:S02]  /*05f0*/  LOP3.LUT R9, R33.reuse, 0x7f0, RZ, 0xc0, !PT ;  /* 0x000007f021097812 */ /* 0x040fe400078ec0ff */
[----:B------:R-:W-:Y:S02]  /*0600*/  LOP3.LUT R37, R33, 0x40, RZ, 0xc0, !PT ;  /* 0x0000004021257812 */ /* 0x000fe400078ec0ff */
[----:B------:R-:W-:Y:S01]  /*0610*/  SHF.R.U32.HI R32, RZ, 0x1, R3 ;  /* 0x00000001ff207819 */ /* 0x000fe20000011603 */
[----:B------:R-:W-:Y:S01]  /*0620*/  IMAD R6, R6, 0x3000, R9 ;  /* 0x0000300006067824 */ /* 0x000fe200078e0209 */
[----:B------:R-:W-:-:S02]  /*0630*/  LOP3.LUT R37, R37, 0x8, R40, 0xf8, !PT ;  /* 0x0000000825257812 */ /* 0x000fc400078ef828 */
[----:B------:R-:W-:Y:S01]  /*0640*/  LOP3.LUT R32, R32, 0x8, RZ, 0xc0, !PT ;  /* 0x0000000820207812 */ /* 0x000fe200078ec0ff */
[----:B------:R-:W-:Y:S01]  /*0650*/  IMAD.IADD R36, R5, 0x1, R6 ;  /* 0x0000000105247824 */ /* 0x000fe200078e0206 */
[----:B------:R-:W-:Y:S01]  /*0660*/  SHF.R.U32.HI R7, RZ, 0x2, R3 ;  /* 0x00000002ff077819 */ /* 0x000fe20000011603 */
[----:B------:R-:W-:-:S03]  /*0670*/  IMAD.SHL.U32 R6, R3, 0x8, RZ ;  /* 0x0000000803067824 */ /* 0x000fc600078e00ff */
[----:B------:R-:W0:Y:S01]  /*0680*/  LDS.128 R8, [R36] ;  /* 0x0000000024087984 */ /* 0x000e220000000c00 */
[----:B------:R-:W-:Y:S02]  /*0690*/  ISETP.GE.AND P0, PT, R7, R42, PT ;  /* 0x0000002a0700720c */ /* 0x000fe40003f06270 */
[----:B------:R-:W-:Y:S01]  /*06a0*/  LOP3.LUT R38, R6, 0x1c00, RZ, 0xc0, !PT ;  /* 0x00001c0006267812 */ /* 0x000fe200078ec0ff */
[----:B------:R-:W1:Y:S03]  /*06b0*/  LDS.128 R12, [R36+0x800] ;  /* 0x00080000240c7984 */ /* 0x000e660000000c00 */
[--C-:B------:R-:W-:Y:S01]  /*06c0*/  LOP3.LUT R38, R38, 0x30, R33.reuse, 0xf8, !PT ;  /* 0x0000003026267812 */ /* 0x100fe200078ef821 */
[----:B------:R-:W2:Y:S03]  /*06d0*/  LDS.128 R16, [R36+0x1000] ;  /* 0x0010000024107984 */ /* 0x000ea60000000c00 */
[----:B------:R-:W-:Y:S01]  /*06e0*/  LOP3.LUT R33, R38, 0x80, R33, 0xf8, !PT ;  /* 0x0000008026217812 */ /* 0x000fe200078ef821 */
[----:B------:R-:W3:Y:S03]  /*06f0*/  LDS.128 R20, [R36+0x1800] ;  /* 0x0018000024147984 */ /* 0x000ee60000000c00 */
[----:B------:R-:W-:Y:S01]  /*0700*/  LOP3.LUT R33, R33, 0x300, R6, 0xf8, !PT ;  /* 0x0000030021217812 */ /* 0x000fe200078ef806 */
[----:B------:R-:W4:Y:S04]  /*0710*/  LDS.128 R24, [R36+0x2000] ;  /* 0x0020000024187984 */ /* 0x000f280000000c00 */
[----:B------:R5:W4:Y:S02]  /*0720*/  LDS.128 R28, [R36+0x2800] ;  /* 0x00280000241c7984 */ /* 0x000b240000000c00 */
[----:B-----5:R-:W-:-:S05]  /*0730*/  LOP3.LUT R36, R33, R37, R32, 0xf6, !PT ;  /* 0x0000002521247212 */ /* 0x020fca00078ef620 */
[----:B------:R-:W-:Y:S02]  /*0740*/  IMAD R36, R36, 0x2, R5 ;  /* 0x0000000224247824 */ /* 0x000fe400078e0205 */
[----:B0-----:R-:W-:Y:S01]  /*0750*/  FMUL.FTZ R8, R8, UR4 ;  /* 0x0000000408087c20 */ /* 0x001fe20008410000 */
[----:B------:R-:W-:Y:S01]  /*0760*/  FMUL.FTZ R9, R9, UR4 ;  /* 0x0000000409097c20 */ /* 0x000fe20008410000 */
[----:B------:R-:W-:Y:S01]  /*0770*/  FMUL.FTZ R10, R10, UR4 ;  /* 0x000000040a0a7c20 */ /* 0x000fe20008410000 */
[----:B------:R-:W-:Y:S01]  /*0780*/  FMUL.FTZ R11, R11, UR4 ;  /* 0x000000040b0b7c20 */ /* 0x000fe20008410000 */
[----:B-1----:R-:W-:Y:S01]  /*0790*/  FMUL.FTZ R12, R12, UR4 ;  /* 0x000000040c0c7c20 */ /* 0x002fe20008410000 */
[----:B------:R-:W-:Y:S01]  /*07a0*/  FMUL.FTZ R13, R13, UR4 ;  /* 0x000000040d0d7c20 */ /* 0x000fe20008410000 */
[----:B------:R-:W-:Y:S01]  /*07b0*/  FMUL.FTZ R14, R14, UR4 ;  /* 0x000000040e0e7c20 */ /* 0x000fe20008410000 */
[----:B------:R-:W-:Y:S01]  /*07c0*/  FMUL.FTZ R15, R15, UR4 ;  /* 0x000000040f0f7c20 */ /* 0x000fe20008410000 */
[----:B--2---:R-:W-:Y:S01]  /*07d0*/  FMUL.FTZ R16, R16, UR4 ;  /* 0x0000000410107c20 */ /* 0x004fe20008410000 */
[----:B------:R-:W-:Y:S01]  /*07e0*/  FMUL.FTZ R17, R17, UR4 ;  /* 0x0000000411117c20 */ /* 0x000fe20008410000 */
[----:B------:R-:W-:Y:S01]  /*07f0*/  FMUL.FTZ R18, R18, UR4 ;  /* 0x0000000412127c20 */ /* 0x000fe20008410000 */
[----:B------:R-:W-:Y:S01]  /*0800*/  FMUL.FTZ R19, R19, UR4 ;  /* 0x0000000413137c20 */ /* 0x000fe20008410000 */
[----:B---3--:R-:W-:Y:S01]  /*0810*/  FMUL.FTZ R20, R20, UR4 ;  /* 0x0000000414147c20 */ /* 0x008fe20008410000 */
[----:B------:R-:W-:Y:S01]  /*0820*/  FMUL.FTZ R21, R21, UR4 ;  /* 0x0000000415157c20 */ /* 0x000fe20008410000 */
[----:B------:R-:W-:Y:S01]  /*0830*/  FMUL.FTZ R22, R22, UR4 ;  /* 0x0000000416167c20 */ /* 0x000fe20008410000 */
[----:B------:R-:W-:Y:S01]  /*0840*/  FMUL.FTZ R23, R23, UR4 ;  /* 0x0000000417177c20 */ /* 0x000fe20008410000 */
[----:B----4-:R-:W-:Y:S01]  /*0850*/  FMUL.FTZ R24, R24, UR4 ;  /* 0x0000000418187c20 */ /* 0x010fe20008410000 */
[----:B------:R-:W-:Y:S01]  /*0860*/  FMUL.FTZ R25, R25, UR4 ;  /* 0x0000000419197c20 */ /* 0x000fe20008410000 */
[----:B------:R-:W-:Y:S01]  /*0870*/  FMUL.FTZ R26, R26, UR4 ;  /* 0x000000041a1a7c20 */ /* 0x000fe20008410000 */
[----:B------:R-:W-:Y:S01]  /*0880*/  FMUL.FTZ R27, R27, UR4 ;  /* 0x000000041b1b7c20 */ /* 0x000fe20008410000 */
[----:B------:R-:W-:Y:S01]  /*0890*/  FMUL.FTZ R28, R28, UR4 ;  /* 0x000000041c1c7c20 */ /* 0x000fe20008410000 */
[----:B------:R-:W-:Y:S01]  /*08a0*/  FMUL.FTZ R29, R29, UR4 ;  /* 0x000000041d1d7c20 */ /* 0x000fe20008410000 */
[----:B------:R-:W-:Y:S01]  /*08b0*/  FMUL.FTZ R30, R30, UR4 ;  /* 0x000000041e1e7c20 */ /* 0x000fe20008410000 */
[----:B------:R-:W-:Y:S01]  /*08c0*/  FMUL.FTZ R31, R31, UR4 ;  /* 0x000000041f1f7c20 */ /* 0x000fe20008410000 */
[----:B------:R-:W-:-:S02]  /*08d0*/  F2FP.BF16.F32.PACK_AB R8, R9, R8 ;  /* 0x000000080908723e */ /* 0x000fc400000010ff */
[----:B------:R-:W-:Y:S02]  /*08e0*/  F2FP.BF16.F32.PACK_AB R9, R11, R10 ;  /* 0x0000000a0b09723e */ /* 0x000fe400000010ff */
[----:B------:R-:W-:Y:S02]  /*08f0*/  F2FP.BF16.F32.PACK_AB R10, R13, R12 ;  /* 0x0000000c0d0a723e */ /* 0x000fe400000010ff */
[----:B------:R-:W-:Y:S02]  /*0900*/  F2FP.BF16.F32.PACK_AB R11, R15, R14 ;  /* 0x0000000e0f0b723e */ /* 0x000fe400000010ff */
[----:B------:R-:W-:Y:S02]  /*0910*/  F2FP.BF16.F32.PACK_AB R12, R17, R16 ;  /* 0x00000010110c723e */ /* 0x000fe400000010ff */
[----:B------:R-:W-:Y:S01]  /*0920*/  F2FP.BF16.F32.PACK_AB R13, R19, R18 ;  /* 0x00000012130d723e */ /* 0x000fe200000010ff */
[----:B------:R0:W-:Y:S01]  /*0930*/  STSM.16.M88.4 [R36+0x6000], R8 ;  /* 0x0060000824007844 */ /* 0x0001e20000000200 */
[----:B------:R-:W-:-:S02]  /*0940*/  F2FP.BF16.F32.PACK_AB R14, R21, R20 ;  /* 0x00000014150e723e */ /* 0x000fc400000010ff */
[----:B------:R-:W-:Y:S02]  /*0950*/  F2FP.BF16.F32.PACK_AB R15, R23, R22 ;  /* 0x00000016170f723e */ /* 0x000fe400000010ff */
[----:B------:R-:W-:Y:S02]  /*0960*/  F2FP.BF16.F32.PACK_AB R16, R25, R24 ;  /* 0x000000181910723e */ /* 0x000fe400000010ff */
[----:B------:R-:W-:Y:S01]  /*0970*/  F2FP.BF16.F32.PACK_AB R17, R27, R26 ;  /* 0x0000001a1b11723e */ /* 0x000fe200000010ff */
[----:B------:R0:W-:Y:S01]  /*0980*/  STSM.16.M88.4 [R36+0x7000], R12 ;  /* 0x0070000c24007844 */ /* 0x0001e20000000200 */
[----:B------:R-:W-:Y:S02]  /*0990*/  F2FP.BF16.F32.PACK_AB R18, R29, R28 ;  /* 0x0000001c1d12723e */ /* 0x000fe400000010ff */
[----:B------:R-:W-:-:S05]  /*09a0*/  F2FP.BF16.F32.PACK_AB R19, R31, R30 ;  /* 0x0000001e1f13723e */ /* 0x000fca00000010ff */
[----:B------:R0:W-:Y:S01]  /*09b0*/  STSM.16.M88.4 [R36+0x8000], R16 ;  /* 0x0080001024007844 */ /* 0x0001e20000000200 */
[----:B------:R-:W-:Y:S06]  /*09c0*/  BAR.SYNC.DEFER_BLOCKING 0x0 ;  /* 0x0000000000007b1d */ /* 0x000fec0000010000 */
[----:B------:R-:W-:Y:S05]  /*09d0*/  @P0 EXIT ;  /* 0x000000000000094d */ /* 0x000fea0003800000 */
[----:B------:R-:W1:Y:S01]  /*09e0*/  LDCU UR4, c[0x0][0x3b4] ;  /* 0x00007680ff0477ac */ /* 0x000e620008000800 */
[C---:B0-----:R-:W-:Y:S01]  /*09f0*/  IMAD.SHL.U32 R9, R3.reuse, 0x4, RZ ;  /* 0x0000000403097824 */ /* 0x041fe200078e00ff */
[C---:B------:R-:W-:Y:S01]  /*0a00*/  LOP3.LUT R8, R6.reuse, 0x8, RZ, 0xc0, !PT ;  /* 0x0000000806087812 */ /* 0x040fe200078ec0ff */
[----:B------:R-:W-:Y:S01]  /*0a10*/  IMAD.SHL.U32 R3, R3, 0x200, RZ ;  /* 0x0000020003037824 */ /* 0x000fe200078e00ff */
[----:B------:R-:W-:Y:S01]  /*0a20*/  LOP3.LUT R16, R6, 0x18, RZ, 0xc0, !PT ;  /* 0x0000001806107812 */ /* 0x000fe200078ec0ff */
[----:B------:R-:W-:Y:S01]  /*0a30*/  VIADD R5, R5, 0x6000 ;  /* 0x0000600005057836 */ /* 0x000fe20000000000 */
[----:B------:R-:W-:Y:S01]  /*0a40*/  LOP3.LUT R11, R8, 0x40, R9, 0xf8, !PT ;  /* 0x00000040080b7812 */ /* 0x000fe200078ef809 */
[----:B------:R-:W0:Y:S01]  /*0a50*/  LDCU.128 UR12, c[0x0][0x3c0] ;  /* 0x00007800ff0c77ac */ /* 0x000e220008000c00 */
[----:B------:R-:W-:Y:S01]  /*0a60*/  LOP3.LUT R8, R9, 0xfb0, RZ, 0xc0, !PT ;  /* 0x00000fb009087812 */ /* 0x000fe200078ec0ff */
[----:B------:R-:W-:Y:S01]  /*0a70*/  IMAD.MOV.U32 R17, RZ, RZ, RZ ;  /* 0x000000ffff117224 */ /* 0x000fe200078e00ff */
[----:B------:R-:W-:Y:S01]  /*0a80*/  LOP3.LUT R11, R11, R32, RZ, 0x3c, !PT ;  /* 0x000000200b0b7212 */ /* 0x000fe200078e3cff */
[----:B------:R-:W2:Y:S01]  /*0a90*/  LDCU.64 UR6, c[0x0][0x3d0] ;  /* 0x00007a00ff0677ac */ /* 0x000ea20008000a00 */
[----:B------:R-:W-:-:S02]  /*0aa0*/  LOP3.LUT R3, R3, 0x400, RZ, 0xc0, !PT ;  /* 0x0000040003037812 */ /* 0x000fc400078ec0ff */
[----:B------:R-:W-:Y:S01]  /*0ab0*/  IADD3 R6, P1, PT, R7, R34, RZ ;  /* 0x0000002207067210 */ /* 0x000fe20007f3e0ff */
[----:B------:R-:W3:Y:S01]  /*0ac0*/  LDCU.64 UR10, c[0x0][0x3a8] ;  /* 0x00007500ff0a77ac */ /* 0x000ee20008000a00 */
[----:B------:R-:W-:Y:S02]  /*0ad0*/  IADD3 R8, PT, PT, R11, R8, R3 ;  /* 0x000000080b087210 */ /* 0x000fe40007ffe003 */
[----:B-1----:R-:W-:Y:S01]  /*0ae0*/  ISETP.GE.AND P0, PT, R16, UR4, PT ;  /* 0x0000000410007c0c */ /* 0x002fe2000bf06270 */
[----:B------:R-:W-:Y:S02]  /*0af0*/  IMAD.X R7, RZ, RZ, R35, P1 ;  /* 0x000000ffff077224 */ /* 0x000fe400008e0623 */
[----:B------:R-:W-:Y:S02]  /*0b00*/  IMAD R5, R8, 0x2, R5 ;  /* 0x0000000208057824 */ /* 0x000fe400078e0205 */
[----:B0-----:R-:W-:-:S03]  /*0b10*/  IMAD.WIDE.U32 R18, R2, UR14, R16 ;  /* 0x0000000e02127c25 */ /* 0x001fc6000f8e0010 */
[----:B------:R-:W0:Y:S01]  /*0b20*/  LDS.128 R8, [R5+0x1000] ;  /* 0x0010000005087984 */ /* 0x000e220000000c00 */
[----:B------:R-:W-:Y:S01]  /*0b30*/  LOP3.LUT R17, R16, 0x40, RZ, 0xfc, !PT ;  /* 0x0000004010117812 */ /* 0x000fe200078efcff */
[----:B------:R-:W-:-:S03]  /*0b40*/  IMAD R19, R2, UR15, R19 ;  /* 0x0000000f02137c24 */ /* 0x000fc6000f8e0213 */
[----:B------:R-:W1:Y:S01]  /*0b50*/  @!P0 LDS.128 R12, [R5] ;  /* 0x00000000050c8984 */ /* 0x000e620000000c00 */
[----:B------:R-:W-:Y:S01]  /*0b60*/  IMAD.WIDE.U32 R2, R0, 0x40, R6 ;  /* 0x0000004000027825 */ /* 0x000fe200078e0006 */
[----:B------:R-:W-:Y:S02]  /*0b70*/  LOP3.LUT R0, R16, 0x20, RZ, 0xfc, !PT ;  /* 0x0000002010007812 */ /* 0x000fe400078efcff */
[----:B------:R-:W-:Y:S01]  /*0b80*/  ISETP.GE.AND P2, PT, R17, UR4, PT ;  /* 0x0000000411007c0c */ /* 0x000fe2000bf46270 */
[----:B--2---:R-:W-:Y:S01]  /*0b90*/  IMAD.WIDE.U32 R18, R4, UR6, R18 ;  /* 0x0000000604127c25 */ /* 0x004fe2000f8e0012 */
[----:B------:R-:W-:-:S03]  /*0ba0*/  ISETP.GE.AND P1, PT, R0, UR4, PT ;  /* 0x0000000400007c0c */ /* 0x000fc6000bf26270 */
[----:B------:R-:W-:Y:S02]  /*0bb0*/  IMAD R3, R3, UR12, RZ ;  /* 0x0000000c03037c24 */ /* 0x000fe4000f8e02ff */
[----:B------:R-:W-:Y:S02]  /*0bc0*/  IMAD R19, R4, UR7, R19 ;  /* 0x0000000704137c24 */ /* 0x000fe4000f8e0213 */
[C---:B------:R-:W-:Y:S02]  /*0bd0*/  IMAD R7, R2.reuse, UR13, R3 ;  /* 0x0000000d02077c24 */ /* 0x040fe4000f8e0203 */
[----:B------:R-:W-:-:S04]  /*0be0*/  IMAD.WIDE.U32 R2, R2, UR12, R18 ;  /* 0x0000000c02027c25 */ /* 0x000fc8000f8e0012 */
[----:B------:R-:W-:Y:S01]  /*0bf0*/  IMAD.IADD R3, R3, 0x1, R7 ;  /* 0x0000000103037824 */ /* 0x000fe200078e0207 */
[----:B---3--:R-:W-:-:S04]  /*0c00*/  LEA R16, P3, R2, UR10, 0x1 ;  /* 0x0000000a02107c11 */ /* 0x008fc8000f8608ff */
[----:B------:R-:W-:-:S05]  /*0c10*/  LEA.HI.X R17, R2, UR11, R3, 0x1, P3 ;  /* 0x0000000b02117c11 */ /* 0x000fca00098f0c03 */
[----:B0-----:R0:W-:Y:S04]  /*0c20*/  @!P1 STG.E.128 desc[UR8][R16.64+0x40], R8 ;  /* 0x0000400810009986 */ /* 0x0011e8000c101d08 */
[----:B-1----:R0:W-:Y:S01]  /*0c30*/  @!P0 STG.E.128 desc[UR8][R16.64], R12 ;  /* 0x0000000c10008986 */ /* 0x0021e2000c101d08 */
[----:B------:R-:W-:Y:S05]  /*0c40*/  @P2 EXIT ;  /* 0x000000000000294d */ /* 0x000fea0003800000 */
[----:B------:R-:W1:Y:S04]  /*0c50*/  LDS.128 R4, [R5+0x2000] ;  /* 0x0020000005047984 */ /* 0x000e680000000c00 */
[----:B-1----:R-:W-:Y:S01]  /*0c60*/  STG.E.128 desc[UR8][R16.64+0x80], R4 ;  /* 0x0000800410007986 */ /* 0x002fe2000c101d08 */
[----:B------:R-:W-:Y:S05]  /*0c70*/  EXIT ;  /* 0x000000000000794d */ /* 0x000fea0003800000 */
.L_x_51:
        /* <DEDUP_REMOVED lines=16> */
.L_x_91:


//--------------------- .text._ZN7cutlass13device_kernelIN5flash11enable_sm90INS1_16FlashAttnBwdSm90INS1_25CollectiveMainloopBwdSm90ILi2ELi2ELi2EN4cute5tupleIJNS5_1CILi1EEES8_S8_EEENS6_IJNS7_ILi64EEENS7_ILi128EEENS7_ILi96EEEEEENS_10bfloat16_tEfNS_4arch4Sm90ELb1ELb0ELb1ELb1ELb1ELb1ELb0ELb0ELi2ELi1ELi2ELi1ELb1EEENS1_24CollectiveEpilogueBwdGQAISD_fSG_Li256ELb1ELb1EEENS1_25SingleTileBwdLPTSchedulerILb1ELi128ELb1EEEEEEEEEvNT_6ParamsE --------------------------
	.section	.text._ZN7cutlass13device_kernelIN5flash11enable_sm90INS1_16FlashAttnBwdSm90INS1_25CollectiveMainloopBwdSm90ILi2ELi2ELi2EN4cute5tupleIJNS5_1CILi1EEES8_S8_EEENS6_IJNS7_ILi64EEENS7_ILi128EEENS7_ILi96EEEEEENS_10bfloat16_tEfNS_4arch4Sm90ELb1ELb0ELb1ELb1ELb1ELb1ELb0ELb0ELi2ELi1ELi2ELi1ELb1EEENS1_24CollectiveEpilogueBwdGQAISD_fSG_Li256ELb1ELb1EEENS1_25SingleTileBwdLPTSchedulerILb1ELi128ELb1EEEEEEEEEvNT_6ParamsE,"ax",@progbits
	.align	128
.text._ZN7cutlass13device_kernelIN5flash11enable_sm90INS1_16FlashAttnBwdSm90INS1_25CollectiveMainloopBwdSm90ILi2ELi2ELi2EN4cute5tupleIJNS5_1CILi1EEES8_S8_EEENS6_IJNS7_ILi64EEENS7_ILi128EEENS7_ILi96EEEEEENS_10bfloat16_tEfNS_4arch4Sm90ELb1ELb0ELb1ELb1ELb1ELb1ELb0ELb0ELi2ELi1ELi2ELi1ELb1EEENS1_24CollectiveEpilogueBwdGQAISD_fSG_Li256ELb1ELb1EEENS1_25SingleTileBwdLPTSchedulerILb1ELi128ELb1EEEEEEEEEvNT_6ParamsE:
        .type           _ZN7cutlass13device_kernelIN5flash11enable_sm90INS1_16FlashAttnBwdSm90INS1_25CollectiveMainloopBwdSm90ILi2ELi2ELi2EN4cute5tupleIJNS5_1CILi1EEES8_S8_EEENS6_IJNS7_ILi64EEENS7_ILi128EEENS7_ILi96EEEEEENS_10bfloat16_tEfNS_4arch4Sm90ELb1ELb0ELb1ELb1ELb1ELb1ELb0ELb0ELi2ELi1ELi2ELi1ELb1EEENS1_24CollectiveEpilogueBwdGQAISD_fSG_Li256ELb1ELb1EEENS1_25SingleTileBwdLPTSchedulerILb1ELi128ELb1EEEEEEEEEvNT_6ParamsE,@function
        .size           _ZN7cutlass13device_kernelIN5flash11enable_sm90INS1_16FlashAttnBwdSm90INS1_25CollectiveMainloopBwdSm90ILi2ELi2ELi2EN4cute5tupleIJNS5_1CILi1EEES8_S8_EEENS6_IJNS7_ILi64EEENS7_ILi128EEENS7_ILi96EEEEEENS_10bfloat16_tEfNS_4arch4Sm90ELb1ELb0ELb1ELb1ELb1ELb1ELb0ELb0ELi2ELi1ELi2ELi1ELb1EEENS1_24CollectiveEpilogueBwdGQAISD_fSG_Li256ELb1ELb1EEENS1_25SingleTileBwdLPTSchedulerILb1ELi128ELb1EEEEEEEEEvNT_6ParamsE,(.L_x_92 - _ZN7cutlass13device_kernelIN5flash11enable_sm90INS1_16FlashAttnBwdSm90INS1_25CollectiveMainloopBwdSm90ILi2ELi2ELi2EN4cute5tupleIJNS5_1CILi1EEES8_S8_EEENS6_IJNS7_ILi64EEENS7_ILi128EEENS7_ILi96EEEEEENS_10bfloat16_tEfNS_4arch4Sm90ELb1ELb0ELb1ELb1ELb1ELb1ELb0ELb0ELi2ELi1ELi2ELi1ELb1EEENS1_24CollectiveEpilogueBwdGQAISD_fSG_Li256ELb1ELb1EEENS1_25SingleTileBwdLPTSchedulerILb1ELi128ELb1EEEEEEEEEvNT_6ParamsE)
        .other          _ZN7cutlass13device_kernelIN5flash11enable_sm90INS1_16FlashAttnBwdSm90INS1_25CollectiveMainloopBwdSm90ILi2ELi2ELi2EN4cute5tupleIJNS5_1CILi1EEES8_S8_EEENS6_IJNS7_ILi64EEENS7_ILi128EEENS7_ILi96EEEEEENS_10bfloat16_tEfNS_4arch4Sm90ELb1ELb0ELb1ELb1ELb1ELb1ELb0ELb0ELi2ELi1ELi2ELi1ELb1EEENS1_24CollectiveEpilogueBwdGQAISD_fSG_Li256ELb1ELb1EEENS1_25SingleTileBwdLPTSchedulerILb1ELi128ELb1EEEEEEEEEvNT_6ParamsE,@"STO_CUDA_ENTRY STV_DEFAULT"
_ZN7cutlass13device_kernelIN5flash11enable_sm90INS1_16FlashAttnBwdSm90INS1_25CollectiveMainloopBwdSm90ILi2ELi2ELi2EN4cute5tupleIJNS5_1CILi1EEES8_S8_EEENS6_IJNS7_ILi64EEENS7_ILi128EEENS7_ILi96EEEEEENS_10bfloat16_tEfNS_4arch4Sm90ELb1ELb0ELb1ELb1ELb1ELb1ELb0ELb0ELi2ELi1ELi2ELi1ELb1EEENS1_24CollectiveEpilogueBwdGQAISD_fSG_Li256ELb1ELb1EEENS1_25SingleTileBwdLPTSchedulerILb1ELi128ELb1EEEEEEEEEvNT_6ParamsE:
[----:B------:R-:W-:Y:S01]  /*0000*/  LDC R1, c[0x0][0x37c] ;  /* 0x0000df00ff017b82 */ /* 0x000fe20000000800 */
[----:B------:R-:W-:Y:S05]  /*0010*/  EXIT ;  /* 0x000000000000794d */ /* 0x000fea0003800000 */
.L_x_52:
        /* <DEDUP_REMOVED lines=14> */
.L_x_92:


//--------------------- .text._ZN7cutlass13device_kernelIN5flash22FlashAttnBwdPreprocessIN4cute5tupleIJNS3_1CILi64EEENS5_ILi96EEEEEENS_10bfloat16_tEfNS_4arch4Sm90ELb1ELb1EEEEEvNT_6ParamsE --------------------------
	.section	.text._ZN7cutlass13device_kernelIN5flash22FlashAttnBwdPreprocessIN4cute5tupleIJNS3_1CILi64EEENS5_ILi96EEEEEENS_10bfloat16_tEfNS_4arch4Sm90ELb1ELb1EEEEEvNT_6ParamsE,"ax",@progbits
	.align	128
.text._ZN7cutlass13device_kernelIN5flash22FlashAttnBwdPreprocessIN4cute5tupleIJNS3_1CILi64EEENS5_ILi96EEEEEENS_10bfloat16_tEfNS_4arch4Sm90ELb1ELb1EEEEEvNT_6ParamsE:
        .type           _ZN7cutlass13device_kernelIN5flash22FlashAttnBwdPreprocessIN4cute5tupleIJNS3_1CILi64EEENS5_ILi96EEEEEENS_10bfloat16_tEfNS_4arch4Sm90ELb1ELb1EEEEEvNT_6ParamsE,@function
        .size           _ZN7cutlass13device_kernelIN5flash22FlashAttnBwdPreprocessIN4cute5tupleIJNS3_1CILi64EEENS5_ILi96EEEEEENS_10bfloat16_tEfNS_4arch4Sm90ELb1ELb1EEEEEvNT_6ParamsE,(.L_x_93 - _ZN7cutlass13device_kernelIN5flash22FlashAttnBwdPreprocessIN4cute5tupleIJNS3_1CILi64EEENS5_ILi96EEEEEENS_10bfloat16_tEfNS_4arch4Sm90ELb1ELb1EEEEEvNT_6ParamsE)
        .other          _ZN7cutlass13device_kernelIN5flash22FlashAttnBwdPreprocessIN4cute5tupleIJNS3_1CILi64EEENS5_ILi96EEEEEENS_10bfloat16_tEfNS_4arch4Sm90ELb1ELb1EEEEEvNT_6ParamsE,@"STO_CUDA_ENTRY STV_DEFAULT"
_ZN7cutlass13device_kernelIN5flash22FlashAttnBwdPreprocessIN4cute5tupleIJNS3_1CILi64EEENS5_ILi96EEEEEENS_10bfloat16_tEfNS_4arch4Sm90ELb1ELb1EEEEEvNT_6ParamsE:
[----:B------:R-:W-:Y:S08]  /*0000*/  LDC R1, c[0x0][0x37c] ;  /* 0x0000df00ff017b82 */ /* 0x000ff00000000800 */
[----:B------:R-:W0:Y:S01]  /*0010*/  LDC.64 R8, c[0x0][0x460] ;  /* 0x00011800ff087b82 */ /* 0x000e220000000a00 */
[----:B------:R-:W1:Y:S01]  /*0020*/  S2R R0, SR_CTAID.X ;  /* 0x0000000000007919 */ /* 0x000e620000002500 */
[----:B------:R-:W2:Y:S01]  /*0030*/  LDCU.64 UR4, c[0x0][0x358] ;  /* 0x00006b00ff0477ac */ /* 0x000ea20008000a00 */
[----:B------:R-:W3:Y:S05]  /*0040*/  S2R R3, SR_CTAID.Z ;  /* 0x0000000000037919 */ /* 0x000eea0000002700 */
[----:B------:R-:W4:Y:S01]  /*0050*/  S2UR UR6, SR_CTAID.Y ;  /* 0x00000000000679c3 */ /* 0x000f220000002600 */
[----:B0-----:R-:W-:-:S04]  /*0060*/  ISETP.NE.U32.AND P0, PT, R8, RZ, PT ;  /* 0x000000ff0800720c */ /* 0x001fc80003f05070 */
[----:B------:R-:W-:-:S13]  /*0070*/  ISETP.NE.AND.EX P1, PT, R9, RZ, PT, P0 ;  /* 0x000000ff0900720c */ /* 0x000fda0003f25300 */
[----:B-1234-:R-:W-:Y:S05]  /*0080*/  @P1 BRA `(.L_x_53) ;  /* 0x0000000000241947 */ /* 0x01efea0003800000 */
[----:B------:R-:W0:Y:S01]  /*0090*/  LDCU.64 UR8, c[0x0][0x468] ;  /* 0x00008d00ff0877ac */ /* 0x000e220008000a00 */
[----:B------:R-:W-:Y:S01]  /*00a0*/  IMAD.MOV.U32 R2, RZ, RZ, RZ ;  /* 0x000000ffff027224 */ /* 0x000fe200078e00ff */
[----:B------:R-:W-:Y:S01]  /*00b0*/  CS2R R34, SRZ ;  /* 0x0000000000227805 */ /* 0x000fe2000001ff00 */
[----:B------:R-:W1:Y:S01]  /*00c0*/  LDCU UR7, c[0x0][0x388] ;  /* 0x00007100ff0777ac */ /* 0x000e620008000800 */
[----:B0-----:R-:W-:-:S04]  /*00d0*/  UISETP.NE.U32.AND UP0, UPT, UR8, URZ, UPT ;  /* 0x000000ff0800728c */ /* 0x001fc8000bf05070 */
[----:B------:R-:W-:Y:S01]  /*00e0*/  UISETP.NE.AND.EX UP0, UPT, UR9, URZ, UPT, UP0 ;  /* 0x000000ff0900728c */ /* 0x000fe2000bf05300 */
[----:B-1----:R-:W-:-:S08]  /*00f0*/  IMAD.U32 R4, RZ, RZ, UR7 ;  /* 0x00000007ff047e24 */ /* 0x002fd0000f8e00ff */
[----:B------:R-:W-:Y:S05]  /*0100*/  BRA.U !UP0, `(.L_x_54) ;  /* 0x00000001084c7547 */ /* 0x000fea000b800000 */
[----:B------:R-:W-:Y:S05]  /*0110*/  BRA `(.L_x_55) ;  /* 0x0000000000307947 */ /* 0x000fea0003800000 */
.L_x_53:
        /* <DEDUP_REMOVED lines=10> */
[----:B------:R-:W-:Y:S01]  /*01c0*/  LOP3.LUT R2, R2, 0xffffffc0, RZ, 0xc0, !PT ;  /* 0xffffffc002027812 */ /* 0x000fe200078ec0ff */
[----:B------:R-:W-:Y:S06]  /*01d0*/  BRA.U !UP0, `(.L_x_56) ;  /* 0x0000000108107547 */ /* 0x000fec000b800000 */
.L_x_55:
[----:B------:R-:W0:Y:S02]  /*01e0*/  LDC.64 R4, c[0x0][0x468] ;  /* 0x00011a00ff047b82 */ /* 0x000e240000000a00 */
[----:B0-----:R-:W-:-:S06]  /*01f0*/  IMAD.WIDE.U32 R4, R3, 0x4, R4 ;  /* 0x0000000403047825 */ /* 0x001fcc00078e0004 */
[----:B------:R0:W5:Y:S01]  /*0200*/  LDG.E R4, desc[UR4][R4.64] ;  /* 0x0000000404047981 */ /* 0x000162000c1e1900 */
[----:B------:R-:W-:Y:S05]  /*0210*/  BRA `(.L_x_54) ;  /* 0x0000000000087947 */ /* 0x000fea0003800000 */
.L_x_56:
[----:B------:R-:W2:Y:S02]  /*0220*/  LDG.E R7, desc[UR4][R6.64+0x4] ;  /* 0x0000040406077981 */ /* 0x000ea4000c1e1900 */
[----:B--2---:R-:W-:-:S07]  /*0230*/  IMAD.IADD R4, R7, 0x1, -R34 ;  /* 0x0000000107047824 */ /* 0x004fce00078e0a22 */
.L_x_54:
[----:B0-----:R-:W0:Y:S01]  /*0240*/  S2R R5, SR_TID.X ;  /* 0x0000000000057919 */ /* 0x001e220000002100 */
[----:B------:R-:W-:Y:S02]  /*0250*/  SHF.L.U32 R6, R0, 0x6, RZ ;  /* 0x0000000600067819 */ /* 0x000fe400000006ff */
[----:B------:R-:W-:Y:S02]  /*0260*/  ISETP.NE.AND.EX P0, PT, R9, RZ, PT, P0 ;  /* 0x000000ff0900720c */ /* 0x000fe40003f05300 */
[----:B-----5:R-:W-:-:S13]  /*0270*/  ISETP.GT.AND P2, PT, R4, R6, PT ;  /* 0x000000060400720c */ /* 0x020fda0003f44270 */
[----:B------:R-:W-:Y:S05]  /*0280*/  @!P2 EXIT P0 ;  /* 0x000000000000a94d */ /* 0x000fea0000000000 */
[----:B------:R-:W-:Y:S01]  /*0290*/  IMAD.IADD R32, R4, 0x1, -R6 ;  /* 0x0000000104207824 */ /* 0x000fe200078e0a06 */
[----:B------:R-:W1:Y:S01]  /*02a0*/  LDC.64 R10, c[0x0][0x400] ;  /* 0x00010000ff0a7b82 */ /* 0x000e620000000a00 */
[----:B------:R-:W-:Y:S02]  /*02b0*/  SEL R7, R3, RZ, !P1 ;  /* 0x000000ff03077207 */ /* 0x000fe40004800000 */
[----:B------:R-:W-:Y:S02]  /*02c0*/  MOV R33, 0x7f800000 ;  /* 0x7f80000000217802 */ /* 0x000fe40000000f00 */
[----:B0-----:R-:W-:-:S03]  /*02d0*/  ISETP.GE.AND P0, PT, R5, R32, PT ;  /* 0x000000200500720c */ /* 0x001fc60003f06270 */
[----:B------:R-:W0:Y:S01]  /*02e0*/  LDC.64 R12, c[0x0][0x408] ;  /* 0x00010200ff0c7b82 */ /* 0x000e220000000a00 */
[----:B------:R-:W-:-:S13]  /*02f0*/  ISETP.GT.U32.OR P0, PT, R5, 0x3f, P0 ;  /* 0x0000003f0500780c */ /* 0x000fda0000704470 */
[----:B------:R-:W-:Y:S01]  /*0300*/  @!P0 IMAD.IADD R9, R6, 0x1, R5 ;  /* 0x0000000106098824 */ /* 0x000fe200078e0205 */
[----:B------:R-:W2:Y:S04]  /*0310*/  @!P0 LDC.64 R16, c[0x0][0x3f8] ;  /* 0x0000fe00ff108b82 */ /* 0x000ea80000000a00 */
[----:B------:R-:W-:-:S05]  /*0320*/  @!P0 IADD3 R8, P2, PT, R9, R34, RZ ;  /* 0x0000002209088210 */ /* 0x000fca0007f5e0ff */
[----:B------:R-:W-:Y:S02]  /*0330*/  @!P0 IMAD.X R9, RZ, RZ, R35, P2 ;  /* 0x000000ffff098224 */ /* 0x000fe400010e0623 */
[----:B-1----:R-:W-:-:S04]  /*0340*/  @!P0 IMAD.WIDE.U32 R8, R10, UR6, R8 ;  /* 0x000000060a088c25 */ /* 0x002fc8000f8e0008 */
[----:B------:R-:W-:Y:S02]  /*0350*/  @!P0 IMAD R9, R11, UR6, R9 ;  /* 0x000000060b098c24 */ /* 0x000fe4000f8e0209 */
[----:B0-----:R-:W-:-:S04]  /*0360*/  @!P0 IMAD.WIDE.U32 R8, R7, R12, R8 ;  /* 0x0000000c07088225 */ /* 0x001fc800078e0008 */
[----:B------:R-:W-:Y:S01]  /*0370*/  @!P0 IMAD R9, R7, R13, R9 ;  /* 0x0000000d07098224 */ /* 0x000fe200078e0209 */
[C---:B--2---:R-:W-:Y:S02]  /*0380*/  @!P0 LEA R16, P1, R8.reuse, R16, 0x2 ;  /* 0x0000001008108211 */ /* 0x044fe400078210ff */
[----:B------:R-:W-:Y:S02]  /*0390*/  SHF.R.U32.HI R45, RZ, 0x2, R5 ;  /* 0x00000002ff2d7819 */ /* 0x000fe40000011605 */
[----:B------:R-:W-:-:S05]  /*03a0*/  @!P0 LEA.HI.X R17, R8, R17, R9, 0x2, P1 ;  /* 0x0000001108118211 */ /* 0x000fca00008f1409 */
[----:B------:R0:W5:Y:S01]  /*03b0*/  @!P0 LDG.E R33, desc[UR4][R16.64] ;  /* 0x0000000410218981 */ /* 0x000162000c1e1900 */
        /* <DEDUP_REMOVED lines=15> */
[----:B------:R-:W-:Y:S02]  /*04b0*/  CS2R R30, SRZ ;  /* 0x00000000001e7805 */ /* 0x000fe4000001ff00 */
[C---:B------:R-:W-:Y:S02]  /*04c0*/  LOP3.LUT R44, R36.reuse, 0x20, RZ, 0xfc, !PT ;  /* 0x00000020242c7812 */ /* 0x040fe400078efcff */
[----:B------:R-:W-:Y:S01]  /*04d0*/  LOP3.LUT R46, R36, 0x40, RZ, 0xfc, !PT ;  /* 0x00000040242e7812 */ /* 0x000fe200078efcff */
[----:B------:R-:W-:Y:S06]  /*04e0*/  @P0 BRA `(.L_x_58) ;  /* 0x0000000000640947 */ /* 0x000fec0003800000 */
[----:B------:R-:W0:Y:S01]  /*04f0*/  LDC.64 R38, c[0x0][0x3a0] ;  /* 0x0000e800ff267b82 */ /* 0x000e220000000a00 */
[----:B------:R-:W-:Y:S01]  /*0500*/  IMAD.MOV.U32 R37, RZ, RZ, RZ ;  /* 0x000000ffff257224 */ /* 0x000fe200078e00ff */
[----:B------:R-:W1:Y:S01]  /*0510*/  LDCU.64 UR8, c[0x0][0x398] ;  /* 0x00007300ff0877ac */ /* 0x000e620008000a00 */
[----:B------:R-:W2:Y:S05]  /*0520*/  LDCU UR7, c[0x0][0x38c] ;  /* 0x00007180ff0777ac */ /* 0x000eaa0008000800 */
[----:B------:R-:W3:Y:S01]  /*0530*/  LDC.64 R40, c[0x0][0x3a8] ;  /* 0x0000ea00ff287b82 */ /* 0x000ee20000000a00 */
[----:B------:R-:W4:Y:S01]  /*0540*/  LDCU.64 UR10, c[0x0][0x380] ;  /* 0x00007000ff0a77ac */ /* 0x000f220008000a00 */
[----:B0-----:R-:W-:Y:S01]  /*0550*/  IMAD.WIDE.U32 R42, R38, UR6, R36 ;  /* 0x00000006262a7c25 */ /* 0x001fe2000f8e0024 */
[----:B------:R-:W-:-:S02]  /*0560*/  IADD3 R38, P1, PT, R45, R34, RZ ;  /* 0x000000222d267210 */ /* 0x000fc40007f3e0ff */
[----:B--2---:R-:W-:Y:S01]  /*0570*/  ISETP.GE.AND P2, PT, R44, UR7, PT ;  /* 0x000000072c007c0c */ /* 0x004fe2000bf46270 */
[----:B------:R-:W-:Y:S01]  /*0580*/  IMAD R43, R39, UR6, R43 ;  /* 0x00000006272b7c24 */ /* 0x000fe2000f8e022b */
[----:B------:R-:W-:Y:S01]  /*0590*/  ISETP.GE.AND P3, PT, R46, UR7, PT ;  /* 0x000000072e007c0c */ /* 0x000fe2000bf66270 */
[----:B------:R-:W-:Y:S01]  /*05a0*/  IMAD.X R39, RZ, RZ, R35, P1 ;  /* 0x000000ffff277224 */ /* 0x000fe200008e0623 */
[----:B------:R-:W-:Y:S01]  /*05b0*/  ISETP.GE.AND P1, PT, R36, UR7, PT ;  /* 0x0000000724007c0c */ /* 0x000fe2000bf26270 */
[----:B---3--:R-:W-:-:S04]  /*05c0*/  IMAD.WIDE.U32 R42, R7, R40, R42 ;  /* 0x00000028072a7225 */ /* 0x008fc800078e002a */
[----:B------:R-:W-:-:S04]  /*05d0*/  IMAD.WIDE.U32 R38, R0, 0x40, R38 ;  /* 0x0000004000267825 */ /* 0x000fc800078e0026 */
[----:B------:R-:W-:Y:S02]  /*05e0*/  IMAD R43, R7, R41, R43 ;  /* 0x00000029072b7224 */ /* 0x000fe400078e022b */
[----:B-1----:R-:W-:Y:S02]  /*05f0*/  IMAD R39, R39, UR8, RZ ;  /* 0x0000000827277c24 */ /* 0x002fe4000f8e02ff */
[----:B------:R-:W-:-:S04]  /*0600*/  IMAD.WIDE.U32 R42, R38, UR8, R42 ;  /* 0x00000008262a7c25 */ /* 0x000fc8000f8e002a */
[----:B------:R-:W-:Y:S01]  /*0610*/  IMAD R39, R38, UR9, R39 ;  /* 0x0000000926277c24 */ /* 0x000fe2000f8e0227 */
[----:B----4-:R-:W-:-:S04]  /*0620*/  LEA R38, P4, R42, UR10, 0x1 ;  /* 0x0000000a2a267c11 */ /* 0x010fc8000f8808ff */
[----:B------:R-:W-:-:S04]  /*0630*/  IADD3 R39, PT, PT, R43, R39, RZ ;  /* 0x000000272b277210 */ /* 0x000fc80007ffe0ff */
[----:B------:R-:W-:-:S05]  /*0640*/  LEA.HI.X R39, R42, UR11, R39, 0x1, P4 ;  /* 0x0000000b2a277c11 */ /* 0x000fca000a0f0c27 */
[----:B------:R0:W5:Y:S04]  /*0650*/  @!P1 LDG.E.128 R8, desc[UR4][R38.64] ;  /* 0x0000000426089981 */ /* 0x000168000c1e1d00 */
[----:B------:R0:W5:Y:S04]  /*0660*/  @!P2 LDG.E.128 R12, desc[UR4][R38.64+0x40] ;  /* 0x00004004260ca981 */ /* 0x000168000c1e1d00 */
[----:B------:R0:W5:Y:S02]  /*0670*/  @!P3 LDG.E.128 R16, desc[UR4][R38.64+0x80] ;  /* 0x000080042610b981 */ /* 0x000164000c1e1d00 */
.L_x_58:
[----:B------:R-:W-:Y:S05]  /*0680*/  BSYNC.RECONVERGENT B0 ;  /* 0x0000000000007941 */ /* 0x000fea0003800200 */
.L_x_57:
[----:B------:R-:W-:Y:S04]  /*0690*/  BSSY.RECONVERGENT B0, `(.L_x_59) ;  /* 0x000001b000007945 */ /* 0x000fe80003800200 */
[----:B------:R-:W-:Y:S05]  /*06a0*/  @P0 BRA `(.L_x_60) ;  /* 0x0000000000640947 */ /* 0x000fea0003800000 */
[----:B0-----:R-:W0:Y:S01]  /*06b0*/  LDC.64 R38, c[0x0][0x3c0] ;  /* 0x0000f000ff267b82 */ /* 0x001e220000000a00 */
[----:B------:R-:W1:Y:S01]  /*06c0*/  LDCU.128 UR8, c[0x0][0x3b0] ;  /* 0x00007600ff0877ac */ /* 0x000e620008000c00 */
[----:B------:R-:W-:Y:S01]  /*06d0*/  IMAD.MOV.U32 R42, RZ, RZ, R36 ;  /* 0x000000ffff2a7224 */ /* 0x000fe200078e0024 */
[----:B------:R-:W-:Y:S01]  /*06e0*/  IADD3 R34, P0, PT, R45, R34, RZ ;  /* 0x000000222d227210 */ /* 0x000fe20007f1e0ff */
[----:B------:R-:W-:Y:S01]  /*06f0*/  IMAD.MOV.U32 R43, RZ, RZ, RZ ;  /* 0x000000ffff2b7224 */ /* 0x000fe200078e00ff */
[----:B------:R-:W2:Y:S03]  /*0700*/  LDCU UR7, c[0x0][0x38c] ;  /* 0x00007180ff0777ac */ /* 0x000ea60008000800 */
[----:B------:R-:W3:Y:S01]  /*0710*/  LDC.64 R40, c[0x0][0x3c8] ;  /* 0x0000f200ff287b82 */ /* 0x000ee20000000a00 */
[----:B------:R-:W-:Y:S02]  /*0720*/  IMAD.X R35, RZ, RZ, R35, P0 ;  /* 0x000000ffff237224 */ /* 0x000fe400000e0623 */
[----:B------:R-:W-:-:S04]  /*0730*/  IMAD.WIDE.U32 R34, R0, 0x40, R34 ;  /* 0x0000004000227825 */ /* 0x000fc800078e0022 */
[----:B-1----:R-:W-:-:S04]  /*0740*/  IMAD R35, R35, UR10, RZ ;  /* 0x0000000a23237c24 */ /* 0x002fc8000f8e02ff */
[----:B------:R-:W-:Y:S01]  /*0750*/  IMAD R35, R34, UR11, R35 ;  /* 0x0000000b22237c24 */ /* 0x000fe2000f8e0223 */
[----:B--2---:R-:W-:Y:S01]  /*0760*/  ISETP.GE.AND P2, PT, R44, UR7, PT ;  /* 0x000000072c007c0c */ /* 0x004fe2000bf46270 */
[----:B0-----:R-:W-:Y:S01]  /*0770*/  IMAD.WIDE.U32 R42, R38, UR6, R42 ;  /* 0x00000006262a7c25 */ /* 0x001fe2000f8e002a */
[----:B------:R-:W-:Y:S02]  /*0780*/  ISETP.GE.AND P1, PT, R36, UR7, PT ;  /* 0x0000000724007c0c */ /* 0x000fe4000bf26270 */
[----:B------:R-:W-:Y:S01]  /*0790*/  ISETP.GE.AND P3, PT, R46, UR7, PT ;  /* 0x000000072e007c0c */ /* 0x000fe2000bf66270 */
[----:B------:R-:W-:Y:S02]  /*07a0*/  IMAD R43, R39, UR6, R43 ;  /* 0x00000006272b7c24 */ /* 0x000fe4000f8e022b */
[----:B---3--:R-:W-:-:S04]  /*07b0*/  IMAD.WIDE.U32 R42, R7, R40, R42 ;  /* 0x00000028072a7225 */ /* 0x008fc800078e002a */
[----:B------:R-:W-:Y:S02]  /*07c0*/  IMAD R43, R7, R41, R43 ;  /* 0x00000029072b7224 */ /* 0x000fe400078e022b */
[----:B------:R-:W-:-:S03]  /*07d0*/  IMAD.WIDE.U32 R42, R34, UR10, R42 ;  /* 0x0000000a222a7c25 */ /* 0x000fc6000f8e002a */
[----:B------:R-:W-:Y:S02]  /*07e0*/  LEA R34, P0, R42, UR8, 0x1 ;  /* 0x000000082a227c11 */ /* 0x000fe4000f8008ff */
[----:B------:R-:W-:-:S04]  /*07f0*/  IADD3 R35, PT, PT, R43, R35, RZ ;  /* 0x000000232b237210 */ /* 0x000fc80007ffe0ff */
[----:B------:R-:W-:-:S05]  /*0800*/  LEA.HI.X R35, R42, UR9, R35, 0x1, P0 ;  /* 0x000000092a237c11 */ /* 0x000fca00080f0c23 */
[----:B------:R1:W5:Y:S04]  /*0810*/  @!P1 LDG.E.128 R20, desc[UR4][R34.64] ;  /* 0x0000000422149981 */ /* 0x000368000c1e1d00 */
[----:B------:R1:W5:Y:S04]  /*0820*/  @!P2 LDG.E.128 R24, desc[UR4][R34.64+0x40] ;  /* 0x000040042218a981 */ /* 0x000368000c1e1d00 */
[----:B------:R1:W5:Y:S02]  /*0830*/  @!P3 LDG.E.128 R28, desc[UR4][R34.64+0x80] ;  /* 0x00008004221cb981 */ /* 0x000364000c1e1d00 */
.L_x_60:
[----:B------:R-:W-:Y:S05]  /*0840*/  BSYNC.RECONVERGENT B0 ;  /* 0x0000000000007941 */ /* 0x000fea0003800200 */
.L_x_59:
[C---:B-1---5:R-:W-:Y:S01]  /*0850*/  LOP3.LUT R34, R8.reuse, 0xffff0000, RZ, 0xc0, !PT ;  /* 0xffff000008227812 */ /* 0x062fe200078ec0ff */
[----:B------:R-:W-:Y:S01]  /*0860*/  IMAD.U32 R8, R8, 0x10000, RZ ;  /* 0x0001000008087824 */ /* 0x000fe200078e00ff */
[C---:B------:R-:W-:Y:S01]  /*0870*/  LOP3.LUT R37, R20.reuse, 0xffff0000, RZ, 0xc0, !PT ;  /* 0xffff000014257812 */ /* 0x040fe200078ec0ff */
[----:B------:R-:W-:Y:S01]  /*0880*/  IMAD.U32 R35, R20, 0x10000, RZ ;  /* 0x0001000014237824 */ /* 0x000fe200078e00ff */
[----:B------:R-:W-:Y:S01]  /*0890*/  ISETP.NE.AND P1, PT, R36, RZ, PT ;  /* 0x000000ff2400720c */ /* 0x000fe20003f25270 */
[C---:B------:R-:W-:Y:S01]  /*08a0*/  IMAD.U32 R20, R9.reuse, 0x10000, RZ ;  /* 0x0001000009147824 */ /* 0x040fe200078e00ff */
[----:B------:R-:W-:Y:S01]  /*08b0*/  LOP3.LUT R9, R9, 0xffff0000, RZ, 0xc0, !PT ;  /* 0xffff000009097812 */ /* 0x000fe200078ec0ff */
[----:B0-----:R-:W-:Y:S01]  /*08c0*/  FMUL.FTZ R39, R34, R37 ;  /* 0x0000002522277220 */ /* 0x001fe20000410000 */
[C---:B------:R-:W-:Y:S01]  /*08d0*/  SHF.L.U32 R37, R21.reuse, 0x10, RZ ;  /* 0x0000001015257819 */ /* 0x040fe200000006ff */
[----:B------:R-:W-:Y:S01]  /*08e0*/  BSSY.RECONVERGENT B0, `(.L_x_61) ;  /* 0x0000064000007945 */ /* 0x000fe20003800200 */
[----:B------:R-:W-:Y:S01]  /*08f0*/  LOP3.LUT R34, R21, 0xffff0000, RZ, 0xc0, !PT ;  /* 0xffff000015227812 */ /* 0x000fe200078ec0ff */
[----:B------:R-:W-:Y:S01]  /*0900*/  FFMA.FTZ R35, R8, R35, R39 ;  /* 0x0000002308237223 */ /* 0x000fe20000010027 */
[C---:B------:R-:W-:Y:S01]  /*0910*/  IMAD.U32 R8, R10.reuse, 0x10000, RZ ;  /* 0x000100000a087824 */ /* 0x040fe200078e00ff */
[----:B------:R-:W-:Y:S01]  /*0920*/  LOP3.LUT R10, R10, 0xffff0000, RZ, 0xc0, !PT ;  /* 0xffff00000a0a7812 */ /* 0x000fe200078ec0ff */
[----:B------:R-:W-:-:S02]  /*0930*/  IMAD.U32 R21, R22, 0x10000, RZ ;  /* 0x0001000016157824 */ /* 0x000fc400078e00ff */
[----:B------:R-:W-:-:S04]  /*0940*/  FFMA.FTZ R20, R20, R37, R35 ;  /* 0x0000002514147223 */ /* 0x000fc80000010023 */
[----:B------:R-:W-:Y:S01]  /*0950*/  FFMA.FTZ R35, R9, R34, R20 ;  /* 0x0000002209237223 */ /* 0x000fe20000010014 */
[----:B------:R-:W-:-:S03]  /*0960*/  LOP3.LUT R9, R22, 0xffff0000, RZ, 0xc0, !PT ;  /* 0xffff000016097812 */ /* 0x000fc600078ec0ff */
[----:B------:R-:W-:Y:S01]  /*0970*/  FFMA.FTZ R35, R8, R21, R35 ;  /* 0x0000001508237223 */ /* 0x000fe20000010023 */
[----:B------:R-:W-:Y:S01]  /*0980*/  SHF.L.U32 R21, R23, 0x10, RZ ;  /* 0x0000001017157819 */ /* 0x000fe200000006ff */
[C---:B------:R-:W-:Y:S01]  /*0990*/  IMAD.U32 R8, R11.reuse, 0x10000, RZ ;  /* 0x000100000b087824 */ /* 0x040fe200078e00ff */
[----:B------:R-:W-:Y:S01]  /*09a0*/  LOP3.LUT R11, R11, 0xffff0000, RZ, 0xc0, !PT ;  /* 0xffff00000b0b7812 */ /* 0x000fe200078ec0ff */
[----:B------:R-:W-:Y:S01]  /*09b0*/  FFMA.FTZ R9, R10, R9, R35 ;  /* 0x000000090a097223 */ /* 0x000fe20000010023 */
[----:B------:R-:W-:-:S03]  /*09c0*/  LOP3.LUT R10, R23, 0xffff0000, RZ, 0xc0, !PT ;  /* 0xffff0000170a7812 */ /* 0x000fc600078ec0ff */
[----:B------:R-:W-:Y:S01]  /*09d0*/  FFMA.FTZ R20, R8, R21, R9 ;  /* 0x0000001508147223 */ /* 0x000fe20000010009 */
[C---:B------:R-:W-:Y:S01]  /*09e0*/  IMAD.U32 R8, R12.reuse, 0x10000, RZ ;  /* 0x000100000c087824 */ /* 0x040fe200078e00ff */
[----:B------:R-:W-:Y:S01]  /*09f0*/  LOP3.LUT R12, R12, 0xffff0000, RZ, 0xc0, !PT ;  /* 0xffff00000c0c7812 */ /* 0x000fe200078ec0ff */
[C---:B------:R-:W-:Y:S02]  /*0a00*/  IMAD.U32 R9, R24.reuse, 0x10000, RZ ;  /* 0x0001000018097824 */ /* 0x040fe400078e00ff */
[----:B------:R-:W-:Y:S01]  /*0a10*/  FFMA.FTZ R21, R11, R10, R20 ;  /* 0x0000000a0b157223 */ /* 0x000fe20000010014 */
[----:B------:R-:W-:Y:S02]  /*0a20*/  LOP3.LUT R11, R24, 0xffff0000, RZ, 0xc0, !PT ;  /* 0xffff0000180b7812 */ /* 0x000fe400078ec0ff */
[C---:B------:R-:W-:Y:S01]  /*0a30*/  LOP3.LUT R10, R25.reuse, 0xffff0000, RZ, 0xc0, !PT ;  /* 0xffff0000190a7812 */ /* 0x040fe200078ec0ff */
[----:B------:R-:W-:Y:S01]  /*0a40*/  FFMA.FTZ R21, R8, R9, R21 ;  /* 0x0000000908157223 */ /* 0x000fe20000010015 */
[----:B------:R-:W-:Y:S01]  /*0a50*/  SHF.L.U32 R9, R25, 0x10, RZ ;  /* 0x0000001019097819 */ /* 0x000fe200000006ff */
[C---:B------:R-:W-:Y:S01]  /*0a60*/  IMAD.U32 R8, R13.reuse, 0x10000, RZ ;  /* 0x000100000d087824 */ /* 0x040fe200078e00ff */
[----:B------:R-:W-:Y:S01]  /*0a70*/  LOP3.LUT R13, R13, 0xffff0000, RZ, 0xc0, !PT ;  /* 0xffff00000d0d7812 */ /* 0x000fe200078ec0ff */
[----:B------:R-:W-:Y:S01]  /*0a80*/  FFMA.FTZ R11, R12, R11, R21 ;  /* 0x0000000b0c0b7223 */ /* 0x000fe20000010015 */
[----:B------:R-:W-:-:S03]  /*0a90*/  SHF.R.S32.HI R20, RZ, 0x1f, R2 ;  /* 0x0000001fff147819 */ /* 0x000fc60000011402 */
        /* <DEDUP_REMOVED lines=12> */
[----:B------:R-:W-:-:S03]  /*0b60*/  IMAD R14, R2, 0x60, RZ ;  /* 0x00000060020e7824 */ /* 0x000fc600078e02ff */
        /* <DEDUP_REMOVED lines=12> */
[----:B------:R-:W-:-:S03]  /*0c30*/  VIADD R15, R4, 0x3f ;  /* 0x0000003f040f7836 */ /* 0x000fc60000000000 */
        /* <DEDUP_REMOVED lines=12> */
[----:B------:R-:W-:-:S04]  /*0d00*/  FFMA.FTZ R8, R8, R9, R11 ;  /* 0x0000000908087223 */ /* 0x000fc8000001000b */
[----:B------:R-:W-:Y:S01]  /*0d10*/  FFMA.FTZ R19, R19, R10, R8 ;  /* 0x0000000a13137223 */ /* 0x000fe20000010008 */
[----:B------:R-:W-:-:S04]  /*0d20*/  SHF.R.S32.HI R10, RZ, 0x1f, R15 ;  /* 0x0000001fff0a7819 */ /* 0x000fc8000001140f */
[----:B------:R-:W0:Y:S01]  /*0d30*/  SHFL.BFLY PT, R8, R19, 0x2, 0x1f ;  /* 0x0c401f0013087f89 */ /* 0x000e2200000e0000 */
[----:B------:R-:W-:-:S04]  /*0d40*/  LEA.HI R10, R10, R15, RZ, 0x6 ;  /* 0x0000000f0a0a7211 */ /* 0x000fc800078f30ff */
[----:B------:R-:W-:-:S04]  /*0d50*/  LOP3.LUT R10, R10, 0xffffffc0, RZ, 0xc0, !PT ;  /* 0xffffffc00a0a7812 */ /* 0x000fc800078ec0ff */
[----:B------:R-:W-:Y:S02]  /*0d60*/  IADD3 R12, PT, PT, R6, R15, -R10 ;  /* 0x0000000f060c7210 */ /* 0x000fe40007ffe80a */
[----:B------:R-:W1:Y:S03]  /*0d70*/  LDC.64 R10, c[0x0][0x440] ;  /* 0x00011000ff0a7b82 */ /* 0x000e660000000a00 */
[----:B------:R-:W-:Y:S02]  /*0d80*/  IMAD.IADD R12, R15, 0x1, -R12 ;  /* 0x000000010f0c7824 */ /* 0x000fe400078e0a0c */
[----:B------:R-:W-:-:S03]  /*0d90*/  IMAD R15, R0, 0x600, R5 ;  /* 0x00000600000f7824 */ /* 0x000fc600078e0205 */
[----:B------:R-:W-:Y:S02]  /*0da0*/  ISETP.GE.AND P0, PT, R5, R12, PT ;  /* 0x0000000c0500720c */ /* 0x000fe40003f06270 */
[----:B------:R-:W-:Y:S02]  /*0db0*/  LEA R12, P2, R15, R14, 0x2 ;  /* 0x0000000e0f0c7211 */ /* 0x000fe400078410ff */
[----:B------:R-:W-:Y:S01]  /*0dc0*/  ISETP.GT.U32.OR P0, PT, R5, 0x3f, P0 ;  /* 0x0000003f0500780c */ /* 0x000fe20000704470 */
[----:B0-----:R-:W-:Y:S02]  /*0dd0*/  FADD.FTZ R4, R19, R8 ;  /* 0x0000000813047221 */ /* 0x001fe40000010000 */
[----:B------:R-:W0:Y:S03]  /*0de0*/  LDC.64 R8, c[0x0][0x448] ;  /* 0x00011200ff087b82 */ /* 0x000e260000000a00 */
[----:B------:R-:W2:Y:S02]  /*0df0*/  SHFL.BFLY PT, R13, R4, 0x1, 0x1f ;  /* 0x0c201f00040d7f89 */ /* 0x000ea400000e0000 */
[----:B--2---:R-:W-:Y:S01]  /*0e00*/  FADD.FTZ R4, R4, R13 ;  /* 0x0000000d04047221 */ /* 0x004fe20000010000 */
[----:B------:R-:W-:Y:S01]  /*0e10*/  LEA.HI.X.SX32 R13, R14, RZ, 0x1, P2 ;  /* 0x000000ff0e0d7211 */ /* 0x000fe200010f0eff */
[----:B------:R-:W-:Y:S06]  /*0e20*/  @P1 BRA `(.L_x_62) ;  /* 0x00000000003c1947 */ /* 0x000fec0003800000 */
[----:B------:R-:W2:Y:S01]  /*0e30*/  LDC.64 R16, c[0x0][0x3e8] ;  /* 0x0000fa00ff107b82 */ /* 0x000ea20000000a00 */
[----:B------:R-:W-:Y:S01]  /*0e40*/  IMAD.IADD R15, R6, 0x1, R45 ;  /* 0x00000001060f7824 */ /* 0x000fe200078e022d */
[----:B------:R-:W3:Y:S04]  /*0e50*/  LDCU.64 UR8, c[0x0][0x3f0] ;  /* 0x00007e00ff0877ac */ /* 0x000ee80008000a00 */
[----:B------:R-:W-:Y:S01]  /*0e60*/  IADD3 R14, P1, PT, R15, R2, RZ ;  /* 0x000000020f0e7210 */ /* 0x000fe20007f3e0ff */
[----:B------:R-:W4:Y:S03]  /*0e70*/  LDCU.64 UR10, c[0x0][0x3d0] ;  /* 0x00007a00ff0a77ac */ /* 0x000f260008000a00 */
[----:B------:R-:W-:-:S02]  /*0e80*/  IADD3.X R15, PT, PT, RZ, R20, RZ, P1, !PT ;  /* 0x00000014ff0f7210 */ /* 0x000fc40000ffe4ff */
[----:B------:R-:W-:Y:S01]  /*0e90*/  ISETP.GE.AND P1, PT, R45, R32, PT ;  /* 0x000000202d00720c */ /* 0x000fe20003f26270 */
[----:B--2---:R-:W-:-:S04]  /*0ea0*/  IMAD.WIDE.U32 R14, R16, UR6, R14 ;  /* 0x00000006100e7c25 */ /* 0x004fc8000f8e000e */
[----:B------:R-:W-:Y:S02]  /*0eb0*/  IMAD R15, R17, UR6, R15 ;  /* 0x00000006110f7c24 */ /* 0x000fe4000f8e020f */
[----:B---3--:R-:W-:-:S04]  /*0ec0*/  IMAD.WIDE.U32 R14, R7, UR8, R14 ;  /* 0x00000008070e7c25 */ /* 0x008fc8000f8e000e */
[----:B------:R-:W-:Y:S01]  /*0ed0*/  IMAD R15, R7, UR9, R15 ;  /* 0x00000009070f7c24 */ /* 0x000fe2000f8e020f */
[----:B----4-:R-:W-:-:S04]  /*0ee0*/  LEA R16, P2, R14, UR10, 0x2 ;  /* 0x0000000a0e107c11 */ /* 0x010fc8000f8410ff */
[----:B------:R-:W-:Y:S02]  /*0ef0*/  LEA.HI.X R17, R14, UR11, R15, 0x2, P2 ;  /* 0x0000000b0e117c11 */ /* 0x000fe400090f140f */
[----:B------:R-:W-:-:S05]  /*0f00*/  FSEL R15, R4, RZ, !P1 ;  /* 0x000000ff040f7208 */ /* 0x000fca0004800000 */
[----:B------:R2:W-:Y:S02]  /*0f10*/  STG.E desc[UR4][R16.64], R15 ;  /* 0x0000000f10007986 */ /* 0x0005e4000c101904 */
.L_x_62:
[----:B------:R-:W-:Y:S05]  /*0f20*/  BSYNC.RECONVERGENT B0 ;  /* 0x0000000000007941 */ /* 0x000fea0003800200 */
.L_x_61:
[----:B------:R-:W-:Y:S04]  /*0f30*/  BSSY.RECONVERGENT B0, `(.L_x_63) ;  /* 0x0000012000007945 */ /* 0x000fe80003800200 */
[----:B------:R-:W-:Y:S05]  /*0f40*/  @P0 BRA `(.L_x_64) ;  /* 0x0000000000400947 */ /* 0x000fea0003800000 */
[----:B--2---:R-:W2:Y:S01]  /*0f50*/  LDC.64 R16, c[0x0][0x418] ;  /* 0x00010600ff107b82 */ /* 0x004ea20000000a00 */
[----:B------:R-:W-:Y:S01]  /*0f60*/  IMAD.IADD R15, R6, 0x1, R5 ;  /* 0x00000001060f7824 */ /* 0x000fe200078e0205 */
[----:B------:R-:W3:Y:S04]  /*0f70*/  LDCU.64 UR8, c[0x0][0x420] ;  /* 0x00008400ff0877ac */ /* 0x000ee80008000a00 */
[----:B------:R-:W-:Y:S01]  /*0f80*/  IADD3 R14, P0, PT, R15, R2, RZ ;  /* 0x000000020f0e7210 */ /* 0x000fe20007f1e0ff */
[C---:B------:R-:W-:Y:S01]  /*0f90*/  FMUL.FTZ R2, R33.reuse, 1.4426950216293334961 ;  /* 0x3fb8aa3b21027820 */ /* 0x040fe20000410000 */
[----:B------:R-:W4:Y:S03]  /*0fa0*/  LDC.64 R18, c[0x0][0x410] ;  /* 0x00010400ff127b82 */ /* 0x000f260000000a00 */
[----:B------:R-:W-:Y:S01]  /*0fb0*/  IMAD.X R15, RZ, RZ, R20, P0 ;  /* 0x000000ffff0f7224 */ /* 0x000fe200000e0614 */
[----:B------:R-:W-:Y:S01]  /*0fc0*/  FSETP.NEU.FTZ.AND P0, PT, R33, -INF , PT ;  /* 0xff8000002100780b */ /* 0x000fe20003f1d000 */
[----:B--2---:R-:W-:-:S04]  /*0fd0*/  IMAD.WIDE.U32 R14, R16, UR6, R14 ;  /* 0x00000006100e7c25 */ /* 0x004fc8000f8e000e */
[----:B------:R-:W-:Y:S02]  /*0fe0*/  IMAD R15, R17, UR6, R15 ;  /* 0x00000006110f7c24 */ /* 0x000fe4000f8e020f */
[----:B---3--:R-:W-:-:S04]  /*0ff0*/  IMAD.WIDE.U32 R14, R7, UR8, R14 ;  /* 0x00000008070e7c25 */ /* 0x008fc8000f8e000e */
[----:B------:R-:W-:Y:S01]  /*1000*/  IMAD R4, R7, UR9, R15 ;  /* 0x0000000907047c24 */ /* 0x000fe2000f8e020f */
[----:B----4-:R-:W-:Y:S02]  /*1010*/  LEA R16, P1, R14, R18, 0x2 ;  /* 0x000000120e107211 */ /* 0x010fe400078210ff */
[----:B------:R-:W-:Y:S02]  /*1020*/  FSEL R15, R2, RZ, P0 ;  /* 0x000000ff020f7208 */ /* 0x000fe40000000000 */
[----:B------:R-:W-:-:S05]  /*1030*/  LEA.HI.X R17, R14, R19, R4, 0x2, P1 ;  /* 0x000000130e117211 */ /* 0x000fca00008f1404 */
[----:B------:R3:W-:Y:S04]  /*1040*/  STG.E desc[UR4][R16.64], R15 ;  /* 0x0000000f10007986 */ /* 0x0007e8000c101904 */
.L_x_64:
[----:B------:R-:W-:Y:S05]  /*1050*/  BSYNC.RECONVERGENT B0 ;  /* 0x0000000000007941 */ /* 0x000fea0003800200 */
.L_x_63:
[----:B------:R-:W4:Y:S01]  /*1060*/  LDCU.64 UR10, c[0x0][0x458] ;  /* 0x00008b00ff0a77ac */ /* 0x000f220008000a00 */
[----:B-1----:R-:W-:Y:S01]  /*1070*/  IMAD.WIDE.U32 R12, R10, UR6, R12 ;  /* 0x000000060a0c7c25 */ /* 0x002fe2000f8e000c */
[----:B------:R-:W1:Y:S03]  /*1080*/  LDCU.64 UR8, c[0x0][0x428] ;  /* 0x00008500ff0877ac */ /* 0x000e660008000a00 */
[----:B------:R-:W-:Y:S02]  /*1090*/  IMAD R13, R11, UR6, R13 ;  /* 0x000000060b0d7c24 */ /* 0x000fe4000f8e020d */
[----:B0-----:R-:W-:-:S04]  /*10a0*/  IMAD.WIDE.U32 R10, R7, R8, R12 ;  /* 0x00000008070a7225 */ /* 0x001fc800078e000c */
[----:B------:R-:W-:Y:S01]  /*10b0*/  IMAD R9, R7, R9, R11 ;  /* 0x0000000907097224 */ /* 0x000fe200078e020b */
[----:B----4-:R-:W-:-:S04]  /*10c0*/  ISETP.NE.U32.AND P0, PT, RZ, UR10, PT ;  /* 0x0000000aff007c0c */ /* 0x010fc8000bf05070 */
[----:B------:R-:W-:Y:S02]  /*10d0*/  ISETP.NE.AND.EX P0, PT, RZ, UR11, PT, P0 ;  /* 0x0000000bff007c0c */ /* 0x000fe4000bf05300 */
[C---:B-1----:R-:W-:Y:S02]  /*10e0*/  LEA R6, P1, R10.reuse, UR8, 0x2 ;  /* 0x000000080a067c11 */ /* 0x042fe4000f8210ff */
        /* <DEDUP_REMOVED lines=9> */
[----:B0-----:R-:W0:Y:S01]  /*1180*/  LDC R7, c[0x0][0x390] ;  /* 0x0000e400ff077b82 */ /* 0x001e220000000800 */
[----:B------:R-:W1:Y:S07]  /*1190*/  LDCU UR7, c[0x0][0x450] ;  /* 0x00008a00ff0777ac */ /* 0x000e6e0008000800 */
[----:B------:R-:W4:Y:S01]  /*11a0*/  LDC.64 R4, c[0x0][0x458] ;  /* 0x00011600ff047b82 */ /* 0x000f220000000a00 */
[----:B-1----:R-:W-:-:S04]  /*11b0*/  IMAD R0, R0, UR7, R3 ;  /* 0x0000000700007c24 */ /* 0x002fc8000f8e0203 */
[----:B0-----:R-:W-:-:S04]  /*11c0*/  IMAD R3, R0, R7, UR6 ;  /* 0x0000000600037e24 */ /* 0x001fc8000f8e0207 */
[----:B----4-:R-:W-:-:S05]  /*11d0*/  IMAD.WIDE R2, R3, 0x4, R4 ;  /* 0x0000000403027825 */ /* 0x010fca00078e0204 */
[----:B------:R-:W-:Y:S01]  /*11e0*/  STG.E desc[UR4][R2.64], RZ ;  /* 0x000000ff02007986 */ /* 0x000fe2000c101904 */
[----:B------:R-:W-:Y:S05]  /*11f0*/  EXIT ;  /* 0x000000000000794d */ /* 0x000fea0003800000 */
.L_x_65:
        /* <DEDUP_REMOVED lines=16> */
.L_x_93:


//--------------------- .nv.shared._ZN7cutlass13device_kernelIN5flash11enable_sm90INS1_16FlashAttnBwdSm90INS1_25CollectiveMainloopBwdSm90ILi2ELi2ELi2EN4cute5tupleIJNS5_1CILi1EEES8_S8_EEENS6_IJNS7_ILi64EEENS7_ILi128EEENS7_ILi96EEEEEENS_10bfloat16_tEfNS_4arch4Sm90ELb0ELb0ELb1ELb0ELb0ELb1ELb0ELb0ELi2ELi1ELi2ELi1ELb1EEENS1_21CollectiveEpilogueBwdISD_SE_SG_Li256ELb0ELb0ELi1EEENS1_19SingleTileSchedulerILb0ELb0ELb0ELi128EEEEEEEEEvNT_6ParamsE --------------------------
	.section	.nv.shared._ZN7cutlass13device_kernelIN5flash11enable_sm90INS1_16FlashAttnBwdSm90INS1_25CollectiveMainloopBwdSm90ILi2ELi2ELi2EN4cute5tupleIJNS5_1CILi1EEES8_S8_EEENS6_IJNS7_ILi64EEENS7_ILi128EEENS7_ILi96EEEEEENS_10bfloat16_tEfNS_4arch4Sm90ELb0ELb0ELb1ELb0ELb0ELb1ELb0ELb0ELi2ELi1ELi2ELi1ELb1EEENS1_21CollectiveEpilogueBwdISD_SE_SG_Li256ELb0ELb0ELi1EEENS1_19SingleTileSchedulerILb0ELb0ELb0ELi128EEEEEEEEEvNT_6ParamsE,"aw",@nobits
	.sectionflags	@""
	.align	16
	.zero		1024


//--------------------- .nv.shared.reserved.0     --------------------------
	.section	.nv.shared.reserved.0,"aw",@nobits
	.weak		__nv_reservedSMEM_offset_0_alias
	.size		__nv_reservedSMEM_offset_0_alias, 0, 64
	.other		__nv_reservedSMEM_offset_0_alias,@"STO_CUDA_RESERVED_SHARED STV_DEFAULT"
__nv_reservedSMEM_offset_0_alias:
	.zero		0
	.zero		64


//--------------------- .nv.global                --------------------------
	.section	.nv.global,"aw",@nobits
.nv.global:
	.type		_ZN73_INTERNAL_41cdafbe_37_flash_bwd_hdim96_bf16_softcap_sm90_cu_744032ad_30844cute1_E,@object
	.size		_ZN73_INTERNAL_41cdafbe_37_flash_bwd_hdim96_bf16_softcap_sm90_cu_744032ad_30844cute1_E,(_ZN73_INTERNAL_41cdafbe_37_flash_bwd_hdim96_bf16_softcap_sm90_cu_744032ad_30844cuda3std3__45__cpo6cbeginE - _ZN73_INTERNAL_41cdafbe_37_flash_bwd_hdim96_bf16_softcap_sm90_cu_744032ad_30844cute1_E)
_ZN73_INTERNAL_41cdafbe_37_flash_bwd_hdim96_bf16_softcap_sm90_cu_744032ad_30844cute1_E:
	.zero		1
	.type		_ZN73_INTERNAL_41cdafbe_37_flash_bwd_hdim96_bf16_softcap_sm90_cu_744032ad_30844cuda3std3__45__cpo6cbeginE,@object
	.size		_ZN73_INTERNAL_41cdafbe_37_flash_bwd_hdim96_bf16_softcap_sm90_cu_744032ad_30844cuda3std3__45__cpo6cbeginE,(_ZN73_INTERNAL_41cdafbe_37_flash_bwd_hdim96_bf16_softcap_sm90_cu_744032ad_30844cuda3std3__48in_placeE - _ZN73_INTERNAL_41cdafbe_37_flash_bwd_hdim96_bf16_softcap_sm90_cu_744032ad_30844cuda3std3__45__cpo6cbeginE)
_ZN73_INTERNAL_41cdafbe_37_flash_bwd_hdim96_bf16_softcap_sm90_cu_744032ad_30844cuda3std3__45__cpo6cbeginE:
	.zero		1
	.type		_ZN73_INTERNAL_41cdafbe_37_flash_bwd_hdim96_bf16_softcap_sm90_cu_744032ad_30844cuda3std3__48in_placeE,@object
	.size		_ZN73_INTERNAL_41cdafbe_37_flash_bwd_hdim96_bf16_softcap_sm90_cu_744032ad_30844cuda3std3__48in_placeE,(_ZN73_INTERNAL_41cdafbe_37_flash_bwd_hdim96_bf16_softcap_sm90_cu_744032ad_30844cuda3std6ranges3__45__cpo9iter_moveE - _ZN73_INTERNAL_41cdafbe_37_flash_bwd_hdim96_bf16_softcap_sm90_cu_744032ad_30844cuda3std3__48in_placeE)
_ZN73_INTERNAL_41cdafbe_37_flash_bwd_hdim96_bf16_softcap_sm90_cu_744032ad_30844cuda3std3__48in_placeE:
	.zero		1
	.type		_ZN73_INTERNAL_41cdafbe_37_flash_bwd_hdim96_bf16_softcap_sm90_cu_744032ad_30844cuda3std6ranges3__45__cpo9iter_moveE,@object
	.size		_ZN73_INTERNAL_41cdafbe_37_flash_bwd_hdim96_bf16_softcap_sm90_cu_744032ad_30844cuda3std6ranges3__45__cpo9iter_moveE,(_ZN73_INTERNAL_41cdafbe_37_flash_bwd_hdim96_bf16_softcap_sm90_cu_744032ad_30844cuda3std3__45__cpo5beginE - _ZN73_INTERNAL_41cdafbe_37_flash_bwd_hdim96_bf16_softcap_sm90_cu_744032ad_30844cuda3std6ranges3__45__cpo9iter_moveE)
_ZN73_INTERNAL_41cdafbe_37_flash_bwd_hdim96_bf16_softcap_sm90_cu_744032ad_30844cuda3std6ranges3__45__cpo9iter_moveE:
	.zero		1
	.type		_ZN73_INTERNAL_41cdafbe_37_flash_bwd_hdim96_bf16_softcap_sm90_cu_744032ad_30844cuda3std3__45__cpo5beginE,@object
	.size		_ZN73_INTERNAL_41cdafbe_37_flash_bwd_hdim96_bf16_softcap_sm90_cu_744032ad_30844cuda3std3__45__cpo5beginE,(_ZN73_INTERNAL_41cdafbe_37_flash_bwd_hdim96_bf16_softcap_sm90_cu_744032ad_30844cuda3std3__475_GLOBAL__N__41cdafbe_37_flash_bwd_hdim96_bf16_softcap_sm90_cu_744032ad_30846ignoreE - _ZN73_INTERNAL_41cdafbe_37_flash_bwd_hdim96_bf16_softcap_sm90_cu_744032ad_30844cuda3std3__45__cpo5beginE)
_ZN73_INTERNAL_41cdafbe_37_flash_bwd_hdim96_bf16_softcap_sm90_cu_744032ad_30844cuda3std3__45__cpo5beginE:
	.zero		1
	.type		_ZN73_INTERNAL_41cdafbe_37_flash_bwd_hdim96_bf16_softcap_sm90_cu_744032ad_30844cuda3std3__475_GLOBAL__N__41cdafbe_37_flash_bwd_hdim96_bf16_softcap_sm90_cu_744032ad_30846ignoreE,@object
	.size		_ZN73_INTERNAL_41cdafbe_37_flash_bwd_hdim96_bf16_softcap_sm90_cu_744032ad_30844cuda3std3__475_GLOBAL__N__41cdafbe_37_flash_bwd_hdim96_bf16_softcap_sm90_cu_744032ad_30846ignoreE,(_ZN73_INTERNAL_41cdafbe_37_flash_bwd_hdim96_bf16_softcap_sm90_cu_744032ad_30844cute7productE - _ZN73_INTERNAL_41cdafbe_37_flash_bwd_hdim96_bf16_softcap_sm90_cu_744032ad_30844cuda3std3__475_GLOBAL__N__41cdafbe_37_flash_bwd_hdim96_bf16_softcap_sm90_cu_744032ad_30846ignoreE)
_ZN73_INTERNAL_41cdafbe_37_flash_bwd_hdim96_bf16_softcap_sm90_cu_744032ad_30844cuda3std3__475_GLOBAL__N__41cdafbe_37_flash_bwd_hdim96_bf16_softcap_sm90_cu_744032ad_30846ignoreE:
	.zero		1
	.type		_ZN73_INTERNAL_41cdafbe_37_flash_bwd_hdim96_bf16_softcap_sm90_cu_744032ad_30844cute7productE,@object
	.size		_ZN73_INTERNAL_41cdafbe_37_flash_bwd_hdim96_bf16_softcap_sm90_cu_744032ad_30844cute7productE,(_ZN73_INTERNAL_41cdafbe_37_flash_bwd_hdim96_bf16_softcap_sm90_cu_744032ad_30844cuda3std3__45__cpo3endE - _ZN73_INTERNAL_41cdafbe_37_flash_bwd_hdim96_bf16_softcap_sm90_cu_744032ad_30844cute7productE)
_ZN73_INTERNAL_41cdafbe_37_flash_bwd_hdim96_bf16_softcap_sm90_cu_744032ad_30844cute7productE:
	.zero		1
	.type		_ZN73_INTERNAL_41cdafbe_37_flash_bwd_hdim96_bf16_softcap_sm90_cu_744032ad_30844cuda3std3__45__cpo3endE,@object
	.size		_ZN73_INTERNAL_41cdafbe_37_flash_bwd_hdim96_bf16_softcap_sm90_cu_744032ad_30844cuda3std3__45__cpo3endE,(_ZN73_INTERNAL_41cdafbe_37_flash_bwd_hdim96_bf16_softcap_sm90_cu_744032ad_30844cuda3std3__419piecewise_constructE - _ZN73_INTERNAL_41cdafbe_37_flash_bwd_hdim96_bf16_softcap_sm90_cu_744032ad_30844cuda3std3__45__cpo3endE)
_ZN73_INTERNAL_41cdafbe_37_flash_bwd_hdim96_bf16_softcap_sm90_cu_744032ad_30844cuda3std3__45__cpo3endE:
	.zero		1
	.type		_ZN73_INTERNAL_41cdafbe_37_flash_bwd_hdim96_bf16_softcap_sm90_cu_744032ad_30844cuda3std3__419piecewise_constructE,@object
	.size		_ZN73_INTERNAL_41cdafbe_37_flash_bwd_hdim96_bf16_softcap_sm90_cu_744032ad_30844cuda3std3__419piecewise_constructE,(_ZN73_INTERNAL_41cdafbe_37_flash_bwd_hdim96_bf16_softcap_sm90_cu_744032ad_30844cuda3std3__45__cpo4cendE - _ZN73_INTERNAL_41cdafbe_37_flash_bwd_hdim96_bf16_softcap_sm90_cu_744032ad_30844cuda3std3__419piecewise_constructE)
_ZN73_INTERNAL_41cdafbe_37_flash_bwd_hdim96_bf16_softcap_sm90_cu_744032ad_30844cuda3std3__419piecewise_constructE:
	.zero		1
	.type		_ZN73_INTERNAL_41cdafbe_37_flash_bwd_hdim96_bf16_softcap_sm90_cu_744032ad_30844cuda3std3__45__cpo4cendE,@object
	.size		_ZN73_INTERNAL_41cdafbe_37_flash_bwd_hdim96_bf16_softcap_sm90_cu_744032ad_30844cuda3std3__45__cpo4cendE,(_ZN73_INTERNAL_41cdafbe_37_flash_bwd_hdim96_bf16_softcap_sm90_cu_744032ad_30844cuda3std6ranges3__45__cpo4swapE - _ZN73_INTERNAL_41cdafbe_37_flash_bwd_hdim96_bf16_softcap_sm90_cu_744032ad_30844cuda3std3__45__cpo4cendE)
_ZN73_INTERNAL_41cdafbe_37_flash_bwd_hdim96_bf16_softcap_sm90_cu_744032ad_30844cuda3std3__45__cpo4cendE:
	.zero		1
	.type		_ZN73_INTERNAL_41cdafbe_37_flash_bwd_hdim96_bf16_softcap_sm90_cu_744032ad_30844cuda3std6ranges3__45__cpo4swapE,@object
	.size		_ZN73_INTERNAL_41cdafbe_37_flash_bwd_hdim96_bf16_softcap_sm90_cu_744032ad_30844cuda3std6ranges3__45__cpo4swapE,(.L_7 - _ZN73_INTERNAL_41cdafbe_37_flash_bwd_hdim96_bf16_softcap_sm90_cu_744032ad_30844cuda3std6ranges3__45__cpo4swapE)
_ZN73_INTERNAL_41cdafbe_37_flash_bwd_hdim96_bf16_softcap_sm90_cu_744032ad_30844cuda3std6ranges3__45__cpo4swapE:
	.zero		1
.L_7:


//--------------------- .nv.shared._ZN7cutlass13device_kernelIN5flash11enable_sm90INS1_16FlashAttnBwdSm90INS1_25CollectiveMainloopBwdSm90ILi2ELi2ELi2EN4cute5tupleIJNS5_1CILi1EEES8_S8_EEENS6_IJNS7_ILi64EEENS7_ILi128EEENS7_ILi96EEEEEENS_10bfloat16_tEfNS_4arch4Sm90ELb0ELb0ELb1ELb0ELb1ELb1ELb0ELb0ELi2ELi1ELi2ELi1ELb1EEENS1_21CollectiveEpilogueBwdISD_SE_SG_Li256ELb0ELb0ELi1EEENS1_19SingleTileSchedulerILb0ELb0ELb0ELi128EEEEEEEEEvNT_6ParamsE --------------------------
	.section	.nv.shared._ZN7cutlass13device_kernelIN5flash11enable_sm90INS1_16FlashAttnBwdSm90INS1_25CollectiveMainloopBwdSm90ILi2ELi2ELi2EN4cute5tupleIJNS5_1CILi1EEES8_S8_EEENS6_IJNS7_ILi64EEENS7_ILi128EEENS7_ILi96EEEEEENS_10bfloat16_tEfNS_4arch4Sm90ELb0ELb0ELb1ELb0ELb1ELb1ELb0ELb0ELi2ELi1ELi2ELi1ELb1EEENS1_21CollectiveEpilogueBwdISD_SE_SG_Li256ELb0ELb0ELi1EEENS1_19SingleTileSchedulerILb0ELb0ELb0ELi128EEEEEEEEEvNT_6ParamsE,"aw",@nobits
	.sectionflags	@""
	.align	16
	.zero		1024


//--------------------- .nv.shared._ZN7cutlass13device_kernelIN5flash11enable_sm90INS1_16FlashAttnBwdSm90INS1_25CollectiveMainloopBwdSm90ILi2ELi2ELi2EN4cute5tupleIJNS5_1CILi1EEES8_S8_EEENS6_IJNS7_ILi64EEENS7_ILi128EEENS7_ILi96EEEEEENS_10bfloat16_tEfNS_4arch4Sm90ELb0ELb0ELb1ELb0ELb0ELb1ELb0ELb0ELi2ELi1ELi2ELi1ELb1EEENS1_24CollectiveEpilogueBwdGQAISD_fSG_Li256ELb0ELb0EEENS1_19SingleTileSchedulerILb0ELb0ELb0ELi128EEEEEEEEEvNT_6ParamsE --------------------------
	.section	.nv.shared._ZN7cutlass13device_kernelIN5flash11enable_sm90INS1_16FlashAttnBwdSm90INS1_25CollectiveMainloopBwdSm90ILi2ELi2ELi2EN4cute5tupleIJNS5_1CILi1EEES8_S8_EEENS6_IJNS7_ILi64EEENS7_ILi128EEENS7_ILi96EEEEEENS_10bfloat16_tEfNS_4arch4Sm90ELb0ELb0ELb1ELb0ELb0ELb1ELb0ELb0ELi2ELi1ELi2ELi1ELb1EEENS1_24CollectiveEpilogueBwdGQAISD_fSG_Li256ELb0ELb0EEENS1_19SingleTileSchedulerILb0ELb0ELb0ELi128EEEEEEEEEvNT_6ParamsE,"aw",@nobits
	.sectionflags	@""
	.align	16
	.zero		1024


//--------------------- .nv.shared._ZN7cutlass13device_kernelIN5flash11enable_sm90INS1_16FlashAttnBwdSm90INS1_25CollectiveMainloopBwdSm90ILi2ELi2ELi2EN4cute5tupleIJNS5_1CILi1EEES8_S8_EEENS6_IJNS7_ILi64EEENS7_ILi128EEENS7_ILi96EEEEEENS_10bfloat16_tEfNS_4arch4Sm90ELb0ELb0ELb1ELb0ELb1ELb1ELb0ELb0ELi2ELi1ELi2ELi1ELb1EEENS1_24CollectiveEpilogueBwdGQAISD_fSG_Li256ELb0ELb1EEENS1_19SingleTileSchedulerILb0ELb0ELb0ELi128EEEEEEEEEvNT_6ParamsE --------------------------
	.section	.nv.shared._ZN7cutlass13device_kernelIN5flash11enable_sm90INS1_16FlashAttnBwdSm90INS1_25CollectiveMainloopBwdSm90ILi2ELi2ELi2EN4cute5tupleIJNS5_1CILi1EEES8_S8_EEENS6_IJNS7_ILi64EEENS7_ILi128EEENS7_ILi96EEEEEENS_10bfloat16_tEfNS_4arch4Sm90ELb0ELb0ELb1ELb0ELb1ELb1ELb0ELb0ELi2ELi1ELi2ELi1ELb1EEENS1_24CollectiveEpilogueBwdGQAISD_fSG_Li256ELb0ELb1EEENS1_19SingleTileSchedulerILb0ELb0ELb0ELi128EEEEEEEEEvNT_6ParamsE,"aw",@nobits
	.sectionflags	@""
	.align	16
	.zero		1024


//--------------------- .nv.shared._ZN7cutlass13device_kernelIN5flash11enable_sm90INS1_16FlashAttnBwdSm90INS1_25CollectiveMainloopBwdSm90ILi2ELi2ELi2EN4cute5tupleIJNS5_1CILi1EEES8_S8_EEENS6_IJNS7_ILi64EEENS7_ILi128EEENS7_ILi96EEEEEENS_10bfloat16_tEfNS_4arch4Sm90ELb0ELb0ELb1ELb1ELb0ELb1ELb0ELb0ELi2ELi1ELi2ELi1ELb1EEENS1_21CollectiveEpilogueBwdISD_SE_SG_Li256ELb1ELb0ELi1EEENS1_19SingleTileSchedulerILb1ELb0ELb0ELi128EEEEEEEEEvNT_6ParamsE --------------------------
	.section	.nv.shared._ZN7cutlass13device_kernelIN5flash11enable_sm90INS1_16FlashAttnBwdSm90INS1_25CollectiveMainloopBwdSm90ILi2ELi2ELi2EN4cute5tupleIJNS5_1CILi1EEES8_S8_EEENS6_IJNS7_ILi64EEENS7_ILi128EEENS7_ILi96EEEEEENS_10bfloat16_tEfNS_4arch4Sm90ELb0ELb0ELb1ELb1ELb0ELb1ELb0ELb0ELi2ELi1ELi2ELi1ELb1EEENS1_21CollectiveEpilogueBwdISD_SE_SG_Li256ELb1ELb0ELi1EEENS1_19SingleTileSchedulerILb1ELb0ELb0ELi128EEEEEEEEEvNT_6ParamsE,"aw",@nobits
	.sectionflags	@""
	.align	16
	.zero		1024


//--------------------- .nv.shared._ZN7cutlass13device_kernelIN5flash11enable_sm90INS1_16FlashAttnBwdSm90INS1_25CollectiveMainloopBwdSm90ILi2ELi2ELi2EN4cute5tupleIJNS5_1CILi1EEES8_S8_EEENS6_IJNS7_ILi64EEENS7_ILi128EEENS7_ILi96EEEEEENS_10bfloat16_tEfNS_4arch4Sm90ELb0ELb0ELb1ELb1ELb1ELb1ELb0ELb0ELi2ELi1ELi2ELi1ELb1EEENS1_21CollectiveEpilogueBwdISD_SE_SG_Li256ELb1ELb0ELi1EEENS1_19SingleTileSchedulerILb1ELb0ELb0ELi128EEEEEEEEEvNT_6ParamsE --------------------------
	.section	.nv.shared._ZN7cutlass13device_kernelIN5flash11enable_sm90INS1_16FlashAttnBwdSm90INS1_25CollectiveMainloopBwdSm90ILi2ELi2ELi2EN4cute5tupleIJNS5_1CILi1EEES8_S8_EEENS6_IJNS7_ILi64EEENS7_ILi128EEENS7_ILi96EEEEEENS_10bfloat16_tEfNS_4arch4Sm90ELb0ELb0ELb1ELb1ELb1ELb1ELb0ELb0ELi2ELi1ELi2ELi1ELb1EEENS1_21CollectiveEpilogueBwdISD_SE_SG_Li256ELb1ELb0ELi1EEENS1_19SingleTileSchedulerILb1ELb0ELb0ELi128EEEEEEEEEvNT_6ParamsE,"aw",@nobits
	.sectionflags	@""
	.align	16
	.zero		1024


//--------------------- .nv.shared._ZN7cutlass13device_kernelIN5flash11enable_sm90INS1_16FlashAttnBwdSm90INS1_25CollectiveMainloopBwdSm90ILi2ELi2ELi2EN4cute5tupleIJNS5_1CILi1EEES8_S8_EEENS6_IJNS7_ILi64EEENS7_ILi128EEENS7_ILi96EEEEEENS_10bfloat16_tEfNS_4arch4Sm90ELb0ELb0ELb1ELb1ELb0ELb1ELb0ELb0ELi2ELi1ELi2ELi1ELb1EEENS1_24CollectiveEpilogueBwdGQAISD_fSG_Li256ELb1ELb0EEENS1_19SingleTileSchedulerILb1ELb0ELb0ELi128EEEEEEEEEvNT_6ParamsE --------------------------
	.section	.nv.shared._ZN7cutlass13device_kernelIN5flash11enable_sm90INS1_16FlashAttnBwdSm90INS1_25CollectiveMainloopBwdSm90ILi2ELi2ELi2EN4cute5tupleIJNS5_1CILi1EEES8_S8_EEENS6_IJNS7_ILi64EEENS7_ILi128EEENS7_ILi96EEEEEENS_10bfloat16_tEfNS_4arch4Sm90ELb0ELb0ELb1ELb1ELb0ELb1ELb0ELb0ELi2ELi1ELi2ELi1ELb1EEENS1_24CollectiveEpilogueBwdGQAISD_fSG_Li256ELb1ELb0EEENS1_19SingleTileSchedulerILb1ELb0ELb0ELi128EEEEEEEEEvNT_6ParamsE,"aw",@nobits
	.sectionflags	@""
	.align	16
	.zero		1024


//--------------------- .nv.shared._ZN7cutlass13device_kernelIN5flash11enable_sm90INS1_16FlashAttnBwdSm90INS1_25CollectiveMainloopBwdSm90ILi2ELi2ELi2EN4cute5tupleIJNS5_1CILi1EEES8_S8_EEENS6_IJNS7_ILi64EEENS7_ILi128EEENS7_ILi96EEEEEENS_10bfloat16_tEfNS_4arch4Sm90ELb0ELb0ELb1ELb1ELb1ELb1ELb0ELb0ELi2ELi1ELi2ELi1ELb1EEENS1_24CollectiveEpilogueBwdGQAISD_fSG_Li256ELb1ELb1EEENS1_19SingleTileSchedulerILb1ELb0ELb0ELi128EEEEEEEEEvNT_6ParamsE --------------------------
	.section	.nv.shared._ZN7cutlass13device_kernelIN5flash11enable_sm90INS1_16FlashAttnBwdSm90INS1_25CollectiveMainloopBwdSm90ILi2ELi2ELi2EN4cute5tupleIJNS5_1CILi1EEES8_S8_EEENS6_IJNS7_ILi64EEENS7_ILi128EEENS7_ILi96EEEEEENS_10bfloat16_tEfNS_4arch4Sm90ELb0ELb0ELb1ELb1ELb1ELb1ELb0ELb0ELi2ELi1ELi2ELi1ELb1EEENS1_24CollectiveEpilogueBwdGQAISD_fSG_Li256ELb1ELb1EEENS1_19SingleTileSchedulerILb1ELb0ELb0ELi128EEEEEEEEEvNT_6ParamsE,"aw",@nobits
	.sectionflags	@""
	.align	16
	.zero		1024


//--------------------- .nv.shared._ZN7cutlass13device_kernelIN5flash11enable_sm90INS1_16FlashAttnBwdSm90INS1_25CollectiveMainloopBwdSm90ILi2ELi2ELi2EN4cute5tupleIJNS5_1CILi1EEES8_S8_EEENS6_IJNS7_ILi64EEENS7_ILi128EEENS7_ILi96EEEEEENS_10bfloat16_tEfNS_4arch4Sm90ELb0ELb1ELb1ELb0ELb0ELb1ELb0ELb0ELi2ELi1ELi2ELi1ELb1EEENS1_21CollectiveEpilogueBwdISD_SE_SG_Li256ELb0ELb0ELi1EEENS1_19SingleTileSchedulerILb0ELb0ELb0ELi128EEEEEEEEEvNT_6ParamsE --------------------------
	.section	.nv.shared._ZN7cutlass13device_kernelIN5flash11enable_sm90INS1_16FlashAttnBwdSm90INS1_25CollectiveMainloopBwdSm90ILi2ELi2ELi2EN4cute5tupleIJNS5_1CILi1EEES8_S8_EEENS6_IJNS7_ILi64EEENS7_ILi128EEENS7_ILi96EEEEEENS_10bfloat16_tEfNS_4arch4Sm90ELb0ELb1ELb1ELb0ELb0ELb1ELb0ELb0ELi2ELi1ELi2ELi1ELb1EEENS1_21CollectiveEpilogueBwdISD_SE_SG_Li256ELb0ELb0ELi1EEENS1_19SingleTileSchedulerILb0ELb0ELb0ELi128EEEEEEEEEvNT_6ParamsE,"aw",@nobits
	.sectionflags	@""
	.align	16
	.zero		1024


//--------------------- .nv.shared._ZN7cutlass13device_kernelIN5flash11enable_sm90INS1_16FlashAttnBwdSm90INS1_25CollectiveMainloopBwdSm90ILi2ELi2ELi2EN4cute5tupleIJNS5_1CILi1EEES8_S8_EEENS6_IJNS7_ILi64EEENS7_ILi128EEENS7_ILi96EEEEEENS_10bfloat16_tEfNS_4arch4Sm90ELb0ELb1ELb1ELb0ELb1ELb1ELb0ELb0ELi2ELi1ELi2ELi1ELb1EEENS1_21CollectiveEpilogueBwdISD_SE_SG_Li256ELb0ELb0ELi1EEENS1_19SingleTileSchedulerILb0ELb0ELb0ELi128EEEEEEEEEvNT_6ParamsE --------------------------
	.section	.nv.shared._ZN7cutlass13device_kernelIN5flash11enable_sm90INS1_16FlashAttnBwdSm90INS1_25CollectiveMainloopBwdSm90ILi2ELi2ELi2EN4cute5tupleIJNS5_1CILi1EEES8_S8_EEENS6_IJNS7_ILi64EEENS7_ILi128EEENS7_ILi96EEEEEENS_10bfloat16_tEfNS_4arch4Sm90ELb0ELb1ELb1ELb0ELb1ELb1ELb0ELb0ELi2ELi1ELi2ELi1ELb1EEENS1_21CollectiveEpilogueBwdISD_SE_SG_Li256ELb0ELb0ELi1EEENS1_19SingleTileSchedulerILb0ELb0ELb0ELi128EEEEEEEEEvNT_6ParamsE,"aw",@nobits
	.sectionflags	@""
	.align	16
	.zero		1024


//--------------------- .nv.shared._ZN7cutlass13device_kernelIN5flash11enable_sm90INS1_16FlashAttnBwdSm90INS1_25CollectiveMainloopBwdSm90ILi2ELi2ELi2EN4cute5tupleIJNS5_1CILi1EEES8_S8_EEENS6_IJNS7_ILi64EEENS7_ILi128EEENS7_ILi96EEEEEENS_10bfloat16_tEfNS_4arch4Sm90ELb0ELb1ELb1ELb0ELb0ELb1ELb0ELb0ELi2ELi1ELi2ELi1ELb1EEENS1_24CollectiveEpilogueBwdGQAISD_fSG_Li256ELb0ELb0EEENS1_19SingleTileSchedulerILb0ELb0ELb0ELi128EEEEEEEEEvNT_6ParamsE --------------------------
	.section	.nv.shared._ZN7cutlass13device_kernelIN5flash11enable_sm90INS1_16FlashAttnBwdSm90INS1_25CollectiveMainloopBwdSm90ILi2ELi2ELi2EN4cute5tupleIJNS5_1CILi1EEES8_S8_EEENS6_IJNS7_ILi64EEENS7_ILi128EEENS7_ILi96EEEEEENS_10bfloat16_tEfNS_4arch4Sm90ELb0ELb1ELb1ELb0ELb0ELb1ELb0ELb0ELi2ELi1ELi2ELi1ELb1EEENS1_24CollectiveEpilogueBwdGQAISD_fSG_Li256ELb0ELb0EEENS1_19SingleTileSchedulerILb0ELb0ELb0ELi128EEEEEEEEEvNT_6ParamsE,"aw",@nobits
	.sectionflags	@""
	.align	16
	.zero		1024


//--------------------- .nv.shared._ZN7cutlass13device_kernelIN5flash11enable_sm90INS1_16FlashAttnBwdSm90INS1_25CollectiveMainloopBwdSm90ILi2ELi2ELi2EN4cute5tupleIJNS5_1CILi1EEES8_S8_EEENS6_IJNS7_ILi64EEENS7_ILi128EEENS7_ILi96EEEEEENS_10bfloat16_tEfNS_4arch4Sm90ELb0ELb1ELb1ELb0ELb1ELb1ELb0ELb0ELi2ELi1ELi2ELi1ELb1EEENS1_24CollectiveEpilogueBwdGQAISD_fSG_Li256ELb0ELb1EEENS1_19SingleTileSchedulerILb0ELb0ELb0ELi128EEEEEEEEEvNT_6ParamsE --------------------------
	.section	.nv.shared._ZN7cutlass13device_kernelIN5flash11enable_sm90INS1_16FlashAttnBwdSm90INS1_25CollectiveMainloopBwdSm90ILi2ELi2ELi2EN4cute5tupleIJNS5_1CILi1EEES8_S8_EEENS6_IJNS7_ILi64EEENS7_ILi128EEENS7_ILi96EEEEEENS_10bfloat16_tEfNS_4arch4Sm90ELb0ELb1ELb1ELb0ELb1ELb1ELb0ELb0ELi2ELi1ELi2ELi1ELb1EEENS1_24CollectiveEpilogueBwdGQAISD_fSG_Li256ELb0ELb1EEENS1_19SingleTileSchedulerILb0ELb0ELb0ELi128EEEEEEEEEvNT_6ParamsE,"aw",@nobits
	.sectionflags	@""
	.align	16
	.zero		1024


//--------------------- .nv.shared._ZN7cutlass13device_kernelIN5flash11enable_sm90INS1_16FlashAttnBwdSm90INS1_25CollectiveMainloopBwdSm90ILi2ELi2ELi2EN4cute5tupleIJNS5_1CILi1EEES8_S8_EEENS6_IJNS7_ILi64EEENS7_ILi128EEENS7_ILi96EEEEEENS_10bfloat16_tEfNS_4arch4Sm90ELb0ELb1ELb1ELb1ELb0ELb1ELb0ELb0ELi2ELi1ELi2ELi1ELb1EEENS1_21CollectiveEpilogueBwdISD_SE_SG_Li256ELb1ELb0ELi1EEENS1_19SingleTileSchedulerILb1ELb0ELb0ELi128EEEEEEEEEvNT_6ParamsE --------------------------
	.section	.nv.shared._ZN7cutlass13device_kernelIN5flash11enable_sm90INS1_16FlashAttnBwdSm90INS1_25CollectiveMainloopBwdSm90ILi2ELi2ELi2EN4cute5tupleIJNS5_1CILi1EEES8_S8_EEENS6_IJNS7_ILi64EEENS7_ILi128EEENS7_ILi96EEEEEENS_10bfloat16_tEfNS_4arch4Sm90ELb0ELb1ELb1ELb1ELb0ELb1ELb0ELb0ELi2ELi1ELi2ELi1ELb1EEENS1_21CollectiveEpilogueBwdISD_SE_SG_Li256ELb1ELb0ELi1EEENS1_19SingleTileSchedulerILb1ELb0ELb0ELi128EEEEEEEEEvNT_6ParamsE,"aw",@nobits
	.sectionflags	@""
	.align	16
	.zero		1024


//--------------------- .nv.shared._ZN7cutlass13device_kernelIN5flash11enable_sm90INS1_16FlashAttnBwdSm90INS1_25CollectiveMainloopBwdSm90ILi2ELi2ELi2EN4cute5tupleIJNS5_1CILi1EEES8_S8_EEENS6_IJNS7_ILi64EEENS7_ILi128EEENS7_ILi96EEEEEENS_10bfloat16_tEfNS_4arch4Sm90ELb0ELb1ELb1ELb1ELb1ELb1ELb0ELb0ELi2ELi1ELi2ELi1ELb1EEENS1_21CollectiveEpilogueBwdISD_SE_SG_Li256ELb1ELb0ELi1EEENS1_19SingleTileSchedulerILb1ELb0ELb0ELi128EEEEEEEEEvNT_6ParamsE --------------------------
	.section	.nv.shared._ZN7cutlass13device_kernelIN5flash11enable_sm90INS1_16FlashAttnBwdSm90INS1_25CollectiveMainloopBwdSm90ILi2ELi2ELi2EN4cute5tupleIJNS5_1CILi1EEES8_S8_EEENS6_IJNS7_ILi64EEENS7_ILi128EEENS7_ILi96EEEEEENS_10bfloat16_tEfNS_4arch4Sm90ELb0ELb1ELb1ELb1ELb1ELb1ELb0ELb0ELi2ELi1ELi2ELi1ELb1EEENS1_21CollectiveEpilogueBwdISD_SE_SG_Li256ELb1ELb0ELi1EEENS1_19SingleTileSchedulerILb1ELb0ELb0ELi128EEEEEEEEEvNT_6ParamsE,"aw",@nobits
	.sectionflags	@""
	.align	16
	.zero		1024


//--------------------- .nv.shared._ZN7cutlass13device_kernelIN5flash11enable_sm90INS1_16FlashAttnBwdSm90INS1_25CollectiveMainloopBwdSm90ILi2ELi2ELi2EN4cute5tupleIJNS5_1CILi1EEES8_S8_EEENS6_IJNS7_ILi64EEENS7_ILi128EEENS7_ILi96EEEEEENS_10bfloat16_tEfNS_4arch4Sm90ELb0ELb1ELb1ELb1ELb0ELb1ELb0ELb0ELi2ELi1ELi2ELi1ELb1EEENS1_24CollectiveEpilogueBwdGQAISD_fSG_Li256ELb1ELb0EEENS1_19SingleTileSchedulerILb1ELb0ELb0ELi128EEEEEEEEEvNT_6ParamsE --------------------------
	.section	.nv.shared._ZN7cutlass13device_kernelIN5flash11enable_sm90INS1_16FlashAttnBwdSm90INS1_25CollectiveMainloopBwdSm90ILi2ELi2ELi2EN4cute5tupleIJNS5_1CILi1EEES8_S8_EEENS6_IJNS7_ILi64EEENS7_ILi128EEENS7_ILi96EEEEEENS_10bfloat16_tEfNS_4arch4Sm90ELb0ELb1ELb1ELb1ELb0ELb1ELb0ELb0ELi2ELi1ELi2ELi1ELb1EEENS1_24CollectiveEpilogueBwdGQAISD_fSG_Li256ELb1ELb0EEENS1_19SingleTileSchedulerILb1ELb0ELb0ELi128EEEEEEEEEvNT_6ParamsE,"aw",@nobits
	.sectionflags	@""
	.align	16
	.zero		1024


//--------------------- .nv.shared._ZN7cutlass13device_kernelIN5flash11enable_sm90INS1_16FlashAttnBwdSm90INS1_25CollectiveMainloopBwdSm90ILi2ELi2ELi2EN4cute5tupleIJNS5_1CILi1EEES8_S8_EEENS6_IJNS7_ILi64EEENS7_ILi128EEENS7_ILi96EEEEEENS_10bfloat16_tEfNS_4arch4Sm90ELb0ELb1ELb1ELb1ELb1ELb1ELb0ELb0ELi2ELi1ELi2ELi1ELb1EEENS1_24CollectiveEpilogueBwdGQAISD_fSG_Li256ELb1ELb1EEENS1_19SingleTileSchedulerILb1ELb0ELb0ELi128EEEEEEEEEvNT_6ParamsE --------------------------
	.section	.nv.shared._ZN7cutlass13device_kernelIN5flash11enable_sm90INS1_16FlashAttnBwdSm90INS1_25CollectiveMainloopBwdSm90ILi2ELi2ELi2EN4cute5tupleIJNS5_1CILi1EEES8_S8_EEENS6_IJNS7_ILi64EEENS7_ILi128EEENS7_ILi96EEEEEENS_10bfloat16_tEfNS_4arch4Sm90ELb0ELb1ELb1ELb1ELb1ELb1ELb0ELb0ELi2ELi1ELi2ELi1ELb1EEENS1_24CollectiveEpilogueBwdGQAISD_fSG_Li256ELb1ELb1EEENS1_19SingleTileSchedulerILb1ELb0ELb0ELi128EEEEEEEEEvNT_6ParamsE,"aw",@nobits
	.sectionflags	@""
	.align	16
	.zero		1024


//--------------------- .nv.shared._ZN7cutlass13device_kernelIN5flash11enable_sm90INS1_16FlashAttnBwdSm90INS1_25CollectiveMainloopBwdSm90ILi2ELi2ELi2EN4cute5tupleIJNS5_1CILi1EEES8_S8_EEENS6_IJNS7_ILi64EEENS7_ILi128EEENS7_ILi96EEEEEENS_10bfloat16_tEfNS_4arch4Sm90ELb1ELb0ELb1ELb0ELb0ELb1ELb0ELb0ELi2ELi1ELi2ELi1ELb1EEENS1_21CollectiveEpilogueBwdISD_SE_SG_Li256ELb0ELb0ELi1EEENS1_25SingleTileBwdLPTSchedulerILb0ELi128ELb0EEEEEEEEEvNT_6ParamsE --------------------------
	.section	.nv.shared._ZN7cutlass13device_kernelIN5flash11enable_sm90INS1_16FlashAttnBwdSm90INS1_25CollectiveMainloopBwdSm90ILi2ELi2ELi2EN4cute5tupleIJNS5_1CILi1EEES8_S8_EEENS6_IJNS7_ILi64EEENS7_ILi128EEENS7_ILi96EEEEEENS_10bfloat16_tEfNS_4arch4Sm90ELb1ELb0ELb1ELb0ELb0ELb1ELb0ELb0ELi2ELi1ELi2ELi1ELb1EEENS1_21CollectiveEpilogueBwdISD_SE_SG_Li256ELb0ELb0ELi1EEENS1_25SingleTileBwdLPTSchedulerILb0ELi128ELb0EEEEEEEEEvNT_6ParamsE,"aw",@nobits
	.sectionflags	@""
	.align	16
	.zero		1024


//--------------------- .nv.shared._ZN7cutlass13device_kernelIN5flash11enable_sm90INS1_16FlashAttnBwdSm90INS1_25CollectiveMainloopBwdSm90ILi2ELi2ELi2EN4cute5tupleIJNS5_1CILi1EEES8_S8_EEENS6_IJNS7_ILi64EEENS7_ILi128EEENS7_ILi96EEEEEENS_10bfloat16_tEfNS_4arch4Sm90ELb1ELb0ELb1ELb0ELb1ELb1ELb0ELb0ELi2ELi1ELi2ELi1ELb1EEENS1_21CollectiveEpilogueBwdISD_SE_SG_Li256ELb0ELb0ELi1EEENS1_25SingleTileBwdLPTSchedulerILb0ELi128ELb1EEEEEEEEEvNT_6ParamsE --------------------------
	.section	.nv.shared._ZN7cutlass13device_kernelIN5flash11enable_sm90INS1_16FlashAttnBwdSm90INS1_25CollectiveMainloopBwdSm90ILi2ELi2ELi2EN4cute5tupleIJNS5_1CILi1EEES8_S8_EEENS6_IJNS7_ILi64EEENS7_ILi128EEENS7_ILi96EEEEEENS_10bfloat16_tEfNS_4arch4Sm90ELb1ELb0ELb1ELb0ELb1ELb1ELb0ELb0ELi2ELi1ELi2ELi1ELb1EEENS1_21CollectiveEpilogueBwdISD_SE_SG_Li256ELb0ELb0ELi1EEENS1_25SingleTileBwdLPTSchedulerILb0ELi128ELb1EEEEEEEEEvNT_6ParamsE,"aw",@nobits
	.sectionflags	@""
	.align	16
	.zero		1024


//--------------------- .nv.shared._ZN7cutlass13device_kernelIN5flash11enable_sm90INS1_16FlashAttnBwdSm90INS1_25CollectiveMainloopBwdSm90ILi2ELi2ELi2EN4cute5tupleIJNS5_1CILi1EEES8_S8_EEENS6_IJNS7_ILi64EEENS7_ILi128EEENS7_ILi96EEEEEENS_10bfloat16_tEfNS_4arch4Sm90ELb1ELb0ELb1ELb0ELb0ELb1ELb0ELb0ELi2ELi1ELi2ELi1ELb1EEENS1_24CollectiveEpilogueBwdGQAISD_fSG_Li256ELb0ELb0EEENS1_25SingleTileBwdLPTSchedulerILb0ELi128ELb0EEEEEEEEEvNT_6ParamsE --------------------------
	.section	.nv.shared._ZN7cutlass13device_kernelIN5flash11enable_sm90INS1_16FlashAttnBwdSm90INS1_25CollectiveMainloopBwdSm90ILi2ELi2ELi2EN4cute5tupleIJNS5_1CILi1EEES8_S8_EEENS6_IJNS7_ILi64EEENS7_ILi128EEENS7_ILi96EEEEEENS_10bfloat16_tEfNS_4arch4Sm90ELb1ELb0ELb1ELb0ELb0ELb1ELb0ELb0ELi2ELi1ELi2ELi1ELb1EEENS1_24CollectiveEpilogueBwdGQAISD_fSG_Li256ELb0ELb0EEENS1_25SingleTileBwdLPTSchedulerILb0ELi128ELb0EEEEEEEEEvNT_6ParamsE,"aw",@nobits
	.sectionflags	@""
	.align	16
	.zero		1024


//--------------------- .nv.shared._ZN7cutlass13device_kernelIN5flash11enable_sm90INS1_16FlashAttnBwdSm90INS1_25CollectiveMainloopBwdSm90ILi2ELi2ELi2EN4cute5tupleIJNS5_1CILi1EEES8_S8_EEENS6_IJNS7_ILi64EEENS7_ILi128EEENS7_ILi96EEEEEENS_10bfloat16_tEfNS_4arch4Sm90ELb1ELb0ELb1ELb0ELb1ELb1ELb0ELb0ELi2ELi1ELi2ELi1ELb1EEENS1_24CollectiveEpilogueBwdGQAISD_fSG_Li256ELb0ELb1EEENS1_25SingleTileBwdLPTSchedulerILb0ELi128ELb1EEEEEEEEEvNT_6ParamsE --------------------------
	.section	.nv.shared._ZN7cutlass13device_kernelIN5flash11enable_sm90INS1_16FlashAttnBwdSm90INS1_25CollectiveMainloopBwdSm90ILi2ELi2ELi2EN4cute5tupleIJNS5_1CILi1EEES8_S8_EEENS6_IJNS7_ILi64EEENS7_ILi128EEENS7_ILi96EEEEEENS_10bfloat16_tEfNS_4arch4Sm90ELb1ELb0ELb1ELb0ELb1ELb1ELb0ELb0ELi2ELi1ELi2ELi1ELb1EEENS1_24CollectiveEpilogueBwdGQAISD_fSG_Li256ELb0ELb1EEENS1_25SingleTileBwdLPTSchedulerILb0ELi128ELb1EEEEEEEEEvNT_6ParamsE,"aw",@nobits
	.sectionflags	@""
	.align	16
	.zero		1024


//--------------------- .nv.shared._ZN7cutlass13device_kernelIN5flash22FlashAttnBwdPreprocessIN4cute5tupleIJNS3_1CILi64EEENS5_ILi96EEEEEENS_10bfloat16_tEfNS_4arch4Sm90ELb1ELb0EEEEEvNT_6ParamsE --------------------------
	.section	.nv.shared._ZN7cutlass13device_kernelIN5flash22FlashAttnBwdPreprocessIN4cute5tupleIJNS3_1CILi64EEENS5_ILi96EEEEEENS_10bfloat16_tEfNS_4arch4Sm90ELb1ELb0EEEEEvNT_6ParamsE,"aw",@nobits
	.sectionflags	@""
	.align	16
	.zero		1024


//--------------------- .nv.shared._ZN7cutlass13device_kernelIN5flash11enable_sm90INS1_16FlashAttnBwdSm90INS1_25CollectiveMainloopBwdSm90ILi2ELi2ELi2EN4cute5tupleIJNS5_1CILi1EEES8_S8_EEENS6_IJNS7_ILi64EEENS7_ILi128EEENS7_ILi96EEEEEENS_10bfloat16_tEfNS_4arch4Sm90ELb1ELb0ELb1ELb1ELb0ELb1ELb0ELb0ELi2ELi1ELi2ELi1ELb1EEENS1_21CollectiveEpilogueBwdISD_SE_SG_Li256ELb1ELb0ELi1EEENS1_25SingleTileBwdLPTSchedulerILb1ELi128ELb0EEEEEEEEEvNT_6ParamsE --------------------------
	.section	.nv.shared._ZN7cutlass13device_kernelIN5flash11enable_sm90INS1_16FlashAttnBwdSm90INS1_25CollectiveMainloopBwdSm90ILi2ELi2ELi2EN4cute5tupleIJNS5_1CILi1EEES8_S8_EEENS6_IJNS7_ILi64EEENS7_ILi128EEENS7_ILi96EEEEEENS_10bfloat16_tEfNS_4arch4Sm90ELb1ELb0ELb1ELb1ELb0ELb1ELb0ELb0ELi2ELi1ELi2ELi1ELb1EEENS1_21CollectiveEpilogueBwdISD_SE_SG_Li256ELb1ELb0ELi1EEENS1_25SingleTileBwdLPTSchedulerILb1ELi128ELb0EEEEEEEEEvNT_6ParamsE,"aw",@nobits
	.sectionflags	@""
	.align	16
	.zero		1024


//--------------------- .nv.shared._ZN7cutlass13device_kernelIN5flash11enable_sm90INS1_16FlashAttnBwdSm90INS1_25CollectiveMainloopBwdSm90ILi2ELi2ELi2EN4cute5tupleIJNS5_1CILi1EEES8_S8_EEENS6_IJNS7_ILi64EEENS7_ILi128EEENS7_ILi96EEEEEENS_10bfloat16_tEfNS_4arch4Sm90ELb1ELb0ELb1ELb1ELb1ELb1ELb0ELb0ELi2ELi1ELi2ELi1ELb1EEENS1_21CollectiveEpilogueBwdISD_SE_SG_Li256ELb1ELb0ELi1EEENS1_25SingleTileBwdLPTSchedulerILb1ELi128ELb1EEEEEEEEEvNT_6ParamsE --------------------------
	.section	.nv.shared._ZN7cutlass13device_kernelIN5flash11enable_sm90INS1_16FlashAttnBwdSm90INS1_25CollectiveMainloopBwdSm90ILi2ELi2ELi2EN4cute5tupleIJNS5_1CILi1EEES8_S8_EEENS6_IJNS7_ILi64EEENS7_ILi128EEENS7_ILi96EEEEEENS_10bfloat16_tEfNS_4arch4Sm90ELb1ELb0ELb1ELb1ELb1ELb1ELb0ELb0ELi2ELi1ELi2ELi1ELb1EEENS1_21CollectiveEpilogueBwdISD_SE_SG_Li256ELb1ELb0ELi1EEENS1_25SingleTileBwdLPTSchedulerILb1ELi128ELb1EEEEEEEEEvNT_6ParamsE,"aw",@nobits
	.sectionflags	@""
	.align	16
	.zero		1024


//--------------------- .nv.shared._ZN7cutlass13device_kernelIN5flash11enable_sm90INS1_16FlashAttnBwdSm90INS1_25CollectiveMainloopBwdSm90ILi2ELi2ELi2EN4cute5tupleIJNS5_1CILi1EEES8_S8_EEENS6_IJNS7_ILi64EEENS7_ILi128EEENS7_ILi96EEEEEENS_10bfloat16_tEfNS_4arch4Sm90ELb1ELb0ELb1ELb1ELb0ELb1ELb0ELb0ELi2ELi1ELi2ELi1ELb1EEENS1_24CollectiveEpilogueBwdGQAISD_fSG_Li256ELb1ELb0EEENS1_25SingleTileBwdLPTSchedulerILb1ELi128ELb0EEEEEEEEEvNT_6ParamsE --------------------------
	.section	.nv.shared._ZN7cutlass13device_kernelIN5flash11enable_sm90INS1_16FlashAttnBwdSm90INS1_25CollectiveMainloopBwdSm90ILi2ELi2ELi2EN4cute5tupleIJNS5_1CILi1EEES8_S8_EEENS6_IJNS7_ILi64EEENS7_ILi128EEENS7_ILi96EEEEEENS_10bfloat16_tEfNS_4arch4Sm90ELb1ELb0ELb1ELb1ELb0ELb1ELb0ELb0ELi2ELi1ELi2ELi1ELb1EEENS1_24CollectiveEpilogueBwdGQAISD_fSG_Li256ELb1ELb0EEENS1_25SingleTileBwdLPTSchedulerILb1ELi128ELb0EEEEEEEEEvNT_6ParamsE,"aw",@nobits
	.sectionflags	@""
	.align	16
	.zero		1024


//--------------------- .nv.shared._ZN7cutlass13device_kernelIN5flash32FlashAttnBwdPostprocessConvertdQIN4cute5tupleIJNS3_1CILi128EEENS5_ILi96EEEEEENS_10bfloat16_tEfNS_4arch4Sm90ELi256ENS3_8TiledMMAINS3_8MMA_AtomIJNS3_4SM904GMMA27MMA_64x96x16_F32BF16BF16_RSILNSF_5MajorE0ELSH_1ELNSF_7ScaleInE1ELSI_1EEEEEENS3_6LayoutINS4_IJNS5_ILi2EEENS5_ILi1EEESN_EEENS4_IJSN_NS5_ILi0EEESP_EEEEENS4_IJNS3_10UnderscoreESS_SS_EEEEELb0EEEEEvNT_6ParamsE --------------------------
	.section	.nv.shared._ZN7cutlass13device_kernelIN5flash32FlashAttnBwdPostprocessConvertdQIN4cute5tupleIJNS3_1CILi128EEENS5_ILi96EEEEEENS_10bfloat16_tEfNS_4arch4Sm90ELi256ENS3_8TiledMMAINS3_8MMA_AtomIJNS3_4SM904GMMA27MMA_64x96x16_F32BF16BF16_RSILNSF_5MajorE0ELSH_1ELNSF_7ScaleInE1ELSI_1EEEEEENS3_6LayoutINS4_IJNS5_ILi2EEENS5_ILi1EEESN_EEENS4_IJSN_NS5_ILi0EEESP_EEEEENS4_IJNS3_10UnderscoreESS_SS_EEEEELb0EEEEEvNT_6ParamsE,"aw",@nobits
	.sectionflags	@""
	.align	16
	.zero		1024


//--------------------- .nv.shared._ZN7cutlass13device_kernelIN5flash32FlashAttnBwdPostprocessConvertdQIN4cute5tupleIJNS3_1CILi64EEENS5_ILi96EEEEEENS_10bfloat16_tEfNS_4arch4Sm90ELi256ENS3_8TiledMMAINS3_8MMA_AtomIJNS3_4SM904GMMA27MMA_64x16x16_F32BF16BF16_SSILNSF_5MajorE0ELSH_1ELNSF_7ScaleInE1ELSI_1EEEEEENS3_6LayoutINS4_IJNS5_ILi1EEENS5_ILi2EEESM_EEENS4_IJNS5_ILi0EEESM_SP_EEEEENS4_IJNS3_10UnderscoreESS_SS_EEEEELb0EEEEEvNT_6ParamsE --------------------------
	.section	.nv.shared._ZN7cutlass13device_kernelIN5flash32FlashAttnBwdPostprocessConvertdQIN4cute5tupleIJNS3_1CILi64EEENS5_ILi96EEEEEENS_10bfloat16_tEfNS_4arch4Sm90ELi256ENS3_8TiledMMAINS3_8MMA_AtomIJNS3_4SM904GMMA27MMA_64x16x16_F32BF16BF16_SSILNSF_5MajorE0ELSH_1ELNSF_7ScaleInE1ELSI_1EEEEEENS3_6LayoutINS4_IJNS5_ILi1EEENS5_ILi2EEESM_EEENS4_IJNS5_ILi0EEESM_SP_EEEEENS4_IJNS3_10UnderscoreESS_SS_EEEEELb0EEEEEvNT_6ParamsE,"aw",@nobits
	.sectionflags	@""
	.align	16
	.zero		1024


//--------------------- .nv.shared._ZN7cutlass13device_kernelIN5flash11enable_sm90INS1_16FlashAttnBwdSm90INS1_25CollectiveMainloopBwdSm90ILi2ELi2ELi2EN4cute5tupleIJNS5_1CILi1EEES8_S8_EEENS6_IJNS7_ILi64EEENS7_ILi128EEENS7_ILi96EEEEEENS_10bfloat16_tEfNS_4arch4Sm90ELb1ELb0ELb1ELb1ELb1ELb1ELb0ELb0ELi2ELi1ELi2ELi1ELb1EEENS1_24CollectiveEpilogueBwdGQAISD_fSG_Li256ELb1ELb1EEENS1_25SingleTileBwdLPTSchedulerILb1ELi128ELb1EEEEEEEEEvNT_6ParamsE --------------------------
	.section	.nv.shared._ZN7cutlass13device_kernelIN5flash11enable_sm90INS1_16FlashAttnBwdSm90INS1_25CollectiveMainloopBwdSm90ILi2ELi2ELi2EN4cute5tupleIJNS5_1CILi1EEES8_S8_EEENS6_IJNS7_ILi64EEENS7_ILi128EEENS7_ILi96EEEEEENS_10bfloat16_tEfNS_4arch4Sm90ELb1ELb0ELb1ELb1ELb1ELb1ELb0ELb0ELi2ELi1ELi2ELi1ELb1EEENS1_24CollectiveEpilogueBwdGQAISD_fSG_Li256ELb1ELb1EEENS1_25SingleTileBwdLPTSchedulerILb1ELi128ELb1EEEEEEEEEvNT_6ParamsE,"aw",@nobits
	.sectionflags	@""
	.align	16
	.zero		1024


//--------------------- .nv.shared._ZN7cutlass13device_kernelIN5flash22FlashAttnBwdPreprocessIN4cute5tupleIJNS3_1CILi64EEENS5_ILi96EEEEEENS_10bfloat16_tEfNS_4arch4Sm90ELb1ELb1EEEEEvNT_6ParamsE --------------------------
	.section	.nv.shared._ZN7cutlass13device_kernelIN5flash22FlashAttnBwdPreprocessIN4cute5tupleIJNS3_1CILi64EEENS5_ILi96EEEEEENS_10bfloat16_tEfNS_4arch4Sm90ELb1ELb1EEEEEvNT_6ParamsE,"aw",@nobits
	.sectionflags	@""
	.align	16
	.zero		1024


//--------------------- .nv.constant0._ZN7cutlass13device_kernelIN5flash11enable_sm90INS1_16FlashAttnBwdSm90INS1_25CollectiveMainloopBwdSm90ILi2ELi2ELi2EN4cute5tupleIJNS5_1CILi1EEES8_S8_EEENS6_IJNS7_ILi64EEENS7_ILi128EEENS7_ILi96EEEEEENS_10bfloat16_tEfNS_4arch4Sm90ELb0ELb0ELb1ELb0ELb0ELb1ELb0ELb0ELi2ELi1ELi2ELi1ELb1EEENS1_21CollectiveEpilogueBwdISD_SE_SG_Li256ELb0ELb0ELi1EEENS1_19SingleTileSchedulerILb0ELb0ELb0ELi128EEEEEEEEEvNT_6ParamsE --------------------------
	.section	.nv.constant0._ZN7cutlass13device_kernelIN5flash11enable_sm90INS1_16FlashAttnBwdSm90INS1_25CollectiveMainloopBwdSm90ILi2ELi2ELi2EN4cute5tupleIJNS5_1CILi1EEES8_S8_EEENS6_IJNS7_ILi64EEENS7_ILi128EEENS7_ILi96EEEEEENS_10bfloat16_tEfNS_4arch4Sm90ELb0ELb0ELb1ELb0ELb0ELb1ELb0ELb0ELi2ELi1ELi2ELi1ELb1EEENS1_21CollectiveEpilogueBwdISD_SE_SG_Li256ELb0ELb0ELi1EEENS1_19SingleTileSchedulerILb0ELb0ELb0ELi128EEEEEEEEEvNT_6ParamsE,"a",@progbits
	.sectionflags	@""
	.align	4
.nv.constant0._ZN7cutlass13device_kernelIN5flash11enable_sm90INS1_16FlashAttnBwdSm90INS1_25CollectiveMainloopBwdSm90ILi2ELi2ELi2EN4cute5tupleIJNS5_1CILi1EEES8_S8_EEENS6_IJNS7_ILi64EEENS7_ILi128EEENS7_ILi96EEEEEENS_10bfloat16_tEfNS_4arch4Sm90ELb0ELb0ELb1ELb0ELb0ELb1ELb0ELb0ELi2ELi1ELi2ELi1ELb1EEENS1_21CollectiveEpilogueBwdISD_SE_SG_Li256ELb0ELb0ELi1EEENS1_19SingleTileSchedulerILb0ELb0ELb0ELi128EEEEEEEEEvNT_6ParamsE:
	.zero		3200


//--------------------- .nv.constant0._ZN7cutlass13device_kernelIN5flash11enable_sm90INS1_16FlashAttnBwdSm90INS1_25CollectiveMainloopBwdSm90ILi2ELi2ELi2EN4cute5tupleIJNS5_1CILi1EEES8_S8_EEENS6_IJNS7_ILi64EEENS7_ILi128EEENS7_ILi96EEEEEENS_10bfloat16_tEfNS_4arch4Sm90ELb0ELb0ELb1ELb0ELb1ELb1ELb0ELb0ELi2ELi1ELi2ELi1ELb1EEENS1_21CollectiveEpilogueBwdISD_SE_SG_Li256ELb0ELb0ELi1EEENS1_19SingleTileSchedulerILb0ELb0ELb0ELi128EEEEEEEEEvNT_6ParamsE --------------------------
	.section	.nv.constant0._ZN7cutlass13device_kernelIN5flash11enable_sm90INS1_16FlashAttnBwdSm90INS1_25CollectiveMainloopBwdSm90ILi2ELi2ELi2EN4cute5tupleIJNS5_1CILi1EEES8_S8_EEENS6_IJNS7_ILi64EEENS7_ILi128EEENS7_ILi96EEEEEENS_10bfloat16_tEfNS_4arch4Sm90ELb0ELb0ELb1ELb0ELb1ELb1ELb0ELb0ELi2ELi1ELi2ELi1ELb1EEENS1_21CollectiveEpilogueBwdISD_SE_SG_Li256ELb0ELb0ELi1EEENS1_19SingleTileSchedulerILb0ELb0ELb0ELi128EEEEEEEEEvNT_6ParamsE,"a",@progbits
	.sectionflags	@""
	.align	4
.nv.constant0._ZN7cutlass13device_kernelIN5flash11enable_sm90INS1_16FlashAttnBwdSm90INS1_25CollectiveMainloopBwdSm90ILi2ELi2ELi2EN4cute5tupleIJNS5_1CILi1EEES8_S8_EEENS6_IJNS7_ILi64EEENS7_ILi128EEENS7_ILi96EEEEEENS_10bfloat16_tEfNS_4arch4Sm90ELb0ELb0ELb1ELb0ELb1ELb1ELb0ELb0ELi2ELi1ELi2ELi1ELb1EEENS1_21CollectiveEpilogueBwdISD_SE_SG_Li256ELb0ELb0ELi1EEENS1_19SingleTileSchedulerILb0ELb0ELb0ELi128EEEEEEEEEvNT_6ParamsE:
	.zero		3200


//--------------------- .nv.constant0._ZN7cutlass13device_kernelIN5flash11enable_sm90INS1_16FlashAttnBwdSm90INS1_25CollectiveMainloopBwdSm90ILi2ELi2ELi2EN4cute5tupleIJNS5_1CILi1EEES8_S8_EEENS6_IJNS7_ILi64EEENS7_ILi128EEENS7_ILi96EEEEEENS_10bfloat16_tEfNS_4arch4Sm90ELb0ELb0ELb1ELb0ELb0ELb1ELb0ELb0ELi2ELi1ELi2ELi1ELb1EEENS1_24CollectiveEpilogueBwdGQAISD_fSG_Li256ELb0ELb0EEENS1_19SingleTileSchedulerILb0ELb0ELb0ELi128EEEEEEEEEvNT_6ParamsE --------------------------
	.section	.nv.constant0._ZN7cutlass13device_kernelIN5flash11enable_sm90INS1_16FlashAttnBwdSm90INS1_25CollectiveMainloopBwdSm90ILi2ELi2ELi2EN4cute5tupleIJNS5_1CILi1EEES8_S8_EEENS6_IJNS7_ILi64EEENS7_ILi128EEENS7_ILi96EEEEEENS_10bfloat16_tEfNS_4arch4Sm90ELb0ELb0ELb1ELb0ELb0ELb1ELb0ELb0ELi2ELi1ELi2ELi1ELb1EEENS1_24CollectiveEpilogueBwdGQAISD_fSG_Li256ELb0ELb0EEENS1_19SingleTileSchedulerILb0ELb0ELb0ELi128EEEEEEEEEvNT_6ParamsE,"a",@progbits
	.sectionflags	@""
	.align	4
.nv.constant0._ZN7cutlass13device_kernelIN5flash11enable_sm90INS1_16FlashAttnBwdSm90INS1_25CollectiveMainloopBwdSm90ILi2ELi2ELi2EN4cute5tupleIJNS5_1CILi1EEES8_S8_EEENS6_IJNS7_ILi64EEENS7_ILi128EEENS7_ILi96EEEEEENS_10bfloat16_tEfNS_4arch4Sm90ELb0ELb0ELb1ELb0ELb0ELb1ELb0ELb0ELi2ELi1ELi2ELi1ELb1EEENS1_24CollectiveEpilogueBwdGQAISD_fSG_Li256ELb0ELb0EEENS1_19SingleTileSchedulerILb0ELb0ELb0ELi128EEEEEEEEEvNT_6ParamsE:
	.zero		2560


//--------------------- .nv.constant0._ZN7cutlass13device_kernelIN5flash11enable_sm90INS1_16FlashAttnBwdSm90INS1_25CollectiveMainloopBwdSm90ILi2ELi2ELi2EN4cute5tupleIJNS5_1CILi1EEES8_S8_EEENS6_IJNS7_ILi64EEENS7_ILi128EEENS7_ILi96EEEEEENS_10bfloat16_tEfNS_4arch4Sm90ELb0ELb0ELb1ELb0ELb1ELb1ELb0ELb0ELi2ELi1ELi2ELi1ELb1EEENS1_24CollectiveEpilogueBwdGQAISD_fSG_Li256ELb0ELb1EEENS1_19SingleTileSchedulerILb0ELb0ELb0ELi128EEEEEEEEEvNT_6ParamsE --------------------------
	.section	.nv.constant0._ZN7cutlass13device_kernelIN5flash11enable_sm90INS1_16FlashAttnBwdSm90INS1_25CollectiveMainloopBwdSm90ILi2ELi2ELi2EN4cute5tupleIJNS5_1CILi1EEES8_S8_EEENS6_IJNS7_ILi64EEENS7_ILi128EEENS7_ILi96EEEEEENS_10bfloat16_tEfNS_4arch4Sm90ELb0ELb0ELb1ELb0ELb1ELb1ELb0ELb0ELi2ELi1ELi2ELi1ELb1EEENS1_24CollectiveEpilogueBwdGQAISD_fSG_Li256ELb0ELb1EEENS1_19SingleTileSchedulerILb0ELb0ELb0ELi128EEEEEEEEEvNT_6ParamsE,"a",@progbits
	.sectionflags	@""
	.align	4
.nv.constant0._ZN7cutlass13device_kernelIN5flash11enable_sm90INS1_16FlashAttnBwdSm90INS1_25CollectiveMainloopBwdSm90ILi2ELi2ELi2EN4cute5tupleIJNS5_1CILi1EEES8_S8_EEENS6_IJNS7_ILi64EEENS7_ILi128EEENS7_ILi96EEEEEENS_10bfloat16_tEfNS_4arch4Sm90ELb0ELb0ELb1ELb0ELb1ELb1ELb0ELb0ELi2ELi1ELi2ELi1ELb1EEENS1_24CollectiveEpilogueBwdGQAISD_fSG_Li256ELb0ELb1EEENS1_19SingleTileSchedulerILb0ELb0ELb0ELi128EEEEEEEEEvNT_6ParamsE:
	.zero		2560


//--------------------- .nv.constant0._ZN7cutlass13device_kernelIN5flash11enable_sm90INS1_16FlashAttnBwdSm90INS1_25CollectiveMainloopBwdSm90ILi2ELi2ELi2EN4cute5tupleIJNS5_1CILi1EEES8_S8_EEENS6_IJNS7_ILi64EEENS7_ILi128EEENS7_ILi96EEEEEENS_10bfloat16_tEfNS_4arch4Sm90ELb0ELb0ELb1ELb1ELb0ELb1ELb0ELb0ELi2ELi1ELi2ELi1ELb1EEENS1_21CollectiveEpilogueBwdISD_SE_SG_Li256ELb1ELb0ELi1EEENS1_19SingleTileSchedulerILb1ELb0ELb0ELi128EEEEEEEEEvNT_6ParamsE --------------------------
	.section	.nv.constant0._ZN7cutlass13device_kernelIN5flash11enable_sm90INS1_16FlashAttnBwdSm90INS1_25CollectiveMainloopBwdSm90ILi2ELi2ELi2EN4cute5tupleIJNS5_1CILi1EEES8_S8_EEENS6_IJNS7_ILi64EEENS7_ILi128EEENS7_ILi96EEEEEENS_10bfloat16_tEfNS_4arch4Sm90ELb0ELb0ELb1ELb1ELb0ELb1ELb0ELb0ELi2ELi1ELi2ELi1ELb1EEENS1_21CollectiveEpilogueBwdISD_SE_SG_Li256ELb1ELb0ELi1EEENS1_19SingleTileSchedulerILb1ELb0ELb0ELi128EEEEEEEEEvNT_6ParamsE,"a",@progbits
	.sectionflags	@""
	.align	4
.nv.constant0._ZN7cutlass13device_kernelIN5flash11enable_sm90INS1_16FlashAttnBwdSm90INS1_25CollectiveMainloopBwdSm90ILi2ELi2ELi2EN4cute5tupleIJNS5_1CILi1EEES8_S8_EEENS6_IJNS7_ILi64EEENS7_ILi128EEENS7_ILi96EEEEEENS_10bfloat16_tEfNS_4arch4Sm90ELb0ELb0ELb1ELb1ELb0ELb1ELb0ELb0ELi2ELi1ELi2ELi1ELb1EEENS1_21CollectiveEpilogueBwdISD_SE_SG_Li256ELb1ELb0ELi1EEENS1_19SingleTileSchedulerILb1ELb0ELb0ELi128EEEEEEEEEvNT_6ParamsE:
	.zero		2560


//--------------------- .nv.constant0._ZN7cutlass13device_kernelIN5flash11enable_sm90INS1_16FlashAttnBwdSm90INS1_25CollectiveMainloopBwdSm90ILi2ELi2ELi2EN4cute5tupleIJNS5_1CILi1EEES8_S8_EEENS6_IJNS7_ILi64EEENS7_ILi128EEENS7_ILi96EEEEEENS_10bfloat16_tEfNS_4arch4Sm90ELb0ELb0ELb1ELb1ELb1ELb1ELb0ELb0ELi2ELi1ELi2ELi1ELb1EEENS1_21CollectiveEpilogueBwdISD_SE_SG_Li256ELb1ELb0ELi1EEENS1_19SingleTileSchedulerILb1ELb0ELb0ELi128EEEEEEEEEvNT_6ParamsE --------------------------
	.section	.nv.constant0._ZN7cutlass13device_kernelIN5flash11enable_sm90INS1_16FlashAttnBwdSm90INS1_25CollectiveMainloopBwdSm90ILi2ELi2ELi2EN4cute5tupleIJNS5_1CILi1EEES8_S8_EEENS6_IJNS7_ILi64EEENS7_ILi128EEENS7_ILi96EEEEEENS_10bfloat16_tEfNS_4arch4Sm90ELb0ELb0ELb1ELb1ELb1ELb1ELb0ELb0ELi2ELi1ELi2ELi1ELb1EEENS1_21CollectiveEpilogueBwdISD_SE_SG_Li256ELb1ELb0ELi1EEENS1_19SingleTileSchedulerILb1ELb0ELb0ELi128EEEEEEEEEvNT_6ParamsE,"a",@progbits
	.sectionflags	@""
	.align	4
.nv.constant0._ZN7cutlass13device_kernelIN5flash11enable_sm90INS1_16FlashAttnBwdSm90INS1_25CollectiveMainloopBwdSm90ILi2ELi2ELi2EN4cute5tupleIJNS5_1CILi1EEES8_S8_EEENS6_IJNS7_ILi64EEENS7_ILi128EEENS7_ILi96EEEEEENS_10bfloat16_tEfNS_4arch4Sm90ELb0ELb0ELb1ELb1ELb1ELb1ELb0ELb0ELi2ELi1ELi2ELi1ELb1EEENS1_21CollectiveEpilogueBwdISD_SE_SG_Li256ELb1ELb0ELi1EEENS1_19SingleTileSchedulerILb1ELb0ELb0ELi128EEEEEEEEEvNT_6ParamsE:
	.zero		2560


//--------------------- .nv.constant0._ZN7cutlass13device_kernelIN5flash11enable_sm90INS1_16FlashAttnBwdSm90INS1_25CollectiveMainloopBwdSm90ILi2ELi2ELi2EN4cute5tupleIJNS5_1CILi1EEES8_S8_EEENS6_IJNS7_ILi64EEENS7_ILi128EEENS7_ILi96EEEEEENS_10bfloat16_tEfNS_4arch4Sm90ELb0ELb0ELb1ELb1ELb0ELb1ELb0ELb0ELi2ELi1ELi2ELi1ELb1EEENS1_24CollectiveEpilogueBwdGQAISD_fSG_Li256ELb1ELb0EEENS1_19SingleTileSchedulerILb1ELb0ELb0ELi128EEEEEEEEEvNT_6ParamsE --------------------------
	.section	.nv.constant0._ZN7cutlass13device_kernelIN5flash11enable_sm90INS1_16FlashAttnBwdSm90INS1_25CollectiveMainloopBwdSm90ILi2ELi2ELi2EN4cute5tupleIJNS5_1CILi1EEES8_S8_EEENS6_IJNS7_ILi64EEENS7_ILi128EEENS7_ILi96EEEEEENS_10bfloat16_tEfNS_4arch4Sm90ELb0ELb0ELb1ELb1ELb0ELb1ELb0ELb0ELi2ELi1ELi2ELi1ELb1EEENS1_24CollectiveEpilogueBwdGQAISD_fSG_Li256ELb1ELb0EEENS1_19SingleTileSchedulerILb1ELb0ELb0ELi128EEEEEEEEEvNT_6ParamsE,"a",@progbits
	.sectionflags	@""
	.align	4
.nv.constant0._ZN7cutlass13device_kernelIN5flash11enable_sm90INS1_16FlashAttnBwdSm90INS1_25CollectiveMainloopBwdSm90ILi2ELi2ELi2EN4cute5tupleIJNS5_1CILi1EEES8_S8_EEENS6_IJNS7_ILi64EEENS7_ILi128EEENS7_ILi96EEEEEENS_10bfloat16_tEfNS_4arch4Sm90ELb0ELb0ELb1ELb1ELb0ELb1ELb0ELb0ELi2ELi1ELi2ELi1ELb1EEENS1_24CollectiveEpilogueBwdGQAISD_fSG_Li256ELb1ELb0EEENS1_19SingleTileSchedulerILb1ELb0ELb0ELi128EEEEEEEEEvNT_6ParamsE:
	.zero		2560


//--------------------- .nv.constant0._ZN7cutlass13device_kernelIN5flash11enable_sm90INS1_16FlashAttnBwdSm90INS1_25CollectiveMainloopBwdSm90ILi2ELi2ELi2EN4cute5tupleIJNS5_1CILi1EEES8_S8_EEENS6_IJNS7_ILi64EEENS7_ILi128EEENS7_ILi96EEEEEENS_10bfloat16_tEfNS_4arch4Sm90ELb0ELb0ELb1ELb1ELb1ELb1ELb0ELb0ELi2ELi1ELi2ELi1ELb1EEENS1_24CollectiveEpilogueBwdGQAISD_fSG_Li256ELb1ELb1EEENS1_19SingleTileSchedulerILb1ELb0ELb0ELi128EEEEEEEEEvNT_6ParamsE --------------------------
	.section	.nv.constant0._ZN7cutlass13device_kernelIN5flash11enable_sm90INS1_16FlashAttnBwdSm90INS1_25CollectiveMainloopBwdSm90ILi2ELi2ELi2EN4cute5tupleIJNS5_1CILi1EEES8_S8_EEENS6_IJNS7_ILi64EEENS7_ILi128EEENS7_ILi96EEEEEENS_10bfloat16_tEfNS_4arch4Sm90ELb0ELb0ELb1ELb1ELb1ELb1ELb0ELb0ELi2ELi1ELi2ELi1ELb1EEENS1_24CollectiveEpilogueBwdGQAISD_fSG_Li256ELb1ELb1EEENS1_19SingleTileSchedulerILb1ELb0ELb0ELi128EEEEEEEEEvNT_6ParamsE,"a",@progbits
	.sectionflags	@""
	.align	4
.nv.constant0._ZN7cutlass13device_kernelIN5flash11enable_sm90INS1_16FlashAttnBwdSm90INS1_25CollectiveMainloopBwdSm90ILi2ELi2ELi2EN4cute5tupleIJNS5_1CILi1EEES8_S8_EEENS6_IJNS7_ILi64EEENS7_ILi128EEENS7_ILi96EEEEEENS_10bfloat16_tEfNS_4arch4Sm90ELb0ELb0ELb1ELb1ELb1ELb1ELb0ELb0ELi2ELi1ELi2ELi1ELb1EEENS1_24CollectiveEpilogueBwdGQAISD_fSG_Li256ELb1ELb1EEENS1_19SingleTileSchedulerILb1ELb0ELb0ELi128EEEEEEEEEvNT_6ParamsE:
	.zero		2560


//--------------------- .nv.constant0._ZN7cutlass13device_kernelIN5flash11enable_sm90INS1_16FlashAttnBwdSm90INS1_25CollectiveMainloopBwdSm90ILi2ELi2ELi2EN4cute5tupleIJNS5_1CILi1EEES8_S8_EEENS6_IJNS7_ILi64EEENS7_ILi128EEENS7_ILi96EEEEEENS_10bfloat16_tEfNS_4arch4Sm90ELb0ELb1ELb1ELb0ELb0ELb1ELb0ELb0ELi2ELi1ELi2ELi1ELb1EEENS1_21CollectiveEpilogueBwdISD_SE_SG_Li256ELb0ELb0ELi1EEENS1_19SingleTileSchedulerILb0ELb0ELb0ELi128EEEEEEEEEvNT_6ParamsE --------------------------
	.section	.nv.constant0._ZN7cutlass13device_kernelIN5flash11enable_sm90INS1_16FlashAttnBwdSm90INS1_25CollectiveMainloopBwdSm90ILi2ELi2ELi2EN4cute5tupleIJNS5_1CILi1EEES8_S8_EEENS6_IJNS7_ILi64EEENS7_ILi128EEENS7_ILi96EEEEEENS_10bfloat16_tEfNS_4arch4Sm90ELb0ELb1ELb1ELb0ELb0ELb1ELb0ELb0ELi2ELi1ELi2ELi1ELb1EEENS1_21CollectiveEpilogueBwdISD_SE_SG_Li256ELb0ELb0ELi1EEENS1_19SingleTileSchedulerILb0ELb0ELb0ELi128EEEEEEEEEvNT_6ParamsE,"a",@progbits
	.sectionflags	@""
	.align	4
.nv.constant0._ZN7cutlass13device_kernelIN5flash11enable_sm90INS1_16FlashAttnBwdSm90INS1_25CollectiveMainloopBwdSm90ILi2ELi2ELi2EN4cute5tupleIJNS5_1CILi1EEES8_S8_EEENS6_IJNS7_ILi64EEENS7_ILi128EEENS7_ILi96EEEEEENS_10bfloat16_tEfNS_4arch4Sm90ELb0ELb1ELb1ELb0ELb0ELb1ELb0ELb0ELi2ELi1ELi2ELi1ELb1EEENS1_21CollectiveEpilogueBwdISD_SE_SG_Li256ELb0ELb0ELi1EEENS1_19SingleTileSchedulerILb0ELb0ELb0ELi128EEEEEEEEEvNT_6ParamsE:
	.zero		3200


//--------------------- .nv.constant0._ZN7cutlass13device_kernelIN5flash11enable_sm90INS1_16FlashAttnBwdSm90INS1_25CollectiveMainloopBwdSm90ILi2ELi2ELi2EN4cute5tupleIJNS5_1CILi1EEES8_S8_EEENS6_IJNS7_ILi64EEENS7_ILi128EEENS7_ILi96EEEEEENS_10bfloat16_tEfNS_4arch4Sm90ELb0ELb1ELb1ELb0ELb1ELb1ELb0ELb0ELi2ELi1ELi2ELi1ELb1EEENS1_21CollectiveEpilogueBwdISD_SE_SG_Li256ELb0ELb0ELi1EEENS1_19SingleTileSchedulerILb0ELb0ELb0ELi128EEEEEEEEEvNT_6ParamsE --------------------------
	.section	.nv.constant0._ZN7cutlass13device_kernelIN5flash11enable_sm90INS1_16FlashAttnBwdSm90INS1_25CollectiveMainloopBwdSm90ILi2ELi2ELi2EN4cute5tupleIJNS5_1CILi1EEES8_S8_EEENS6_IJNS7_ILi64EEENS7_ILi128EEENS7_ILi96EEEEEENS_10bfloat16_tEfNS_4arch4Sm90ELb0ELb1ELb1ELb0ELb1ELb1ELb0ELb0ELi2ELi1ELi2ELi1ELb1EEENS1_21CollectiveEpilogueBwdISD_SE_SG_Li256ELb0ELb0ELi1EEENS1_19SingleTileSchedulerILb0ELb0ELb0ELi128EEEEEEEEEvNT_6ParamsE,"a",@progbits
	.sectionflags	@""
	.align	4
.nv.constant0._ZN7cutlass13device_kernelIN5flash11enable_sm90INS1_16FlashAttnBwdSm90INS1_25CollectiveMainloopBwdSm90ILi2ELi2ELi2EN4cute5tupleIJNS5_1CILi1EEES8_S8_EEENS6_IJNS7_ILi64EEENS7_ILi128EEENS7_ILi96EEEEEENS_10bfloat16_tEfNS_4arch4Sm90ELb0ELb1ELb1ELb0ELb1ELb1ELb0ELb0ELi2ELi1ELi2ELi1ELb1EEENS1_21CollectiveEpilogueBwdISD_SE_SG_Li256ELb0ELb0ELi1EEENS1_19SingleTileSchedulerILb0ELb0ELb0ELi128EEEEEEEEEvNT_6ParamsE:
	.zero		3200


//--------------------- .nv.constant0._ZN7cutlass13device_kernelIN5flash11enable_sm90INS1_16FlashAttnBwdSm90INS1_25CollectiveMainloopBwdSm90ILi2ELi2ELi2EN4cute5tupleIJNS5_1CILi1EEES8_S8_EEENS6_IJNS7_ILi64EEENS7_ILi128EEENS7_ILi96EEEEEENS_10bfloat16_tEfNS_4arch4Sm90ELb0ELb1ELb1ELb0ELb0ELb1ELb0ELb0ELi2ELi1ELi2ELi1ELb1EEENS1_24CollectiveEpilogueBwdGQAISD_fSG_Li256ELb0ELb0EEENS1_19SingleTileSchedulerILb0ELb0ELb0ELi128EEEEEEEEEvNT_6ParamsE --------------------------
	.section	.nv.constant0._ZN7cutlass13device_kernelIN5flash11enable_sm90INS1_16FlashAttnBwdSm90INS1_25CollectiveMainloopBwdSm90ILi2ELi2ELi2EN4cute5tupleIJNS5_1CILi1EEES8_S8_EEENS6_IJNS7_ILi64EEENS7_ILi128EEENS7_ILi96EEEEEENS_10bfloat16_tEfNS_4arch4Sm90ELb0ELb1ELb1ELb0ELb0ELb1ELb0ELb0ELi2ELi1ELi2ELi1ELb1EEENS1_24CollectiveEpilogueBwdGQAISD_fSG_Li256ELb0ELb0EEENS1_19SingleTileSchedulerILb0ELb0ELb0ELi128EEEEEEEEEvNT_6ParamsE,"a",@progbits
	.sectionflags	@""
	.align	4
.nv.constant0._ZN7cutlass13device_kernelIN5flash11enable_sm90INS1_16FlashAttnBwdSm90INS1_25CollectiveMainloopBwdSm90ILi2ELi2ELi2EN4cute5tupleIJNS5_1CILi1EEES8_S8_EEENS6_IJNS7_ILi64EEENS7_ILi128EEENS7_ILi96EEEEEENS_10bfloat16_tEfNS_4arch4Sm90ELb0ELb1ELb1ELb0ELb0ELb1ELb0ELb0ELi2ELi1ELi2ELi1ELb1EEENS1_24CollectiveEpilogueBwdGQAISD_fSG_Li256ELb0ELb0EEENS1_19SingleTileSchedulerILb0ELb0ELb0ELi128EEEEEEEEEvNT_6ParamsE:
	.zero		2560


//--------------------- .nv.constant0._ZN7cutlass13device_kernelIN5flash11enable_sm90INS1_16FlashAttnBwdSm90INS1_25CollectiveMainloopBwdSm90ILi2ELi2ELi2EN4cute5tupleIJNS5_1CILi1EEES8_S8_EEENS6_IJNS7_ILi64EEENS7_ILi128EEENS7_ILi96EEEEEENS_10bfloat16_tEfNS_4arch4Sm90ELb0ELb1ELb1ELb0ELb1ELb1ELb0ELb0ELi2ELi1ELi2ELi1ELb1EEENS1_24CollectiveEpilogueBwdGQAISD_fSG_Li256ELb0ELb1EEENS1_19SingleTileSchedulerILb0ELb0ELb0ELi128EEEEEEEEEvNT_6ParamsE --------------------------
	.section	.nv.constant0._ZN7cutlass13device_kernelIN5flash11enable_sm90INS1_16FlashAttnBwdSm90INS1_25CollectiveMainloopBwdSm90ILi2ELi2ELi2EN4cute5tupleIJNS5_1CILi1EEES8_S8_EEENS6_IJNS7_ILi64EEENS7_ILi128EEENS7_ILi96EEEEEENS_10bfloat16_tEfNS_4arch4Sm90ELb0ELb1ELb1ELb0ELb1ELb1ELb0ELb0ELi2ELi1ELi2ELi1ELb1EEENS1_24CollectiveEpilogueBwdGQAISD_fSG_Li256ELb0ELb1EEENS1_19SingleTileSchedulerILb0ELb0ELb0ELi128EEEEEEEEEvNT_6ParamsE,"a",@progbits
	.sectionflags	@""
	.align	4
.nv.constant0._ZN7cutlass13device_kernelIN5flash11enable_sm90INS1_16FlashAttnBwdSm90INS1_25CollectiveMainloopBwdSm90ILi2ELi2ELi2EN4cute5tupleIJNS5_1CILi1EEES8_S8_EEENS6_IJNS7_ILi64EEENS7_ILi128EEENS7_ILi96EEEEEENS_10bfloat16_tEfNS_4arch4Sm90ELb0ELb1ELb1ELb0ELb1ELb1ELb0ELb0ELi2ELi1ELi2ELi1ELb1EEENS1_24CollectiveEpilogueBwdGQAISD_fSG_Li256ELb0ELb1EEENS1_19SingleTileSchedulerILb0ELb0ELb0ELi128EEEEEEEEEvNT_6ParamsE:
	.zero		2560


//--------------------- .nv.constant0._ZN7cutlass13device_kernelIN5flash11enable_sm90INS1_16FlashAttnBwdSm90INS1_25CollectiveMainloopBwdSm90ILi2ELi2ELi2EN4cute5tupleIJNS5_1CILi1EEES8_S8_EEENS6_IJNS7_ILi64EEENS7_ILi128EEENS7_ILi96EEEEEENS_10bfloat16_tEfNS_4arch4Sm90ELb0ELb1ELb1ELb1ELb0ELb1ELb0ELb0ELi2ELi1ELi2ELi1ELb1EEENS1_21CollectiveEpilogueBwdISD_SE_SG_Li256ELb1ELb0ELi1EEENS1_19SingleTileSchedulerILb1ELb0ELb0ELi128EEEEEEEEEvNT_6ParamsE --------------------------
	.section	.nv.constant0._ZN7cutlass13device_kernelIN5flash11enable_sm90INS1_16FlashAttnBwdSm90INS1_25CollectiveMainloopBwdSm90ILi2ELi2ELi2EN4cute5tupleIJNS5_1CILi1EEES8_S8_EEENS6_IJNS7_ILi64EEENS7_ILi128EEENS7_ILi96EEEEEENS_10bfloat16_tEfNS_4arch4Sm90ELb0ELb1ELb1ELb1ELb0ELb1ELb0ELb0ELi2ELi1ELi2ELi1ELb1EEENS1_21CollectiveEpilogueBwdISD_SE_SG_Li256ELb1ELb0ELi1EEENS1_19SingleTileSchedulerILb1ELb0ELb0ELi128EEEEEEEEEvNT_6ParamsE,"a",@progbits
	.sectionflags	@""
	.align	4
.nv.constant0._ZN7cutlass13device_kernelIN5flash11enable_sm90INS1_16FlashAttnBwdSm90INS1_25CollectiveMainloopBwdSm90ILi2ELi2ELi2EN4cute5tupleIJNS5_1CILi1EEES8_S8_EEENS6_IJNS7_ILi64EEENS7_ILi128EEENS7_ILi96EEEEEENS_10bfloat16_tEfNS_4arch4Sm90ELb0ELb1ELb1ELb1ELb0ELb1ELb0ELb0ELi2ELi1ELi2ELi1ELb1EEENS1_21CollectiveEpilogueBwdISD_SE_SG_Li256ELb1ELb0ELi1EEENS1_19SingleTileSchedulerILb1ELb0ELb0ELi128EEEEEEEEEvNT_6ParamsE:
	.zero		2560


//--------------------- .nv.constant0._ZN7cutlass13device_kernelIN5flash11enable_sm90INS1_16FlashAttnBwdSm90INS1_25CollectiveMainloopBwdSm90ILi2ELi2ELi2EN4cute5tupleIJNS5_1CILi1EEES8_S8_EEENS6_IJNS7_ILi64EEENS7_ILi128EEENS7_ILi96EEEEEENS_10bfloat16_tEfNS_4arch4Sm90ELb0ELb1ELb1ELb1ELb1ELb1ELb0ELb0ELi2ELi1ELi2ELi1ELb1EEENS1_21CollectiveEpilogueBwdISD_SE_SG_Li256ELb1ELb0ELi1EEENS1_19SingleTileSchedulerILb1ELb0ELb0ELi128EEEEEEEEEvNT_6ParamsE --------------------------
	.section	.nv.constant0._ZN7cutlass13device_kernelIN5flash11enable_sm90INS1_16FlashAttnBwdSm90INS1_25CollectiveMainloopBwdSm90ILi2ELi2ELi2EN4cute5tupleIJNS5_1CILi1EEES8_S8_EEENS6_IJNS7_ILi64EEENS7_ILi128EEENS7_ILi96EEEEEENS_10bfloat16_tEfNS_4arch4Sm90ELb0ELb1ELb1ELb1ELb1ELb1ELb0ELb0ELi2ELi1ELi2ELi1ELb1EEENS1_21CollectiveEpilogueBwdISD_SE_SG_Li256ELb1ELb0ELi1EEENS1_19SingleTileSchedulerILb1ELb0ELb0ELi128EEEEEEEEEvNT_6ParamsE,"a",@progbits
	.sectionflags	@""
	.align	4
.nv.constant0._ZN7cutlass13device_kernelIN5flash11enable_sm90INS1_16FlashAttnBwdSm90INS1_25CollectiveMainloopBwdSm90ILi2ELi2ELi2EN4cute5tupleIJNS5_1CILi1EEES8_S8_EEENS6_IJNS7_ILi64EEENS7_ILi128EEENS7_ILi96EEEEEENS_10bfloat16_tEfNS_4arch4Sm90ELb0ELb1ELb1ELb1ELb1ELb1ELb0ELb0ELi2ELi1ELi2ELi1ELb1EEENS1_21CollectiveEpilogueBwdISD_SE_SG_Li256ELb1ELb0ELi1EEENS1_19SingleTileSchedulerILb1ELb0ELb0ELi128EEEEEEEEEvNT_6ParamsE:
	.zero		2560


//--------------------- .nv.constant0._ZN7cutlass13device_kernelIN5flash11enable_sm90INS1_16FlashAttnBwdSm90INS1_25CollectiveMainloopBwdSm90ILi2ELi2ELi2EN4cute5tupleIJNS5_1CILi1EEES8_S8_EEENS6_IJNS7_ILi64EEENS7_ILi128EEENS7_ILi96EEEEEENS_10bfloat16_tEfNS_4arch4Sm90ELb0ELb1ELb1ELb1ELb0ELb1ELb0ELb0ELi2ELi1ELi2ELi1ELb1EEENS1_24CollectiveEpilogueBwdGQAISD_fSG_Li256ELb1ELb0EEENS1_19SingleTileSchedulerILb1ELb0ELb0ELi128EEEEEEEEEvNT_6ParamsE --------------------------
	.section	.nv.constant0._ZN7cutlass13device_kernelIN5flash11enable_sm90INS1_16FlashAttnBwdSm90INS1_25CollectiveMainloopBwdSm90ILi2ELi2ELi2EN4cute5tupleIJNS5_1CILi1EEES8_S8_EEENS6_IJNS7_ILi64EEENS7_ILi128EEENS7_ILi96EEEEEENS_10bfloat16_tEfNS_4arch4Sm90ELb0ELb1ELb1ELb1ELb0ELb1ELb0ELb0ELi2ELi1ELi2ELi1ELb1EEENS1_24CollectiveEpilogueBwdGQAISD_fSG_Li256ELb1ELb0EEENS1_19SingleTileSchedulerILb1ELb0ELb0ELi128EEEEEEEEEvNT_6ParamsE,"a",@progbits
	.sectionflags	@""
	.align	4
.nv.constant0._ZN7cutlass13device_kernelIN5flash11enable_sm90INS1_16FlashAttnBwdSm90INS1_25CollectiveMainloopBwdSm90ILi2ELi2ELi2EN4cute5tupleIJNS5_1CILi1EEES8_S8_EEENS6_IJNS7_ILi64EEENS7_ILi128EEENS7_ILi96EEEEEENS_10bfloat16_tEfNS_4arch4Sm90ELb0ELb1ELb1ELb1ELb0ELb1ELb0ELb0ELi2ELi1ELi2ELi1ELb1EEENS1_24CollectiveEpilogueBwdGQAISD_fSG_Li256ELb1ELb0EEENS1_19SingleTileSchedulerILb1ELb0ELb0ELi128EEEEEEEEEvNT_6ParamsE:
	.zero		2560


//--------------------- .nv.constant0._ZN7cutlass13device_kernelIN5flash11enable_sm90INS1_16FlashAttnBwdSm90INS1_25CollectiveMainloopBwdSm90ILi2ELi2ELi2EN4cute5tupleIJNS5_1CILi1EEES8_S8_EEENS6_IJNS7_ILi64EEENS7_ILi128EEENS7_ILi96EEEEEENS_10bfloat16_tEfNS_4arch4Sm90ELb0ELb1ELb1ELb1ELb1ELb1ELb0ELb0ELi2ELi1ELi2ELi1ELb1EEENS1_24CollectiveEpilogueBwdGQAISD_fSG_Li256ELb1ELb1EEENS1_19SingleTileSchedulerILb1ELb0ELb0ELi128EEEEEEEEEvNT_6ParamsE --------------------------
	.section	.nv.constant0._ZN7cutlass13device_kernelIN5flash11enable_sm90INS1_16FlashAttnBwdSm90INS1_25CollectiveMainloopBwdSm90ILi2ELi2ELi2EN4cute5tupleIJNS5_1CILi1EEES8_S8_EEENS6_IJNS7_ILi64EEENS7_ILi128EEENS7_ILi96EEEEEENS_10bfloat16_tEfNS_4arch4Sm90ELb0ELb1ELb1ELb1ELb1ELb1ELb0ELb0ELi2ELi1ELi2ELi1ELb1EEENS1_24CollectiveEpilogueBwdGQAISD_fSG_Li256ELb1ELb1EEENS1_19SingleTileSchedulerILb1ELb0ELb0ELi128EEEEEEEEEvNT_6ParamsE,"a",@progbits
	.sectionflags	@""
	.align	4
.nv.constant0._ZN7cutlass13device_kernelIN5flash11enable_sm90INS1_16FlashAttnBwdSm90INS1_25CollectiveMainloopBwdSm90ILi2ELi2ELi2EN4cute5tupleIJNS5_1CILi1EEES8_S8_EEENS6_IJNS7_ILi64EEENS7_ILi128EEENS7_ILi96EEEEEENS_10bfloat16_tEfNS_4arch4Sm90ELb0ELb1ELb1ELb1ELb1ELb1ELb0ELb0ELi2ELi1ELi2ELi1ELb1EEENS1_24CollectiveEpilogueBwdGQAISD_fSG_Li256ELb1ELb1EEENS1_19SingleTileSchedulerILb1ELb0ELb0ELi128EEEEEEEEEvNT_6ParamsE:
	.zero		2560


//--------------------- .nv.constant0._ZN7cutlass13device_kernelIN5flash11enable_sm90INS1_16FlashAttnBwdSm90INS1_25CollectiveMainloopBwdSm90ILi2ELi2ELi2EN4cute5tupleIJNS5_1CILi1EEES8_S8_EEENS6_IJNS7_ILi64EEENS7_ILi128EEENS7_ILi96EEEEEENS_10bfloat16_tEfNS_4arch4Sm90ELb1ELb0ELb1ELb0ELb0ELb1ELb0ELb0ELi2ELi1ELi2ELi1ELb1EEENS1_21CollectiveEpilogueBwdISD_SE_SG_Li256ELb0ELb0ELi1EEENS1_25SingleTileBwdLPTSchedulerILb0ELi128ELb0EEEEEEEEEvNT_6ParamsE --------------------------
	.section	.nv.constant0._ZN7cutlass13device_kernelIN5flash11enable_sm90INS1_16FlashAttnBwdSm90INS1_25CollectiveMainloopBwdSm90ILi2ELi2ELi2EN4cute5tupleIJNS5_1CILi1EEES8_S8_EEENS6_IJNS7_ILi64EEENS7_ILi128EEENS7_ILi96EEEEEENS_10bfloat16_tEfNS_4arch4Sm90ELb1ELb0ELb1ELb0ELb0ELb1ELb0ELb0ELi2ELi1ELi2ELi1ELb1EEENS1_21CollectiveEpilogueBwdISD_SE_SG_Li256ELb0ELb0ELi1EEENS1_25SingleTileBwdLPTSchedulerILb0ELi128ELb0EEEEEEEEEvNT_6ParamsE,"a",@progbits
	.sectionflags	@""
	.align	4
.nv.constant0._ZN7cutlass13device_kernelIN5flash11enable_sm90INS1_16FlashAttnBwdSm90INS1_25CollectiveMainloopBwdSm90ILi2ELi2ELi2EN4cute5tupleIJNS5_1CILi1EEES8_S8_EEENS6_IJNS7_ILi64EEENS7_ILi128EEENS7_ILi96EEEEEENS_10bfloat16_tEfNS_4arch4Sm90ELb1ELb0ELb1ELb0ELb0ELb1ELb0ELb0ELi2ELi1ELi2ELi1ELb1EEENS1_21CollectiveEpilogueBwdISD_SE_SG_Li256ELb0ELb0ELi1EEENS1_25SingleTileBwdLPTSchedulerILb0ELi128ELb0EEEEEEEEEvNT_6ParamsE:
	.zero		3200


//--------------------- .nv.constant0._ZN7cutlass13device_kernelIN5flash11enable_sm90INS1_16FlashAttnBwdSm90INS1_25CollectiveMainloopBwdSm90ILi2ELi2ELi2EN4cute5tupleIJNS5_1CILi1EEES8_S8_EEENS6_IJNS7_ILi64EEENS7_ILi128EEENS7_ILi96EEEEEENS_10bfloat16_tEfNS_4arch4Sm90ELb1ELb0ELb1ELb0ELb1ELb1ELb0ELb0ELi2ELi1ELi2ELi1ELb1EEENS1_21CollectiveEpilogueBwdISD_SE_SG_Li256ELb0ELb0ELi1EEENS1_25SingleTileBwdLPTSchedulerILb0ELi128ELb1EEEEEEEEEvNT_6ParamsE --------------------------
	.section	.nv.constant0._ZN7cutlass13device_kernelIN5flash11enable_sm90INS1_16FlashAttnBwdSm90INS1_25CollectiveMainloopBwdSm90ILi2ELi2ELi2EN4cute5tupleIJNS5_1CILi1EEES8_S8_EEENS6_IJNS7_ILi64EEENS7_ILi128EEENS7_ILi96EEEEEENS_10bfloat16_tEfNS_4arch4Sm90ELb1ELb0ELb1ELb0ELb1ELb1ELb0ELb0ELi2ELi1ELi2ELi1ELb1EEENS1_21CollectiveEpilogueBwdISD_SE_SG_Li256ELb0ELb0ELi1EEENS1_25SingleTileBwdLPTSchedulerILb0ELi128ELb1EEEEEEEEEvNT_6ParamsE,"a",@progbits
	.sectionflags	@""
	.align	4
.nv.constant0._ZN7cutlass13device_kernelIN5flash11enable_sm90INS1_16FlashAttnBwdSm90INS1_25CollectiveMainloopBwdSm90ILi2ELi2ELi2EN4cute5tupleIJNS5_1CILi1EEES8_S8_EEENS6_IJNS7_ILi64EEENS7_ILi128EEENS7_ILi96EEEEEENS_10bfloat16_tEfNS_4arch4Sm90ELb1ELb0ELb1ELb0ELb1ELb1ELb0ELb0ELi2ELi1ELi2ELi1ELb1EEENS1_21CollectiveEpilogueBwdISD_SE_SG_Li256ELb0ELb0ELi1EEENS1_25SingleTileBwdLPTSchedulerILb0ELi128ELb1EEEEEEEEEvNT_6ParamsE:
	.zero		3200


//--------------------- .nv.constant0._ZN7cutlass13device_kernelIN5flash11enable_sm90INS1_16FlashAttnBwdSm90INS1_25CollectiveMainloopBwdSm90ILi2ELi2ELi2EN4cute5tupleIJNS5_1CILi1EEES8_S8_EEENS6_IJNS7_ILi64EEENS7_ILi128EEENS7_ILi96EEEEEENS_10bfloat16_tEfNS_4arch4Sm90ELb1ELb0ELb1ELb0ELb0ELb1ELb0ELb0ELi2ELi1ELi2ELi1ELb1EEENS1_24CollectiveEpilogueBwdGQAISD_fSG_Li256ELb0ELb0EEENS1_25SingleTileBwdLPTSchedulerILb0ELi128ELb0EEEEEEEEEvNT_6ParamsE --------------------------
	.section	.nv.constant0._ZN7cutlass13device_kernelIN5flash11enable_sm90INS1_16FlashAttnBwdSm90INS1_25CollectiveMainloopBwdSm90ILi2ELi2ELi2EN4cute5tupleIJNS5_1CILi1EEES8_S8_EEENS6_IJNS7_ILi64EEENS7_ILi128EEENS7_ILi96EEEEEENS_10bfloat16_tEfNS_4arch4Sm90ELb1ELb0ELb1ELb0ELb0ELb1ELb0ELb0ELi2ELi1ELi2ELi1ELb1EEENS1_24CollectiveEpilogueBwdGQAISD_fSG_Li256ELb0ELb0EEENS1_25SingleTileBwdLPTSchedulerILb0ELi128ELb0EEEEEEEEEvNT_6ParamsE,"a",@progbits
	.sectionflags	@""
	.align	4
.nv.constant0._ZN7cutlass13device_kernelIN5flash11enable_sm90INS1_16FlashAttnBwdSm90INS1_25CollectiveMainloopBwdSm90ILi2ELi2ELi2EN4cute5tupleIJNS5_1CILi1EEES8_S8_EEENS6_IJNS7_ILi64EEENS7_ILi128EEENS7_ILi96EEEEEENS_10bfloat16_tEfNS_4arch4Sm90ELb1ELb0ELb1ELb0ELb0ELb1ELb0ELb0ELi2ELi1ELi2ELi1ELb1EEENS1_24CollectiveEpilogueBwdGQAISD_fSG_Li256ELb0ELb0EEENS1_25SingleTileBwdLPTSchedulerILb0ELi128ELb0EEEEEEEEEvNT_6ParamsE:
	.zero		2688


//--------------------- .nv.constant0._ZN7cutlass13device_kernelIN5flash11enable_sm90INS1_16FlashAttnBwdSm90INS1_25CollectiveMainloopBwdSm90ILi2ELi2ELi2EN4cute5tupleIJNS5_1CILi1EEES8_S8_EEENS6_IJNS7_ILi64EEENS7_ILi128EEENS7_ILi96EEEEEENS_10bfloat16_tEfNS_4arch4Sm90ELb1ELb0ELb1ELb0ELb1ELb1ELb0ELb0ELi2ELi1ELi2ELi1ELb1EEENS1_24CollectiveEpilogueBwdGQAISD_fSG_Li256ELb0ELb1EEENS1_25SingleTileBwdLPTSchedulerILb0ELi128ELb1EEEEEEEEEvNT_6ParamsE --------------------------
	.section	.nv.constant0._ZN7cutlass13device_kernelIN5flash11enable_sm90INS1_16FlashAttnBwdSm90INS1_25CollectiveMainloopBwdSm90ILi2ELi2ELi2EN4cute5tupleIJNS5_1CILi1EEES8_S8_EEENS6_IJNS7_ILi64EEENS7_ILi128EEENS7_ILi96EEEEEENS_10bfloat16_tEfNS_4arch4Sm90ELb1ELb0ELb1ELb0ELb1ELb1ELb0ELb0ELi2ELi1ELi2ELi1ELb1EEENS1_24CollectiveEpilogueBwdGQAISD_fSG_Li256ELb0ELb1EEENS1_25SingleTileBwdLPTSchedulerILb0ELi128ELb1EEEEEEEEEvNT_6ParamsE,"a",@progbits
	.sectionflags	@""
	.align	4
.nv.constant0._ZN7cutlass13device_kernelIN5flash11enable_sm90INS1_16FlashAttnBwdSm90INS1_25CollectiveMainloopBwdSm90ILi2ELi2ELi2EN4cute5tupleIJNS5_1CILi1EEES8_S8_EEENS6_IJNS7_ILi64EEENS7_ILi128EEENS7_ILi96EEEEEENS_10bfloat16_tEfNS_4arch4Sm90ELb1ELb0ELb1ELb0ELb1ELb1ELb0ELb0ELi2ELi1ELi2ELi1ELb1EEENS1_24CollectiveEpilogueBwdGQAISD_fSG_Li256ELb0ELb1EEENS1_25SingleTileBwdLPTSchedulerILb0ELi128ELb1EEEEEEEEEvNT_6ParamsE:
	.zero		2688


//--------------------- .nv.constant0._ZN7cutlass13device_kernelIN5flash22FlashAttnBwdPreprocessIN4cute5tupleIJNS3_1CILi64EEENS5_ILi96EEEEEENS_10bfloat16_tEfNS_4arch4Sm90ELb1ELb0EEEEEvNT_6ParamsE --------------------------
	.section	.nv.constant0._ZN7cutlass13device_kernelIN5flash22FlashAttnBwdPreprocessIN4cute5tupleIJNS3_1CILi64EEENS5_ILi96EEEEEENS_10bfloat16_tEfNS_4arch4Sm90ELb1ELb0EEEEEvNT_6ParamsE,"a",@progbits
	.sectionflags	@""
	.align	4
.nv.constant0._ZN7cutlass13device_kernelIN5flash22FlashAttnBwdPreprocessIN4cute5tupleIJNS3_1CILi64EEENS5_ILi96EEEEEENS_10bfloat16_tEfNS_4arch4Sm90ELb1ELb0EEEEEvNT_6ParamsE:
	.zero		1136


//--------------------- .nv.constant0._ZN7cutlass13device_kernelIN5flash11enable_sm90INS1_16FlashAttnBwdSm90INS1_25CollectiveMainloopBwdSm90ILi2ELi2ELi2EN4cute5tupleIJNS5_1CILi1EEES8_S8_EEENS6_IJNS7_ILi64EEENS7_ILi128EEENS7_ILi96EEEEEENS_10bfloat16_tEfNS_4arch4Sm90ELb1ELb0ELb1ELb1ELb0ELb1ELb0ELb0ELi2ELi1ELi2ELi1ELb1EEENS1_21CollectiveEpilogueBwdISD_SE_SG_Li256ELb1ELb0ELi1EEENS1_25SingleTileBwdLPTSchedulerILb1ELi128ELb0EEEEEEEEEvNT_6ParamsE --------------------------
	.section	.nv.constant0._ZN7cutlass13device_kernelIN5flash11enable_sm90INS1_16FlashAttnBwdSm90INS1_25CollectiveMainloopBwdSm90ILi2ELi2ELi2EN4cute5tupleIJNS5_1CILi1EEES8_S8_EEENS6_IJNS7_ILi64EEENS7_ILi128EEENS7_ILi96EEEEEENS_10bfloat16_tEfNS_4arch4Sm90ELb1ELb0ELb1ELb1ELb0ELb1ELb0ELb0ELi2ELi1ELi2ELi1ELb1EEENS1_21CollectiveEpilogueBwdISD_SE_SG_Li256ELb1ELb0ELi1EEENS1_25SingleTileBwdLPTSchedulerILb1ELi128ELb0EEEEEEEEEvNT_6ParamsE,"a",@progbits
	.sectionflags	@""
	.align	4
.nv.constant0._ZN7cutlass13device_kernelIN5flash11enable_sm90INS1_16FlashAttnBwdSm90INS1_25CollectiveMainloopBwdSm90ILi2ELi2ELi2EN4cute5tupleIJNS5_1CILi1EEES8_S8_EEENS6_IJNS7_ILi64EEENS7_ILi128EEENS7_ILi96EEEEEENS_10bfloat16_tEfNS_4arch4Sm90ELb1ELb0ELb1ELb1ELb0ELb1ELb0ELb0ELi2ELi1ELi2ELi1ELb1EEENS1_21CollectiveEpilogueBwdISD_SE_SG_Li256ELb1ELb0ELi1EEENS1_25SingleTileBwdLPTSchedulerILb1ELi128ELb0EEEEEEEEEvNT_6ParamsE:
	.zero		2560


//--------------------- .nv.constant0._ZN7cutlass13device_kernelIN5flash11enable_sm90INS1_16FlashAttnBwdSm90INS1_25CollectiveMainloopBwdSm90ILi2ELi2ELi2EN4cute5tupleIJNS5_1CILi1EEES8_S8_EEENS6_IJNS7_ILi64EEENS7_ILi128EEENS7_ILi96EEEEEENS_10bfloat16_tEfNS_4arch4Sm90ELb1ELb0ELb1ELb1ELb1ELb1ELb0ELb0ELi2ELi1ELi2ELi1ELb1EEENS1_21CollectiveEpilogueBwdISD_SE_SG_Li256ELb1ELb0ELi1EEENS1_25SingleTileBwdLPTSchedulerILb1ELi128ELb1EEEEEEEEEvNT_6ParamsE --------------------------
	.section	.nv.constant0._ZN7cutlass13device_kernelIN5flash11enable_sm90INS1_16FlashAttnBwdSm90INS1_25CollectiveMainloopBwdSm90ILi2ELi2ELi2EN4cute5tupleIJNS5_1CILi1EEES8_S8_EEENS6_IJNS7_ILi64EEENS7_ILi128EEENS7_ILi96EEEEEENS_10bfloat16_tEfNS_4arch4Sm90ELb1ELb0ELb1ELb1ELb1ELb1ELb0ELb0ELi2ELi1ELi2ELi1ELb1EEENS1_21CollectiveEpilogueBwdISD_SE_SG_Li256ELb1ELb0ELi1EEENS1_25SingleTileBwdLPTSchedulerILb1ELi128ELb1EEEEEEEEEvNT_6ParamsE,"a",@progbits
	.sectionflags	@""
	.align	4
.nv.constant0._ZN7cutlass13device_kernelIN5flash11enable_sm90INS1_16FlashAttnBwdSm90INS1_25CollectiveMainloopBwdSm90ILi2ELi2ELi2EN4cute5tupleIJNS5_1CILi1EEES8_S8_EEENS6_IJNS7_ILi64EEENS7_ILi128EEENS7_ILi96EEEEEENS_10bfloat16_tEfNS_4arch4Sm90ELb1ELb0ELb1ELb1ELb1ELb1ELb0ELb0ELi2ELi1ELi2ELi1ELb1EEENS1_21CollectiveEpilogueBwdISD_SE_SG_Li256ELb1ELb0ELi1EEENS1_25SingleTileBwdLPTSchedulerILb1ELi128ELb1EEEEEEEEEvNT_6ParamsE:
	.zero		2560


//--------------------- .nv.constant0._ZN7cutlass13device_kernelIN5flash11enable_sm90INS1_16FlashAttnBwdSm90INS1_25CollectiveMainloopBwdSm90ILi2ELi2ELi2EN4cute5tupleIJNS5_1CILi1EEES8_S8_EEENS6_IJNS7_ILi64EEENS7_ILi128EEENS7_ILi96EEEEEENS_10bfloat16_tEfNS_4arch4Sm90ELb1ELb0ELb1ELb1ELb0ELb1ELb0ELb0ELi2ELi1ELi2ELi1ELb1EEENS1_24CollectiveEpilogueBwdGQAISD_fSG_Li256ELb1ELb0EEENS1_25SingleTileBwdLPTSchedulerILb1ELi128ELb0EEEEEEEEEvNT_6ParamsE --------------------------
	.section	.nv.constant0._ZN7cutlass13device_kernelIN5flash11enable_sm90INS1_16FlashAttnBwdSm90INS1_25CollectiveMainloopBwdSm90ILi2ELi2ELi2EN4cute5tupleIJNS5_1CILi1EEES8_S8_EEENS6_IJNS7_ILi64EEENS7_ILi128EEENS7_ILi96EEEEEENS_10bfloat16_tEfNS_4arch4Sm90ELb1ELb0ELb1ELb1ELb0ELb1ELb0ELb0ELi2ELi1ELi2ELi1ELb1EEENS1_24CollectiveEpilogueBwdGQAISD_fSG_Li256ELb1ELb0EEENS1_25SingleTileBwdLPTSchedulerILb1ELi128ELb0EEEEEEEEEvNT_6ParamsE,"a",@progbits
	.sectionflags	@""
	.align	4
.nv.constant0._ZN7cutlass13device_kernelIN5flash11enable_sm90INS1_16FlashAttnBwdSm90INS1_25CollectiveMainloopBwdSm90ILi2ELi2ELi2EN4cute5tupleIJNS5_1CILi1EEES8_S8_EEENS6_IJNS7_ILi64EEENS7_ILi128EEENS7_ILi96EEEEEENS_10bfloat16_tEfNS_4arch4Sm90ELb1ELb0ELb1ELb1ELb0ELb1ELb0ELb0ELi2ELi1ELi2ELi1ELb1EEENS1_24CollectiveEpilogueBwdGQAISD_fSG_Li256ELb1ELb0EEENS1_25SingleTileBwdLPTSchedulerILb1ELi128ELb0EEEEEEEEEvNT_6ParamsE:
	.zero		2688


//--------------------- .nv.constant0._ZN7cutlass13device_kernelIN5flash32FlashAttnBwdPostprocessConvertdQIN4cute5tupleIJNS3_1CILi128EEENS5_ILi96EEEEEENS_10bfloat16_tEfNS_4arch4Sm90ELi256ENS3_8TiledMMAINS3_8MMA_AtomIJNS3_4SM904GMMA27MMA_64x96x16_F32BF16BF16_RSILNSF_5MajorE0ELSH_1ELNSF_7ScaleInE1ELSI_1EEEEEENS3_6LayoutINS4_IJNS5_ILi2EEENS5_ILi1EEESN_EEENS4_IJSN_NS5_ILi0EEESP_EEEEENS4_IJNS3_10UnderscoreESS_SS_EEEEELb0EEEEEvNT_6ParamsE --------------------------
	.section	.nv.constant0._ZN7cutlass13device_kernelIN5flash32FlashAttnBwdPostprocessConvertdQIN4cute5tupleIJNS3_1CILi128EEENS5_ILi96EEEEEENS_10bfloat16_tEfNS_4arch4Sm90ELi256ENS3_8TiledMMAINS3_8MMA_AtomIJNS3_4SM904GMMA27MMA_64x96x16_F32BF16BF16_RSILNSF_5MajorE0ELSH_1ELNSF_7ScaleInE1ELSI_1EEEEEENS3_6LayoutINS4_IJNS5_ILi2EEENS5_ILi1EEESN_EEENS4_IJSN_NS5_ILi0EEESP_EEEEENS4_IJNS3_10UnderscoreESS_SS_EEEEELb0EEEEEvNT_6ParamsE,"a",@progbits
	.sectionflags	@""
	.align	4
.nv.constant0._ZN7cutlass13device_kernelIN5flash32FlashAttnBwdPostprocessConvertdQIN4cute5tupleIJNS3_1CILi128EEENS5_ILi96EEEEEENS_10bfloat16_tEfNS_4arch4Sm90ELi256ENS3_8TiledMMAINS3_8MMA_AtomIJNS3_4SM904GMMA27MMA_64x96x16_F32BF16BF16_RSILNSF_5MajorE0ELSH_1ELNSF_7ScaleInE1ELSI_1EEEEEENS3_6LayoutINS4_IJNS5_ILi2EEENS5_ILi1EEESN_EEENS4_IJSN_NS5_ILi0EEESP_EEEEENS4_IJNS3_10UnderscoreESS_SS_EEEEELb0EEEEEvNT_6ParamsE:
	.zero		1008


//--------------------- .nv.constant0._ZN7cutlass13device_kernelIN5flash32FlashAttnBwdPostprocessConvertdQIN4cute5tupleIJNS3_1CILi64EEENS5_ILi96EEEEEENS_10bfloat16_tEfNS_4arch4Sm90ELi256ENS3_8TiledMMAINS3_8MMA_AtomIJNS3_4SM904GMMA27MMA_64x16x16_F32BF16BF16_SSILNSF_5MajorE0ELSH_1ELNSF_7ScaleInE1ELSI_1EEEEEENS3_6LayoutINS4_IJNS5_ILi1EEENS5_ILi2EEESM_EEENS4_IJNS5_ILi0EEESM_SP_EEEEENS4_IJNS3_10UnderscoreESS_SS_EEEEELb0EEEEEvNT_6ParamsE --------------------------
	.section	.nv.constant0._ZN7cutlass13device_kernelIN5flash32FlashAttnBwdPostprocessConvertdQIN4cute5tupleIJNS3_1CILi64EEENS5_ILi96EEEEEENS_10bfloat16_tEfNS_4arch4Sm90ELi256ENS3_8TiledMMAINS3_8MMA_AtomIJNS3_4SM904GMMA27MMA_64x16x16_F32BF16BF16_SSILNSF_5MajorE0ELSH_1ELNSF_7ScaleInE1ELSI_1EEEEEENS3_6LayoutINS4_IJNS5_ILi1EEENS5_ILi2EEESM_EEENS4_IJNS5_ILi0EEESM_SP_EEEEENS4_IJNS3_10UnderscoreESS_SS_EEEEELb0EEEEEvNT_6ParamsE,"a",@progbits
	.sectionflags	@""
	.align	4
.nv.constant0._ZN7cutlass13device_kernelIN5flash32FlashAttnBwdPostprocessConvertdQIN4cute5tupleIJNS3_1CILi64EEENS5_ILi96EEEEEENS_10bfloat16_tEfNS_4arch4Sm90ELi256ENS3_8TiledMMAINS3_8MMA_AtomIJNS3_4SM904GMMA27MMA_64x16x16_F32BF16BF16_SSILNSF_5MajorE0ELSH_1ELNSF_7ScaleInE1ELSI_1EEEEEENS3_6LayoutINS4_IJNS5_ILi1EEENS5_ILi2EEESM_EEENS4_IJNS5_ILi0EEESM_SP_EEEEENS4_IJNS3_10UnderscoreESS_SS_EEEEELb0EEEEEvNT_6ParamsE:
	.zero		1008


//--------------------- .nv.constant0._ZN7cutlass13device_kernelIN5flash11enable_sm90INS1_16FlashAttnBwdSm90INS1_25CollectiveMainloopBwdSm90ILi2ELi2ELi2EN4cute5tupleIJNS5_1CILi1EEES8_S8_EEENS6_IJNS7_ILi64EEENS7_ILi128EEENS7_ILi96EEEEEENS_10bfloat16_tEfNS_4arch4Sm90ELb1ELb0ELb1ELb1ELb1ELb1ELb0ELb0ELi2ELi1ELi2ELi1ELb1EEENS1_24CollectiveEpilogueBwdGQAISD_fSG_Li256ELb1ELb1EEENS1_25SingleTileBwdLPTSchedulerILb1ELi128ELb1EEEEEEEEEvNT_6ParamsE --------------------------
	.section	.nv.constant0._ZN7cutlass13device_kernelIN5flash11enable_sm90INS1_16FlashAttnBwdSm90INS1_25CollectiveMainloopBwdSm90ILi2ELi2ELi2EN4cute5tupleIJNS5_1CILi1EEES8_S8_EEENS6_IJNS7_ILi64EEENS7_ILi128EEENS7_ILi96EEEEEENS_10bfloat16_tEfNS_4arch4Sm90ELb1ELb0ELb1ELb1ELb1ELb1ELb0ELb0ELi2ELi1ELi2ELi1ELb1EEENS1_24CollectiveEpilogueBwdGQAISD_fSG_Li256ELb1ELb1EEENS1_25SingleTileBwdLPTSchedulerILb1ELi128ELb1EEEEEEEEEvNT_6ParamsE,"a",@progbits
	.sectionflags	@""
	.align	4
.nv.constant0._ZN7cutlass13device_kernelIN5flash11enable_sm90INS1_16FlashAttnBwdSm90INS1_25CollectiveMainloopBwdSm90ILi2ELi2ELi2EN4cute5tupleIJNS5_1CILi1EEES8_S8_EEENS6_IJNS7_ILi64EEENS7_ILi128EEENS7_ILi96EEEEEENS_10bfloat16_tEfNS_4arch4Sm90ELb1ELb0ELb1ELb1ELb1ELb1ELb0ELb0ELi2ELi1ELi2ELi1ELb1EEENS1_24CollectiveEpilogueBwdGQAISD_fSG_Li256ELb1ELb1EEENS1_25SingleTileBwdLPTSchedulerILb1ELi128ELb1EEEEEEEEEvNT_6ParamsE:
	.zero		2688


//--------------------- .nv.constant0._ZN7cutlass13device_kernelIN5flash22FlashAttnBwdPreprocessIN4cute5tupleIJNS3_1CILi64EEENS5_ILi96EEEEEENS_10bfloat16_tEfNS_4arch4Sm90ELb1ELb1EEEEEvNT_6ParamsE --------------------------
	.section	.nv.constant0._ZN7cutlass13device_kernelIN5flash22FlashAttnBwdPreprocessIN4cute5tupleIJNS3_1CILi64EEENS5_ILi96EEEEEENS_10bfloat16_tEfNS_4arch4Sm90ELb1ELb1EEEEEvNT_6ParamsE,"a",@progbits
	.sectionflags	@""
	.align	4
.nv.constant0._ZN7cutlass13device_kernelIN5flash22FlashAttnBwdPreprocessIN4cute5tupleIJNS3_1CILi64EEENS5_ILi96EEEEEENS_10bfloat16_tEfNS_4arch4Sm90ELb1ELb1EEEEEvNT_6ParamsE:
	.zero		1136


//--------------------- SYMBOLS --------------------------

	.type		.nv.reservedSmem.offset0,@object
	.size		.nv.reservedSmem.offset0,0x4
	.type		.nv.reservedSmem.cap,@object
	.size		.nv.reservedSmem.cap,0x4
